	.target	sm_90a

	.elftype	@"ET_EXEC"


//--------------------- .note.nv.tkinfo           --------------------------
	.section	.note.nv.tkinfo,"",@"SHT_NOTE"
	.sectionflags	@"SHF_NOTE_NV_TKINFO"
	.tkinfo
        /*0018*/ 	.word	0x00000002
        /*0030*/ 	.string	""
        /*0030*/ 	.string	"ptxas"
        /*0030*/ 	.string	"Cuda compilation tools, release 13.0, V13.0.88"
        /*0030*/ 	.string	"Build cuda_13.0.r13.0/compiler.36424714_0"
        /*0030*/ 	.string	"-v  -suppress-debug-info  -lineinfo  -arch sm_90a "



//--------------------- .note.nv.cuinfo           --------------------------
	.section	.note.nv.cuinfo,"",@"SHT_NOTE"
	.sectionflags	@"SHF_NOTE_NV_CUINFO"
        /*0018*/ 	.short	0x0002
        /*001a*/ 	.short	0x005a
        /*001c*/ 	.short	0x0082
	.zero		2


//--------------------- .nv.info                  --------------------------
	.section	.nv.info,"",@"SHT_CUDA_INFO"
	.align	4


	//----- nvinfo : EIATTR_REGCOUNT
	.align		4
        /*0000*/ 	.byte	0x04, 0x2f
        /*0002*/ 	.short	(.L_1 - .L_0)
	.align		4
.L_0:
        /*0004*/ 	.word	index@(matmul_kernel)
        /*0008*/ 	.word	0x00000020


	//----- nvinfo : EIATTR_FRAME_SIZE
	.align		4
.L_1:
        /*000c*/ 	.byte	0x04, 0x11
        /*000e*/ 	.short	(.L_3 - .L_2)
	.align		4
.L_2:
        /*0010*/ 	.word	index@(matmul_kernel)
        /*0014*/ 	.word	0x00001a48


	//----- nvinfo : EIATTR_MIN_STACK_SIZE
	.align		4
.L_3:
        /*0018*/ 	.byte	0x04, 0x12
        /*001a*/ 	.short	(.L_5 - .L_4)
	.align		4
.L_4:
        /*001c*/ 	.word	index@(matmul_kernel)
        /*0020*/ 	.word	0x00001a48
.L_5:


//--------------------- .nv.compat                --------------------------
	.section	.nv.compat,"",@"SHT_CUDA_COMPAT_INFO"
	.align	4
        /*0000*/ 	.byte	0x02, 0x09, 0x01, 0x00, 0x02, 0x02, 0x02, 0x00, 0x02, 0x05, 0x05, 0x00, 0x03, 0x07, 0x01, 0x01
        /*0010*/ 	.byte	0x02, 0x03, 0x00, 0x00, 0x02, 0x06, 0x01, 0x00, 0x04, 0x0b, 0x08, 0x00, 0x00, 0x00, 0x00, 0x00
        /*0020*/ 	.byte	0x00, 0x00, 0x00, 0x00


//--------------------- .nv.info.matmul_kernel    --------------------------
	.section	.nv.info.matmul_kernel,"",@"SHT_CUDA_INFO"
	.sectionflags	@""
	.align	4


	//----- nvinfo : EIATTR_CUDA_API_VERSION
	.align		4
        /*0000*/ 	.byte	0x04, 0x37
        /*0002*/ 	.short	(.L_7 - .L_6)
.L_6:
        /*0004*/ 	.word	0x00000082


	//----- nvinfo : EIATTR_KPARAM_INFO
	.align		4
.L_7:
        /*0008*/ 	.byte	0x04, 0x17
        /*000a*/ 	.short	(.L_9 - .L_8)
.L_8:
        /*000c*/ 	.word	0x00000000
        /*0010*/ 	.short	0x000d
        /*0012*/ 	.short	0x0048
        /*0014*/ 	.byte	0x00, 0xf4, 0x21, 0x00


	//----- nvinfo : EIATTR_KPARAM_INFO
	.align		4
.L_9:
        /*0018*/ 	.byte	0x04, 0x17
        /*001a*/ 	.short	(.L_11 - .L_10)
.L_10:
        /*001c*/ 	.word	0x00000000
        /*0020*/ 	.short	0x000c
        /*0022*/ 	.short	0x0040
        /*0024*/ 	.byte	0x00, 0xf4, 0x21, 0x00


	//----- nvinfo : EIATTR_KPARAM_INFO
	.align		4
.L_11:
        /*0028*/ 	.byte	0x04, 0x17
        /*002a*/ 	.short	(.L_13 - .L_12)
.L_12:
        /*002c*/ 	.word	0x00000000
        /*0030*/ 	.short	0x000b
        /*0032*/ 	.short	0x0038
        /*0034*/ 	.byte	0x00, 0xf0, 0x11, 0x00


	//----- nvinfo : EIATTR_KPARAM_INFO
	.align		4
.L_13:
        /*0038*/ 	.byte	0x04, 0x17
        /*003a*/ 	.short	(.L_15 - .L_14)
.L_14:
        /*003c*/ 	.word	0x00000000
        /*0040*/ 	.short	0x000a
        /*0042*/ 	.short	0x0034
        /*0044*/ 	.byte	0x00, 0xf0, 0x11, 0x00


	//----- nvinfo : EIATTR_KPARAM_INFO
	.align		4
.L_15:
        /*0048*/ 	.byte	0x04, 0x17
        /*004a*/ 	.short	(.L_17 - .L_16)
.L_16:
        /*004c*/ 	.word	0x00000000
        /*0050*/ 	.short	0x0009
        /*0052*/ 	.short	0x0030
        /*0054*/ 	.byte	0x00, 0xf0, 0x11, 0x00


	//----- nvinfo : EIATTR_KPARAM_INFO
	.align		4
.L_17:
        /*0058*/ 	.byte	0x04, 0x17
        /*005a*/ 	.short	(.L_19 - .L_18)
.L_18:
        /*005c*/ 	.word	0x00000000
        /*0060*/ 	.short	0x0008
        /*0062*/ 	.short	0x002c
        /*0064*/ 	.byte	0x00, 0xf0, 0x11, 0x00


	//----- nvinfo : EIATTR_KPARAM_INFO
	.align		4
.L_19:
        /*0068*/ 	.byte	0x04, 0x17
        /*006a*/ 	.short	(.L_21 - .L_20)
.L_20:
        /*006c*/ 	.word	0x00000000
        /*0070*/ 	.short	0x0007
        /*0072*/ 	.short	0x0028
        /*0074*/ 	.byte	0x00, 0xf0, 0x11, 0x00


	//----- nvinfo : EIATTR_KPARAM_INFO
	.align		4
.L_21:
        /*0078*/ 	.byte	0x04, 0x17
        /*007a*/ 	.short	(.L_23 - .L_22)
.L_22:
        /*007c*/ 	.word	0x00000000
        /*0080*/ 	.short	0x0006
        /*0082*/ 	.short	0x0024
        /*0084*/ 	.byte	0x00, 0xf0, 0x11, 0x00


	//----- nvinfo : EIATTR_KPARAM_INFO
	.align		4
.L_23:
        /*0088*/ 	.byte	0x04, 0x17
        /*008a*/ 	.short	(.L_25 - .L_24)
.L_24:
        /*008c*/ 	.word	0x00000000
        /*0090*/ 	.short	0x0005
        /*0092*/ 	.short	0x0020
        /*0094*/ 	.byte	0x00, 0xf0, 0x11, 0x00


	//----- nvinfo : EIATTR_KPARAM_INFO
	.align		4
.L_25:
        /*0098*/ 	.byte	0x04, 0x17
        /*009a*/ 	.short	(.L_27 - .L_26)
.L_26:
        /*009c*/ 	.word	0x00000000
        /*00a0*/ 	.short	0x0004
        /*00a2*/ 	.short	0x001c
        /*00a4*/ 	.byte	0x00, 0xf0, 0x11, 0x00


	//----- nvinfo : EIATTR_KPARAM_INFO
	.align		4
.L_27:
        /*00a8*/ 	.byte	0x04, 0x17
        /*00aa*/ 	.short	(.L_29 - .L_28)
.L_28:
        /*00ac*/ 	.word	0x00000000
        /*00b0*/ 	.short	0x0003
        /*00b2*/ 	.short	0x0018
        /*00b4*/ 	.byte	0x00, 0xf0, 0x11, 0x00


	//----- nvinfo : EIATTR_KPARAM_INFO
	.align		4
.L_29:
        /*00b8*/ 	.byte	0x04, 0x17
        /*00ba*/ 	.short	(.L_31 - .L_30)
.L_30:
        /*00bc*/ 	.word	0x00000000
        /*00c0*/ 	.short	0x0002
        /*00c2*/ 	.short	0x0010
        /*00c4*/ 	.byte	0x00, 0xf4, 0x21, 0x00


	//----- nvinfo : EIATTR_KPARAM_INFO
	.align		4
.L_31:
        /*00c8*/ 	.byte	0x04, 0x17
        /*00ca*/ 	.short	(.L_33 - .L_32)
.L_32:
        /*00cc*/ 	.word	0x00000000
        /*00d0*/ 	.short	0x0001
        /*00d2*/ 	.short	0x0008
        /*00d4*/ 	.byte	0x00, 0xf4, 0x21, 0x00


	//----- nvinfo : EIATTR_KPARAM_INFO
	.align		4
.L_33:
        /*00d8*/ 	.byte	0x04, 0x17
        /*00da*/ 	.short	(.L_35 - .L_34)
.L_34:
        /*00dc*/ 	.word	0x00000000
        /*00e0*/ 	.short	0x0000
        /*00e2*/ 	.short	0x0000
        /*00e4*/ 	.byte	0x00, 0xf4, 0x21, 0x00


	//----- nvinfo : EIATTR_SPARSE_MMA_MASK
	.align		4
.L_35:
        /*00e8*/ 	.byte	0x03, 0x50
        /*00ea*/ 	.short	0x0000


	//----- nvinfo : EIATTR_MAXREG_COUNT
	.align		4
        /*00ec*/ 	.byte	0x03, 0x1b
        /*00ee*/ 	.short	0x00ff


	//----- nvinfo : EIATTR_NUM_BARRIERS
	.align		4
        /*00f0*/ 	.byte	0x02, 0x4c
        /*00f2*/ 	.byte	0x01
	.zero		1


	//----- nvinfo : EIATTR_ANNOTATIONS
	.align		4
        /*00f4*/ 	.byte	0x04, 0x55
        /*00f6*/ 	.short	(.L_37 - .L_36)


	//   ....[0]....
.L_36:
        /*00f8*/ 	.word	0x00000001
        /*00fc*/ 	.byte	0x50, 0x00, 0x00, 0x00, 0x01, 0x00, 0x00, 0x00, 0x60, 0x00, 0x00, 0x00, 0x01, 0x00, 0x00, 0x00
        /* <DEDUP_REMOVED lines=3357> */
        /*d2dc*/ 	.byte	0xa0, 0x8c, 0x03, 0x00


	//----- nvinfo : EIATTR_MERCURY_ISA_VERSION
	.align		4
.L_37:
        /*d2e0*/ 	.byte	0x03, 0x5f
        /*d2e2*/ 	.short	0x0101


	//----- nvinfo : EIATTR_EXIT_INSTR_OFFSETS
	.align		4
        /*d2e4*/ 	.byte	0x04, 0x1c
        /*d2e6*/ 	.short	(.L_39 - .L_38)


	//   ....[0]....
.L_38:
        /*d2e8*/ 	.word	0x00038fc0


	//   ....[1]....
        /*d2ec*/ 	.word	0x00038fe0


	//----- nvinfo : EIATTR_REQNTID
	.align		4
.L_39:
        /*d2f0*/ 	.byte	0x04, 0x10
        /*d2f2*/ 	.short	(.L_41 - .L_40)
.L_40:
        /*d2f4*/ 	.word	0x00000100
        /*d2f8*/ 	.word	0x00000001
        /*d2fc*/ 	.word	0x00000001


	//----- nvinfo : EIATTR_CBANK_PARAM_SIZE
	.align		4
.L_41:
        /*d300*/ 	.byte	0x03, 0x19
        /*d302*/ 	.short	0x0050


	//----- nvinfo : EIATTR_PARAM_CBANK
	.align		4
        /*d304*/ 	.byte	0x04, 0x0a
        /*d306*/ 	.short	(.L_43 - .L_42)
	.align		4
.L_42:
        /*d308*/ 	.word	index@(.nv.constant0.matmul_kernel)
        /*d30c*/ 	.short	0x0210
        /*d30e*/ 	.short	0x0050


	//----- nvinfo : EIATTR_SW_WAR
	.align		4
.L_43:
        /*d310*/ 	.byte	0x04, 0x36
        /*d312*/ 	.short	(.L_45 - .L_44)
.L_44:
        /*d314*/ 	.word	0x00000008
.L_45:


//--------------------- .nv.callgraph             --------------------------
	.section	.nv.callgraph,"",@"SHT_CUDA_CALLGRAPH"
	.align	4
	.sectionentsize	8
	.align		4
        /*0000*/ 	.word	0x00000000
	.align		4
        /*0004*/ 	.word	0xffffffff
	.align		4
        /*0008*/ 	.word	0x00000000
	.align		4
        /*000c*/ 	.word	0xfffffffe
	.align		4
        /*0010*/ 	.word	0x00000000
	.align		4
        /*0014*/ 	.word	0xfffffffd
	.align		4
        /*0018*/ 	.word	0x00000000
	.align		4
        /*001c*/ 	.word	0xfffffffc


//--------------------- .text.matmul_kernel       --------------------------
	.section	.text.matmul_kernel,"ax",@progbits
	.align	128
        .global         matmul_kernel
        .type           matmul_kernel,@function
        .size           matmul_kernel,(.L_x_3 - matmul_kernel)
        .other          matmul_kernel,@"STO_CUDA_ENTRY STV_DEFAULT"
matmul_kernel:
.text.matmul_kernel:
[----:B------:R-:W0:Y:S08]  /*0000*/  LDC R1, c[0x0][0x28] ;  /* 0x00000a00ff017b82 */ /* 0x000e300000000800 */
[----:B------:R-:W1:Y:S01]  /*0010*/  LDC.64 R2, c[0x0][0x228] ;  /* 0x00008a00ff027b82 */ /* 0x000e620000000a00 */
[----:B------:R-:W2:Y:S01]  /*0020*/  S2R R14, SR_TID.X ;  /* 0x00000000000e7919 */ /* 0x000ea20000002100 */
[----:B0-----:R-:W-:Y:S01]  /*0030*/  VIADD R1, R1, 0xffffe5b8 ;  /* 0xffffe5b801017836 */ /* 0x001fe20000000000 */
[----:B------:R-:W-:-:S04]  /*0040*/  ULDC.64 UR8, c[0x0][0x208] ;  /* 0x0000820000087ab9 */ /* 0x000fc80000000a00 */
[----:B------:R0:W-:Y:S04]  /*0050*/  STL [R1+0x230], RZ ;  /* 0x000230ff01007387 */ /* 0x0001e80000100800 */
[----:B------:R0:W-:Y:S04]  /*0060*/  STL [R1+0x234], RZ ;  /* 0x000234ff01007387 */ /* 0x0001e80000100800 */
[----:B------:R0:W-:Y:S04]  /*0070*/  STL [R1+0x238], RZ ;  /* 0x000238ff01007387 */ /* 0x0001e80000100800 */
[----:B------:R0:W-:Y:S01]  /*0080*/  STL [R1+0x23c], RZ ;  /* 0x00023cff01007387 */ /* 0x0001e20000100800 */
[----:B-1----:R-:W-:-:S05]  /*0090*/  VIADD R0, R3, 0x1ff ;  /* 0x000001ff03007836 */ /* 0x002fca0000000000 */
[----:B------:R-:W-:-:S04]  /*00a0*/  SHF.R.S32.HI R5, RZ, 0x1f, R0 ;  /* 0x0000001fff057819 */ /* 0x000fc80000011400 */
[----:B------:R-:W-:-:S04]  /*00b0*/  LEA.HI R5, R5, R0, RZ, 0x9 ;  /* 0x0000000005057211 */ /* 0x000fc800078f48ff */
[----:B------:R-:W-:Y:S02]  /*00c0*/  SHF.R.S32.HI R0, RZ, 0x9, R5 ;  /* 0x00000009ff007819 */ /* 0x000fe40000011405 */
[----:B------:R-:W1:Y:S03]  /*00d0*/  S2R R5, SR_CTAID.X ;  /* 0x0000000000057919 */ /* 0x000e660000002500 */
[----:B------:R-:W-:-:S05]  /*00e0*/  IMAD.SHL.U32 R0, R0, 0x8, RZ ;  /* 0x0000000800007824 */ /* 0x000fca00078e00ff */
[-C--:B------:R-:W-:Y:S02]  /*00f0*/  IABS R9, R0.reuse ;  /* 0x0000000000097213 */ /* 0x080fe40000000000 */
[----:B------:R-:W-:Y:S02]  /*0100*/  IABS R12, R0 ;  /* 0x00000000000c7213 */ /* 0x000fe40000000000 */
[----:B------:R-:W3:Y:S08]  /*0110*/  I2F.RP R4, R9 ;  /* 0x0000000900047306 */ /* 0x000ef00000209400 */
[----:B---3--:R-:W3:Y:S01]  /*0120*/  MUFU.RCP R4, R4 ;  /* 0x0000000400047308 */ /* 0x008ee20000001000 */
[----:B-1----:R-:W-:Y:S01]  /*0130*/  IABS R10, R5 ;  /* 0x00000005000a7213 */ /* 0x002fe20000000000 */
[----:B---3--:R-:W-:-:S02]  /*0140*/  VIADD R6, R4, 0xffffffe ;  /* 0x0ffffffe04067836 */ /* 0x008fc40000000000 */
[----:B------:R-:W-:-:S04]  /*0150*/  IMAD.MOV R4, RZ, RZ, -R12 ;  /* 0x000000ffff047224 */ /* 0x000fc800078e0a0c */
[----:B------:R1:W3:Y:S02]  /*0160*/  F2I.FTZ.U32.TRUNC.NTZ R7, R6 ;  /* 0x0000000600077305 */ /* 0x0002e4000021f000 */
[----:B-1----:R-:W-:Y:S02]  /*0170*/  IMAD.MOV.U32 R6, RZ, RZ, RZ ;  /* 0x000000ffff067224 */ /* 0x002fe400078e00ff */
[----:B---3--:R-:W-:-:S04]  /*0180*/  IMAD.MOV R8, RZ, RZ, -R7 ;  /* 0x000000ffff087224 */ /* 0x008fc800078e0a07 */
[----:B------:R-:W-:Y:S02]  /*0190*/  IMAD R11, R8, R9, RZ ;  /* 0x00000009080b7224 */ /* 0x000fe400078e02ff */
[----:B------:R-:W-:Y:S02]  /*01a0*/  IMAD.MOV.U32 R8, RZ, RZ, R10 ;  /* 0x000000ffff087224 */ /* 0x000fe400078e000a */
[----:B------:R-:W-:-:S06]  /*01b0*/  IMAD.HI.U32 R7, R7, R11, R6 ;  /* 0x0000000b07077227 */ /* 0x000fcc00078e0006 */
[----:B------:R-:W-:-:S04]  /*01c0*/  IMAD.HI.U32 R7, R7, R8, RZ ;  /* 0x0000000807077227 */ /* 0x000fc800078e00ff */
[----:B------:R-:W-:-:S05]  /*01d0*/  IMAD R4, R7, R4, R8 ;  /* 0x0000000407047224 */ /* 0x000fca00078e0208 */
[----:B------:R-:W-:-:S13]  /*01e0*/  ISETP.GT.U32.AND P1, PT, R9, R4, PT ;  /* 0x000000040900720c */ /* 0x000fda0003f24070 */
[----:B------:R-:W-:Y:S02]  /*01f0*/  @!P1 IMAD.IADD R4, R4, 0x1, -R9 ;  /* 0x0000000104049824 */ /* 0x000fe400078e0a09 */
[----:B------:R-:W-:Y:S01]  /*0200*/  @!P1 VIADD R7, R7, 0x1 ;  /* 0x0000000107079836 */ /* 0x000fe20000000000 */
[----:B------:R-:W-:Y:S02]  /*0210*/  ISETP.NE.AND P1, PT, R0, RZ, PT ;  /* 0x000000ff0000720c */ /* 0x000fe40003f25270 */
[----:B------:R-:W-:Y:S02]  /*0220*/  ISETP.GE.U32.AND P0, PT, R4, R9, PT ;  /* 0x000000090400720c */ /* 0x000fe40003f06070 */
[----:B------:R-:W-:-:S04]  /*0230*/  LOP3.LUT R4, R5, R0, RZ, 0x3c, !PT ;  /* 0x0000000005047212 */ /* 0x000fc800078e3cff */
[----:B------:R-:W-:Y:S01]  /*0240*/  ISETP.GE.AND P2, PT, R4, RZ, PT ;  /* 0x000000ff0400720c */ /* 0x000fe20003f46270 */
[----:B------:R-:W-:-:S06]  /*0250*/  VIADD R4, R2, 0x1f ;  /* 0x0000001f02047836 */ /* 0x000fcc0000000000 */
[----:B------:R-:W-:-:S04]  /*0260*/  @P0 VIADD R7, R7, 0x1 ;  /* 0x0000000107070836 */ /* 0x000fc80000000000 */
[----:B------:R-:W-:Y:S01]  /*0270*/  IMAD.MOV.U32 R6, RZ, RZ, R7 ;  /* 0x000000ffff067224 */ /* 0x000fe200078e0007 */
[----:B------:R-:W-:-:S03]  /*0280*/  SHF.R.S32.HI R7, RZ, 0x1f, R4 ;  /* 0x0000001fff077819 */ /* 0x000fc60000011404 */
[----:B------:R-:W-:Y:S01]  /*0290*/  @!P2 IMAD.MOV R6, RZ, RZ, -R6 ;  /* 0x000000ffff06a224 */ /* 0x000fe200078e0a06 */
[----:B------:R-:W-:Y:S02]  /*02a0*/  @!P1 LOP3.LUT R6, RZ, R0, RZ, 0x33, !PT ;  /* 0x00000000ff069212 */ /* 0x000fe400078e33ff */
[----:B------:R-:W-:-:S03]  /*02b0*/  LEA.HI R7, R7, R4, RZ, 0x5 ;  /* 0x0000000407077211 */ /* 0x000fc600078f28ff */
[----:B------:R-:W-:Y:S02]  /*02c0*/  IMAD.SHL.U32 R4, R6, 0x8, RZ ;  /* 0x0000000806047824 */ /* 0x000fe400078e00ff */
[----:B------:R-:W-:-:S03]  /*02d0*/  IMAD.MOV R6, RZ, RZ, -R6 ;  /* 0x000000ffff067224 */ /* 0x000fc600078e0a06 */
[----:B------:R-:W-:Y:S01]  /*02e0*/  LEA.HI.SX32 R7, R7, -R4, 0x1b ;  /* 0x8000000407077211 */ /* 0x000fe200078fdaff */
[----:B------:R-:W-:Y:S02]  /*02f0*/  IMAD R13, R0, R6, R5 ;  /* 0x00000006000d7224 */ /* 0x000fe400078e0205 */
[----:B------:R-:W-:Y:S01]  /*0300*/  IMAD.MOV.U32 R6, RZ, RZ, RZ ;  /* 0x000000ffff067224 */ /* 0x000fe200078e00ff */
[----:B------:R-:W-:-:S04]  /*0310*/  VIMNMX R8, R7, 0x8, PT ;  /* 0x0000000807087848 */ /* 0x000fc80003fe0100 */
[-C--:B------:R-:W-:Y:S02]  /*0320*/  IABS R10, R8.reuse ;  /* 0x00000008000a7213 */ /* 0x080fe40000000000 */
[----:B------:R-:W-:Y:S02]  /*0330*/  IABS R0, R8 ;  /* 0x0000000800007213 */ /* 0x000fe40000000000 */
[----:B------:R-:W1:Y:S08]  /*0340*/  I2F.RP R9, R10 ;  /* 0x0000000a00097306 */ /* 0x000e700000209400 */
[----:B-1----:R-:W1:Y:S02]  /*0350*/  MUFU.RCP R9, R9 ;  /* 0x0000000900097308 */ /* 0x002e640000001000 */
[----:B-1----:R-:W-:-:S06]  /*0360*/  VIADD R7, R9, 0xffffffe ;  /* 0x0ffffffe09077836 */ /* 0x002fcc0000000000 */
[----:B------:R-:W1:Y:S02]  /*0370*/  F2I.FTZ.U32.TRUNC.NTZ R7, R7 ;  /* 0x0000000700077305 */ /* 0x000e64000021f000 */
[----:B-1----:R-:W-:-:S04]  /*0380*/  IMAD.MOV R11, RZ, RZ, -R7 ;  /* 0x000000ffff0b7224 */ /* 0x002fc800078e0a07 */
[----:B------:R-:W-:Y:S01]  /*0390*/  IMAD.MOV.U32 R5, RZ, RZ, R11 ;  /* 0x000000ffff057224 */ /* 0x000fe200078e000b */
[----:B------:R-:W-:-:S03]  /*03a0*/  IABS R11, R13 ;  /* 0x0000000d000b7213 */ /* 0x000fc60000000000 */
[----:B------:R-:W-:-:S04]  /*03b0*/  IMAD R5, R5, R10, RZ ;  /* 0x0000000a05057224 */ /* 0x000fc800078e02ff */
[----:B------:R-:W-:Y:S02]  /*03c0*/  IMAD.HI.U32 R6, R7, R5, R6 ;  /* 0x0000000507067227 */ /* 0x000fe400078e0006 */
[----:B------:R-:W1:Y:S02]  /*03d0*/  LDC R7, c[0x0][0x230] ;  /* 0x00008c00ff077b82 */ /* 0x000e640000000800 */
[----:B------:R-:W-:Y:S02]  /*03e0*/  IMAD.MOV R5, RZ, RZ, -R0 ;  /* 0x000000ffff057224 */ /* 0x000fe400078e0a00 */
[----:B------:R-:W-:Y:S01]  /*03f0*/  IMAD.HI.U32 R0, R6, R11, RZ ;  /* 0x0000000b06007227 */ /* 0x000fe200078e00ff */
[----:B--2---:R-:W-:-:S03]  /*0400*/  LOP3.LUT R6, R14, 0x1f, RZ, 0xc0, !PT ;  /* 0x0000001f0e067812 */ /* 0x004fc600078ec0ff */
[----:B------:R-:W-:-:S05]  /*0410*/  IMAD R5, R0, R5, R11 ;  /* 0x0000000500057224 */ /* 0x000fca00078e020b */
[----:B------:R-:W-:Y:S01]  /*0420*/  ISETP.GT.U32.AND P1, PT, R10, R5, PT ;  /* 0x000000050a00720c */ /* 0x000fe20003f24070 */
[----:B-1----:R-:W-:-:S12]  /*0430*/  VIADD R7, R7, 0x7f ;  /* 0x0000007f07077836 */ /* 0x002fd80000000000 */
[----:B------:R-:W-:Y:S02]  /*0440*/  @!P1 IMAD.IADD R5, R5, 0x1, -R10 ;  /* 0x0000000105059824 */ /* 0x000fe400078e0a0a */
[----:B------:R-:W-:Y:S01]  /*0450*/  @!P1 VIADD R0, R0, 0x1 ;  /* 0x0000000100009836 */ /* 0x000fe20000000000 */
[----:B------:R-:W-:Y:S02]  /*0460*/  ISETP.NE.AND P1, PT, R8, RZ, PT ;  /* 0x000000ff0800720c */ /* 0x000fe40003f25270 */
[----:B------:R-:W-:Y:S02]  /*0470*/  ISETP.GE.U32.AND P0, PT, R5, R10, PT ;  /* 0x0000000a0500720c */ /* 0x000fe40003f06070 */
[----:B------:R-:W-:-:S04]  /*0480*/  LOP3.LUT R5, R13, R8, RZ, 0x3c, !PT ;  /* 0x000000080d057212 */ /* 0x000fc800078e3cff */
[----:B------:R-:W-:-:S07]  /*0490*/  ISETP.GE.AND P2, PT, R5, RZ, PT ;  /* 0x000000ff0500720c */ /* 0x000fce0003f46270 */
[----:B------:R-:W-:Y:S01]  /*04a0*/  @P0 VIADD R0, R0, 0x1 ;  /* 0x0000000100000836 */ /* 0x000fe20000000000 */
[----:B------:R-:W-:-:S05]  /*04b0*/  ISETP.GE.AND P0, PT, R7, 0x80, PT ;  /* 0x000000800700780c */ /* 0x000fca0003f06270 */
[----:B------:R-:W-:Y:S01]  /*04c0*/  @!P2 IMAD.MOV R0, RZ, RZ, -R0 ;  /* 0x000000ffff00a224 */ /* 0x000fe200078e0a00 */
[----:B------:R-:W-:-:S05]  /*04d0*/  @!P1 LOP3.LUT R0, RZ, R8, RZ, 0x33, !PT ;  /* 0x00000008ff009212 */ /* 0x000fca00078e33ff */
[----:B------:R-:W-:Y:S02]  /*04e0*/  IMAD.MOV R5, RZ, RZ, -R0 ;  /* 0x000000ffff057224 */ /* 0x000fe400078e0a00 */
[----:B------:R-:W-:Y:S02]  /*04f0*/  IMAD.SHL.U32 R0, R0, 0x200, RZ ;  /* 0x0000020000007824 */ /* 0x000fe400078e00ff */
[----:B------:R-:W-:-:S04]  /*0500*/  IMAD R5, R8, R5, R13 ;  /* 0x0000000508057224 */ /* 0x000fc800078e020d */
[----:B------:R-:W-:-:S04]  /*0510*/  IMAD.IADD R5, R4, 0x1, R5 ;  /* 0x0000000104057824 */ /* 0x000fc800078e0205 */
[----:B------:R-:W-:-:S05]  /*0520*/  IMAD R28, R5, 0x20, R6 ;  /* 0x00000020051c7824 */ /* 0x000fca00078e0206 */
[----:B------:R0:W-:Y:S04]  /*0530*/  STL [R1+0xf28], R28 ;  /* 0x000f281c01007387 */ /* 0x0001e80000100800 */
[----:B------:R0:W-:Y:S04]  /*0540*/  STL [R1+0x220], RZ ;  /* 0x000220ff01007387 */ /* 0x0001e80000100800 */
        /* <DEDUP_REMOVED lines=59> */
[----:B------:R0:W-:Y:S01]  /*0900*/  STL [R1+0x5e4], R0 ;  /* 0x0005e40001007387 */ /* 0x0001e20000100800 */
[----:B------:R-:W-:Y:S05]  /*0910*/  @!P0 BRA `(.L_x_0) ;  /* 0x0000034c00108947 */ /* 0x000fea0003800000 */
[----:B------:R-:W-:Y:S01]  /*0920*/  IABS R4, R3 ;  /* 0x0000000300047213 */ /* 0x000fe20000000000 */
[----:B------:R1:W-:Y:S01]  /*0930*/  STL [R1+0x10ac], R3 ;  /* 0x0010ac0301007387 */ /* 0x0003e20000100800 */
[----:B------:R-:W-:Y:S01]  /*0940*/  SHF.R.U32.HI R15, RZ, 0x7, R14 ;  /* 0x00000007ff0f7819 */ /* 0x000fe2000001160e */
[----:B------:R-:W-:Y:S01]  /*0950*/  ULDC UR6, c[0x0][0x238] ;  /* 0x00008e0000067ab9 */ /* 0x000fe20000000800 */
[----:B------:R-:W2:Y:S01]  /*0960*/  I2F.RP R5, R4 ;  /* 0x0000000400057306 */ /* 0x000ea20000209400 */
[----:B------:R-:W-:Y:S01]  /*0970*/  ULDC UR4, c[0x0][0x23c] ;  /* 0x00008f0000047ab9 */ /* 0x000fe20000000800 */
[----:B------:R-:W-:Y:S01]  /*0980*/  SGXT.U32 R15, R15, 0x1 ;  /* 0x000000010f0f781a */ /* 0x000fe20000000000 */
[----:B------:R-:W-:-:S03]  /*0990*/  ULDC.64 UR10, c[0x0][0x210] ;  /* 0x00008400000a7ab9 */ /* 0x000fc60000000a00 */
[----:B------:R-:W-:-:S04]  /*09a0*/  LOP3.LUT R15, R0, R15, RZ, 0xfc, !PT ;  /* 0x0000000f000f7212 */ /* 0x000fc800078efcff */
[C---:B0-----:R-:W-:Y:S02]  /*09b0*/  LOP3.LUT R0, R15.reuse, 0x1fe, RZ, 0xfc, !PT ;  /* 0x000001fe0f007812 */ /* 0x041fe400078efcff */
[C---:B------:R-:W-:Y:S02]  /*09c0*/  LOP3.LUT R8, R15.reuse, 0x1fc, RZ, 0xfc, !PT ;  /* 0x000001fc0f087812 */ /* 0x040fe400078efcff */
[----:B------:R-:W-:Y:S01]  /*09d0*/  IABS R17, R0 ;  /* 0x0000000000117213 */ /* 0x000fe20000000000 */
[----:B--2---:R-:W0:Y:S01]  /*09e0*/  MUFU.RCP R5, R5 ;  /* 0x0000000500057308 */ /* 0x004e220000001000 */
[C---:B------:R-:W-:Y:S02]  /*09f0*/  LOP3.LUT R18, R15.reuse, 0x1fa, RZ, 0xfc, !PT ;  /* 0x000001fa0f127812 */ /* 0x040fe400078efcff */
[----:B------:R-:W-:Y:S02]  /*0a00*/  LOP3.LUT R19, R15, 0x1f8, RZ, 0xfc, !PT ;  /* 0x000001f80f137812 */ /* 0x000fe400078efcff */
[----:B------:R-:W-:-:S02]  /*0a10*/  ISETP.GE.AND P4, PT, R0, RZ, PT ;  /* 0x000000ff0000720c */ /* 0x000fc40003f86270 */
[----:B------:R-:W-:Y:S02]  /*0a20*/  ISETP.GE.AND P5, PT, R8, RZ, PT ;  /* 0x000000ff0800720c */ /* 0x000fe40003fa6270 */
[C---:B------:R-:W-:Y:S02]  /*0a30*/  LOP3.LUT R16, R15.reuse, 0x1f6, RZ, 0xfc, !PT ;  /* 0x000001f60f107812 */ /* 0x040fe400078efcff */
[C---:B------:R-:W-:Y:S02]  /*0a40*/  LOP3.LUT R10, R15.reuse, 0x1f4, RZ, 0xfc, !PT ;  /* 0x000001f40f0a7812 */ /* 0x040fe400078efcff */
[----:B------:R-:W-:Y:S02]  /*0a50*/  IABS R11, R16 ;  /* 0x00000010000b7213 */ /* 0x000fe40000000000 */
[----:B------:R-:W-:Y:S01]  /*0a60*/  LOP3.LUT R12, R15, 0x1f2, RZ, 0xfc, !PT ;  /* 0x000001f20f0c7812 */ /* 0x000fe200078efcff */
[----:B0-----:R-:W-:Y:S01]  /*0a70*/  VIADD R6, R5, 0xffffffe ;  /* 0x0ffffffe05067836 */ /* 0x001fe20000000000 */
[----:B------:R-:W-:-:S02]  /*0a80*/  ISETP.GE.AND P2, PT, R18, RZ, PT ;  /* 0x000000ff1200720c */ /* 0x000fc40003f46270 */
[----:B------:R-:W-:Y:S01]  /*0a90*/  IABS R13, R12 ;  /* 0x0000000c000d7213 */ /* 0x000fe20000000000 */
[----:B------:R0:W2:Y:S01]  /*0aa0*/  F2I.FTZ.U32.TRUNC.NTZ R7, R6 ;  /* 0x0000000600077305 */ /* 0x0000a2000021f000 */
[----:B------:R-:W-:Y:S01]  /*0ab0*/  LOP3.LUT R22, R15, 0x1e0, RZ, 0xfc, !PT ;  /* 0x000001e00f167812 */ /* 0x000fe200078efcff */
[----:B0-----:R-:W-:Y:S02]  /*0ac0*/  IMAD.MOV.U32 R6, RZ, RZ, RZ ;  /* 0x000000ffff067224 */ /* 0x001fe400078e00ff */
[----:B--2---:R-:W-:-:S04]  /*0ad0*/  IMAD.MOV R9, RZ, RZ, -R7 ;  /* 0x000000ffff097224 */ /* 0x004fc800078e0a07 */
[----:B------:R-:W-:-:S04]  /*0ae0*/  IMAD R9, R9, R4, RZ ;  /* 0x0000000409097224 */ /* 0x000fc800078e02ff */
[----:B------:R-:W-:Y:S01]  /*0af0*/  IMAD.HI.U32 R14, R7, R9, R6 ;  /* 0x00000009070e7227 */ /* 0x000fe200078e0006 */
[----:B------:R-:W-:Y:S02]  /*0b00*/  IABS R7, R8 ;  /* 0x0000000800077213 */ /* 0x000fe40000000000 */
[----:B------:R-:W-:Y:S02]  /*0b10*/  IABS R9, R18 ;  /* 0x0000001200097213 */ /* 0x000fe40000000000 */
[----:B------:R-:W-:Y:S01]  /*0b20*/  IABS R8, R19 ;  /* 0x0000001300087213 */ /* 0x000fe20000000000 */
[----:B------:R-:W-:-:S04]  /*0b30*/  IMAD.HI.U32 R5, R14, R17, RZ ;  /* 0x000000110e057227 */ /* 0x000fc800078e00ff */
[----:B------:R-:W-:-:S04]  /*0b40*/  IMAD.HI.U32 R6, R14, R7, RZ ;  /* 0x000000070e067227 */ /* 0x000fc800078e00ff */
[----:B------:R-:W-:Y:S02]  /*0b50*/  IMAD.MOV R5, RZ, RZ, -R5 ;  /* 0x000000ffff057224 */ /* 0x000fe400078e0a05 */
[----:B------:R-:W-:Y:S02]  /*0b60*/  IMAD.MOV R6, RZ, RZ, -R6 ;  /* 0x000000ffff067224 */ /* 0x000fe400078e0a06 */
[C---:B------:R-:W-:Y:S02]  /*0b70*/  IMAD R17, R4.reuse, R5, R17 ;  /* 0x0000000504117224 */ /* 0x040fe400078e0211 */
[----:B------:R-:W-:Y:S02]  /*0b80*/  IMAD R5, R4, R6, R7 ;  /* 0x0000000604057224 */ /* 0x000fe400078e0207 */
[----:B------:R-:W-:Y:S01]  /*0b90*/  IMAD.HI.U32 R0, R14, R9, RZ ;  /* 0x000000090e007227 */ /* 0x000fe200078e00ff */
[C---:B------:R-:W-:Y:S02]  /*0ba0*/  ISETP.GT.U32.AND P1, PT, R4.reuse, R17, PT ;  /* 0x000000110400720c */ /* 0x040fe40003f24070 */
[----:B------:R-:W-:Y:S01]  /*0bb0*/  ISETP.GT.U32.AND P6, PT, R4, R5, PT ;  /* 0x000000050400720c */ /* 0x000fe20003fc4070 */
[----:B------:R-:W-:-:S02]  /*0bc0*/  IMAD.MOV R0, RZ, RZ, -R0 ;  /* 0x000000ffff007224 */ /* 0x000fc400078e0a00 */
[----:B------:R-:W-:Y:S02]  /*0bd0*/  IMAD.MOV.U32 R7, RZ, RZ, R8 ;  /* 0x000000ffff077224 */ /* 0x000fe400078e0008 */
[----:B------:R-:W-:Y:S01]  /*0be0*/  IMAD R6, R4, R0, R9 ;  /* 0x0000000004067224 */ /* 0x000fe200078e0209 */
[----:B------:R-:W-:Y:S01]  /*0bf0*/  IABS R9, R10 ;  /* 0x0000000a00097213 */ /* 0x000fe20000000000 */
[----:B------:R-:W-:-:S03]  /*0c00*/  IMAD.HI.U32 R0, R14, R7, RZ ;  /* 0x000000070e007227 */ /* 0x000fc600078e00ff */
[C---:B------:R-:W-:Y:S01]  /*0c10*/  ISETP.GT.U32.AND P0, PT, R4.reuse, R6, PT ;  /* 0x000000060400720c */ /* 0x040fe20003f04070 */
[----:B------:R-:W-:Y:S01]  /*0c20*/  @!P1 IMAD.IADD R17, R17, 0x1, -R4 ;  /* 0x0000000111119824 */ /* 0x000fe200078e0a04 */
[----:B------:R-:W-:Y:S01]  /*0c30*/  ISETP.GE.AND P1, PT, R19, RZ, PT ;  /* 0x000000ff1300720c */ /* 0x000fe20003f26270 */
[----:B------:R-:W-:Y:S02]  /*0c40*/  IMAD.MOV R8, RZ, RZ, -R0 ;  /* 0x000000ffff087224 */ /* 0x000fe400078e0a00 */
[----:B------:R-:W-:Y:S01]  /*0c50*/  @!P6 IMAD.IADD R5, R5, 0x1, -R4 ;  /* 0x000000010505e824 */ /* 0x000fe200078e0a04 */
[C---:B------:R-:W-:Y:S01]  /*0c60*/  ISETP.GT.U32.AND P6, PT, R4.reuse, R17, PT ;  /* 0x000000110400720c */ /* 0x040fe20003fc4070 */
[----:B------:R-:W-:Y:S02]  /*0c70*/  IMAD R7, R4, R8, R7 ;  /* 0x0000000804077224 */ /* 0x000fe400078e0207 */
[----:B------:R-:W-:-:S03]  /*0c80*/  IMAD.HI.U32 R0, R14, R11, RZ ;  /* 0x0000000b0e007227 */ /* 0x000fc600078e00ff */
[----:B------:R-:W-:Y:S01]  /*0c90*/  ISETP.GT.U32.AND P3, PT, R4, R7, PT ;  /* 0x000000070400720c */ /* 0x000fe20003f64070 */
[----:B------:R-:W-:Y:S01]  /*0ca0*/  @!P0 IMAD.IADD R6, R6, 0x1, -R4 ;  /* 0x0000000106068824 */ /* 0x000fe200078e0a04 */
[----:B------:R-:W-:Y:S01]  /*0cb0*/  ISETP.GT.U32.AND P0, PT, R4, R5, PT ;  /* 0x000000050400720c */ /* 0x000fe20003f04070 */
[----:B------:R-:W-:-:S04]  /*0cc0*/  IMAD.HI.U32 R8, R14, R9, RZ ;  /* 0x000000090e087227 */ /* 0x000fc800078e00ff */
[----:B------:R-:W-:Y:S02]  /*0cd0*/  IMAD.MOV R0, RZ, RZ, -R0 ;  /* 0x000000ffff007224 */ /* 0x000fe400078e0a00 */
[----:B------:R-:W-:Y:S01]  /*0ce0*/  @!P6 IMAD.IADD R17, R17, 0x1, -R4 ;  /* 0x000000011111e824 */ /* 0x000fe200078e0a04 */
[----:B------:R-:W-:Y:S01]  /*0cf0*/  ISETP.GT.U32.AND P6, PT, R4, R6, PT ;  /* 0x000000060400720c */ /* 0x000fe20003fc4070 */
[----:B------:R-:W-:-:S04]  /*0d00*/  IMAD.HI.U32 R18, R14, R13, RZ ;  /* 0x0000000d0e127227 */ /* 0x000fc800078e00ff */
[----:B------:R-:W-:Y:S02]  /*0d10*/  IMAD.MOV R8, RZ, RZ, -R8 ;  /* 0x000000ffff087224 */ /* 0x000fe400078e0a08 */
[C---:B------:R-:W-:Y:S01]  /*0d20*/  IMAD R11, R4.reuse, R0, R11 ;  /* 0x00000000040b7224 */ /* 0x040fe200078e020b */
[----:B------:R-:W-:Y:S01]  /*0d30*/  LOP3.LUT R0, R15, 0x1f0, RZ, 0xfc, !PT ;  /* 0x000001f00f007812 */ /* 0x000fe200078efcff */
[----:B------:R-:W-:Y:S02]  /*0d40*/  IMAD.MOV R18, RZ, RZ, -R18 ;  /* 0x000000ffff127224 */ /* 0x000fe400078e0a12 */
[C---:B------:R-:W-:Y:S01]  /*0d50*/  IMAD R9, R4.reuse, R8, R9 ;  /* 0x0000000804097224 */ /* 0x040fe200078e0209 */
[----:B------:R-:W-:Y:S01]  /*0d60*/  IABS R19, R0 ;  /* 0x0000000000137213 */ /* 0x000fe20000000000 */
[----:B------:R-:W-:Y:S01]  /*0d70*/  @!P3 IMAD.IADD R7, R7, 0x1, -R4 ;  /* 0x000000010707b824 */ /* 0x000fe200078e0a04 */
[C---:B------:R-:W-:Y:S01]  /*0d80*/  ISETP.GT.U32.AND P3, PT, R4.reuse, R11, PT ;  /* 0x0000000b0400720c */ /* 0x040fe20003f64070 */
[----:B-1----:R-:W-:Y:S01]  /*0d90*/  IMAD.MOV.U32 R3, RZ, RZ, R17 ;  /* 0x000000ffff037224 */ /* 0x002fe200078e0011 */
[----:B------:R-:W-:Y:S01]  /*0da0*/  LOP3.LUT R8, R15, 0x1ee, RZ, 0xfc, !PT ;  /* 0x000001ee0f087812 */ /* 0x000fe200078efcff */
[----:B------:R-:W-:-:S02]  /*0db0*/  IMAD R13, R4, R18, R13 ;  /* 0x00000012040d7224 */ /* 0x000fc400078e020d */
[--C-:B------:R-:W-:Y:S01]  /*0dc0*/  @!P0 IMAD.IADD R5, R5, 0x1, -R4.reuse ;  /* 0x0000000105058824 */ /* 0x100fe200078e0a04 */
[C---:B------:R-:W-:Y:S01]  /*0dd0*/  ISETP.GT.U32.AND P0, PT, R4.reuse, R7, PT ;  /* 0x000000070400720c */ /* 0x040fe20003f04070 */
[----:B------:R-:W-:Y:S01]  /*0de0*/  @!P4 IMAD.MOV R3, RZ, RZ, -R3 ;  /* 0x000000ffff03c224 */ /* 0x000fe200078e0a03 */
[----:B------:R-:W-:Y:S01]  /*0df0*/  ISETP.GT.U32.AND P4, PT, R4, R9, PT ;  /* 0x000000090400720c */ /* 0x000fe20003f84070 */
[----:B------:R-:W-:Y:S01]  /*0e00*/  @!P6 IMAD.IADD R6, R6, 0x1, -R4 ;  /* 0x000000010606e824 */ /* 0x000fe200078e0a04 */
[----:B------:R-:W-:Y:S01]  /*0e10*/  ISETP.GT.U32.AND P6, PT, R4, R13, PT ;  /* 0x0000000d0400720c */ /* 0x000fe20003fc4070 */
[----:B------:R-:W-:Y:S01]  /*0e20*/  IMAD.HI.U32 R18, R14, R19, RZ ;  /* 0x000000130e127227 */ /* 0x000fe200078e00ff */
[----:B------:R-:W-:-:S03]  /*0e30*/  IABS R20, R8 ;  /* 0x0000000800147213 */ /* 0x000fc60000000000 */
[----:B------:R-:W-:Y:S02]  /*0e40*/  IMAD.MOV R18, RZ, RZ, -R18 ;  /* 0x000000ffff127224 */ /* 0x000fe400078e0a12 */
[--C-:B------:R-:W-:Y:S01]  /*0e50*/  @!P3 IMAD.IADD R11, R11, 0x1, -R4.reuse ;  /* 0x000000010b0bb824 */ /* 0x100fe200078e0a04 */
[----:B------:R-:W-:Y:S01]  /*0e60*/  ISETP.GE.AND P3, PT, R12, RZ, PT ;  /* 0x000000ff0c00720c */ /* 0x000fe20003f66270 */
[--C-:B------:R-:W-:Y:S01]  /*0e70*/  @!P0 IMAD.IADD R7, R7, 0x1, -R4.reuse ;  /* 0x0000000107078824 */ /* 0x100fe200078e0a04 */
[----:B------:R-:W-:Y:S01]  /*0e80*/  ISETP.GE.AND P0, PT, R10, RZ, PT ;  /* 0x000000ff0a00720c */ /* 0x000fe20003f06270 */
[C---:B------:R-:W-:Y:S02]  /*0e90*/  IMAD R19, R4.reuse, R18, R19 ;  /* 0x0000001204137224 */ /* 0x040fe400078e0213 */
[--C-:B------:R-:W-:Y:S01]  /*0ea0*/  @!P4 IMAD.IADD R9, R9, 0x1, -R4.reuse ;  /* 0x000000010909c824 */ /* 0x100fe200078e0a04 */
[----:B------:R-:W-:Y:S01]  /*0eb0*/  ISETP.GT.U32.AND P4, PT, R4, R11, PT ;  /* 0x0000000b0400720c */ /* 0x000fe20003f84070 */
[----:B------:R-:W-:-:S02]  /*0ec0*/  @!P6 IMAD.IADD R13, R13, 0x1, -R4 ;  /* 0x000000010d0de824 */ /* 0x000fc400078e0a04 */
[----:B------:R-:W-:Y:S01]  /*0ed0*/  @!P1 IMAD.MOV R7, RZ, RZ, -R7 ;  /* 0x000000ffff079224 */ /* 0x000fe200078e0a07 */
[C---:B------:R-:W-:Y:S01]  /*0ee0*/  ISETP.GT.U32.AND P1, PT, R4.reuse, R19, PT ;  /* 0x000000130400720c */ /* 0x040fe20003f24070 */
[----:B------:R-:W-:Y:S01]  /*0ef0*/  @!P2 IMAD.MOV R6, RZ, RZ, -R6 ;  /* 0x000000ffff06a224 */ /* 0x000fe200078e0a06 */
[----:B------:R-:W-:Y:S01]  /*0f00*/  ISETP.GT.U32.AND P2, PT, R4, R13, PT ;  /* 0x0000000d0400720c */ /* 0x000fe20003f44070 */
[----:B------:R-:W-:Y:S01]  /*0f10*/  @!P5 IMAD.MOV R5, RZ, RZ, -R5 ;  /* 0x000000ffff05d224 */ /* 0x000fe200078e0a05 */
[----:B------:R-:W-:Y:S01]  /*0f20*/  ISETP.GE.AND P5, PT, R16, RZ, PT ;  /* 0x000000ff1000720c */ /* 0x000fe20003fa6270 */
[----:B------:R-:W-:Y:S01]  /*0f30*/  IMAD.MOV.U32 R17, RZ, RZ, R20 ;  /* 0x000000ffff117224 */ /* 0x000fe200078e0014 */
[----:B------:R-:W-:Y:S02]  /*0f40*/  ISETP.GT.U32.AND P6, PT, R4, R9, PT ;  /* 0x000000090400720c */ /* 0x000fe40003fc4070 */
[C---:B------:R-:W-:Y:S01]  /*0f50*/  LOP3.LUT R16, R15.reuse, 0x1ec, RZ, 0xfc, !PT ;  /* 0x000001ec0f107812 */ /* 0x040fe200078efcff */
[----:B------:R-:W-:Y:S01]  /*0f60*/  IMAD.HI.U32 R10, R14, R17, RZ ;  /* 0x000000110e0a7227 */ /* 0x000fe200078e00ff */
[----:B------:R-:W-:Y:S01]  /*0f70*/  STL [R1+0x10b0], R5 ;  /* 0x0010b00501007387 */ /* 0x000fe20000100800 */
[----:B------:R-:W-:-:S02]  /*0f80*/  LOP3.LUT R20, R15, 0x1d2, RZ, 0xfc, !PT ;  /* 0x000001d20f147812 */ /* 0x000fc400078efcff */
[----:B------:R-:W-:Y:S01]  /*0f90*/  @!P4 IMAD.IADD R11, R11, 0x1, -R4 ;  /* 0x000000010b0bc824 */ /* 0x000fe200078e0a04 */
[----:B------:R0:W-:Y:S01]  /*0fa0*/  STL [R1], R3 ;  /* 0x0000000301007387 */ /* 0x0001e20000100800 */
[----:B------:R-:W-:Y:S01]  /*0fb0*/  IMAD.MOV R10, RZ, RZ, -R10 ;  /* 0x000000ffff0a7224 */ /* 0x000fe200078e0a0a */
[----:B------:R-:W-:Y:S01]  /*0fc0*/  IABS R25, R16 ;  /* 0x0000001000197213 */ /* 0x000fe20000000000 */
[--C-:B------:R-:W-:Y:S01]  /*0fd0*/  @!P1 IMAD.IADD R19, R19, 0x1, -R4.reuse ;  /* 0x0000000113139824 */ /* 0x100fe200078e0a04 */
[----:B------:R-:W-:Y:S01]  /*0fe0*/  ISETP.GE.AND P4, PT, R0, RZ, PT ;  /* 0x000000ff0000720c */ /* 0x000fe20003f86270 */
[----:B------:R-:W-:Y:S01]  /*0ff0*/  @!P2 IMAD.IADD R13, R13, 0x1, -R4 ;  /* 0x000000010d0da824 */ /* 0x000fe200078e0a04 */
[----:B------:R-:W-:Y:S01]  /*1000*/  ISETP.GE.AND P2, PT, R8, RZ, PT ;  /* 0x000000ff0800720c */ /* 0x000fe20003f46270 */
[----:B------:R-:W-:Y:S01]  /*1010*/  IMAD R17, R4, R10, R17 ;  /* 0x0000000a04117224 */ /* 0x000fe200078e0211 */
[C---:B------:R-:W-:Y:S01]  /*1020*/  LOP3.LUT R10, R15.reuse, 0x1ea, RZ, 0xfc, !PT ;  /* 0x000001ea0f0a7812 */ /* 0x040fe200078efcff */
[----:B------:R-:W-:Y:S01]  /*1030*/  IMAD.HI.U32 R0, R14, R25, RZ ;  /* 0x000000190e007227 */ /* 0x000fe200078e00ff */
[----:B------:R-:W-:-:S02]  /*1040*/  LOP3.LUT R8, R15, 0x1e8, RZ, 0xfc, !PT ;  /* 0x000001e80f087812 */ /* 0x000fc400078efcff */
[----:B------:R-:W-:Y:S01]  /*1050*/  IABS R23, R10 ;  /* 0x0000000a00177213 */ /* 0x000fe20000000000 */
[----:B0-----:R-:W-:Y:S01]  /*1060*/  IMAD.MOV.U32 R3, RZ, RZ, R11 ;  /* 0x000000ffff037224 */ /* 0x001fe200078e000b */
[----:B------:R-:W-:Y:S01]  /*1070*/  IABS R21, R8 ;  /* 0x0000000800157213 */ /* 0x000fe20000000000 */
[----:B------:R-:W-:Y:S01]  /*1080*/  @!P6 IMAD.IADD R9, R9, 0x1, -R4 ;  /* 0x000000010909e824 */ /* 0x000fe200078e0a04 */
[C---:B------:R-:W-:Y:S01]  /*1090*/  ISETP.GT.U32.AND P6, PT, R4.reuse, R17, PT ;  /* 0x000000110400720c */ /* 0x040fe20003fc4070 */
[----:B------:R-:W-:Y:S01]  /*10a0*/  @!P5 IMAD.MOV R3, RZ, RZ, -R3 ;  /* 0x000000ffff03d224 */ /* 0x000fe200078e0a03 */
[----:B------:R-:W-:Y:S01]  /*10b0*/  ISETP.GT.U32.AND P5, PT, R4, R19, PT ;  /* 0x000000130400720c */ /* 0x000fe20003fa4070 */
[----:B------:R-:W-:Y:S01]  /*10c0*/  IMAD.MOV R0, RZ, RZ, -R0 ;  /* 0x000000ffff007224 */ /* 0x000fe200078e0a00 */
[----:B------:R-:W-:Y:S01]  /*10d0*/  ISETP.GE.AND P1, PT, R16, RZ, PT ;  /* 0x000000ff1000720c */ /* 0x000fe20003f26270 */
[----:B------:R-:W-:Y:S01]  /*10e0*/  IMAD.MOV.U32 R5, RZ, RZ, R9 ;  /* 0x000000ffff057224 */ /* 0x000fe200078e0009 */
[----:B------:R0:W-:Y:S01]  /*10f0*/  STL [R1+0x60], R3 ;  /* 0x0000600301007387 */ /* 0x0001e20000100800 */
[----:B------:R-:W-:-:S02]  /*1100*/  IMAD R11, R4, R0, R25 ;  /* 0x00000000040b7224 */ /* 0x000fc400078e0219 */
[----:B------:R-:W-:-:S04]  /*1110*/  IMAD.HI.U32 R12, R14, R23, RZ ;  /* 0x000000170e0c7227 */ /* 0x000fc800078e00ff */
[----:B------:R-:W-:-:S04]  /*1120*/  IMAD.HI.U32 R0, R14, R21, RZ ;  /* 0x000000150e007227 */ /* 0x000fc800078e00ff */
[----:B------:R-:W-:Y:S01]  /*1130*/  @!P0 IMAD.MOV R5, RZ, RZ, -R5 ;  /* 0x000000ffff058224 */ /* 0x000fe200078e0a05 */
[C---:B------:R-:W-:Y:S01]  /*1140*/  ISETP.GT.U32.AND P0, PT, R4.reuse, R11, PT ;  /* 0x0000000b0400720c */ /* 0x040fe20003f04070 */
[----:B------:R-:W-:Y:S02]  /*1150*/  IMAD.MOV R12, RZ, RZ, -R12 ;  /* 0x000000ffff0c7224 */ /* 0x000fe400078e0a0c */
[----:B------:R-:W-:Y:S01]  /*1160*/  IMAD.MOV R18, RZ, RZ, -R0 ;  /* 0x000000ffff127224 */ /* 0x000fe200078e0a00 */
[----:B------:R1:W-:Y:S01]  /*1170*/  STL [R1+0x6c], R5 ;  /* 0x00006c0501007387 */ /* 0x0003e20000100800 */
[--C-:B------:R-:W-:Y:S01]  /*1180*/  @!P5 IMAD.IADD R19, R19, 0x1, -R4.reuse ;  /* 0x000000011313d824 */ /* 0x100fe200078e0a04 */
[----:B------:R-:W-:Y:S01]  /*1190*/  LOP3.LUT R0, R15, 0x1e6, RZ, 0xfc, !PT ;  /* 0x000001e60f007812 */ /* 0x000fe200078efcff */
[C---:B------:R-:W-:Y:S02]  /*11a0*/  IMAD R9, R4.reuse, R12, R23 ;  /* 0x0000000c04097224 */ /* 0x040fe400078e0217 */
[C---:B------:R-:W-:Y:S01]  /*11b0*/  IMAD R18, R4.reuse, R18, R21 ;  /* 0x0000001204127224 */ /* 0x040fe200078e0215 */
[----:B------:R-:W-:Y:S01]  /*11c0*/  IABS R25, R0 ;  /* 0x0000000000197213 */ /* 0x000fe20000000000 */
[----:B------:R-:W-:Y:S01]  /*11d0*/  @!P6 IMAD.IADD R17, R17, 0x1, -R4 ;  /* 0x000000011111e824 */ /* 0x000fe200078e0a04 */
[----:B------:R-:W-:Y:S01]  /*11e0*/  ISETP.GT.U32.AND P5, PT, R4, R9, PT ;  /* 0x000000090400720c */ /* 0x000fe20003fa4070 */
[----:B0-----:R-:W-:-:S02]  /*11f0*/  IMAD.MOV.U32 R3, RZ, RZ, R13 ;  /* 0x000000ffff037224 */ /* 0x001fc400078e000d */
[----:B-1----:R-:W-:Y:S01]  /*1200*/  IMAD.MOV.U32 R5, RZ, RZ, R19 ;  /* 0x000000ffff057224 */ /* 0x002fe200078e0013 */
[----:B------:R-:W-:Y:S01]  /*1210*/  ISETP.GT.U32.AND P6, PT, R4, R17, PT ;  /* 0x000000110400720c */ /* 0x000fe20003fc4070 */
[----:B------:R-:W-:Y:S01]  /*1220*/  @!P3 IMAD.MOV R3, RZ, RZ, -R3 ;  /* 0x000000ffff03b224 */ /* 0x000fe200078e0a03 */
[----:B------:R-:W-:Y:S01]  /*1230*/  ISETP.GE.AND P3, PT, R10, RZ, PT ;  /* 0x000000ff0a00720c */ /* 0x000fe20003f66270 */
[----:B------:R-:W-:Y:S01]  /*1240*/  @!P4 IMAD.MOV R5, RZ, RZ, -R5 ;  /* 0x000000ffff05c224 */ /* 0x000fe200078e0a05 */
[----:B------:R-:W-:Y:S01]  /*1250*/  ISETP.GT.U32.AND P4, PT, R4, R18, PT ;  /* 0x000000120400720c */ /* 0x000fe20003f84070 */
[----:B------:R-:W-:Y:S01]  /*1260*/  @!P0 IMAD.IADD R11, R11, 0x1, -R4 ;  /* 0x000000010b0b8824 */ /* 0x000fe200078e0a04 */
[C---:B------:R-:W-:Y:S01]  /*1270*/  LOP3.LUT R10, R15.reuse, 0x1e4, RZ, 0xfc, !PT ;  /* 0x000001e40f0a7812 */ /* 0x040fe200078efcff */
[----:B------:R0:W-:Y:S01]  /*1280*/  STL [R1+0xac], R3 ;  /* 0x0000ac0301007387 */ /* 0x0001e20000100800 */
[----:B------:R-:W-:Y:S01]  /*1290*/  IMAD.HI.U32 R12, R14, R25, RZ ;  /* 0x000000190e0c7227 */ /* 0x000fe200078e00ff */
[----:B------:R-:W-:-:S02]  /*12a0*/  LOP3.LUT R19, R15, 0x1d4, RZ, 0xfc, !PT ;  /* 0x000001d40f137812 */ /* 0x000fc400078efcff */
[----:B------:R-:W-:Y:S01]  /*12b0*/  IABS R13, R10 ;  /* 0x0000000a000d7213 */ /* 0x000fe20000000000 */
[--C-:B------:R-:W-:Y:S01]  /*12c0*/  @!P5 IMAD.IADD R9, R9, 0x1, -R4.reuse ;  /* 0x000000010909d824 */ /* 0x100fe200078e0a04 */
[----:B------:R-:W-:Y:S01]  /*12d0*/  ISETP.GT.U32.AND P0, PT, R4, R11, PT ;  /* 0x0000000b0400720c */ /* 0x000fe20003f04070 */
[--C-:B------:R-:W-:Y:S01]  /*12e0*/  @!P6 IMAD.IADD R17, R17, 0x1, -R4.reuse ;  /* 0x000000011111e824 */ /* 0x100fe200078e0a04 */
[----:B------:R-:W-:Y:S01]  /*12f0*/  ISETP.GE.AND P6, PT, R8, RZ, PT ;  /* 0x000000ff0800720c */ /* 0x000fe20003fc6270 */
[----:B------:R-:W-:Y:S01]  /*1300*/  IMAD.HI.U32 R24, R14, R13, RZ ;  /* 0x0000000d0e187227 */ /* 0x000fe200078e00ff */
[----:B------:R-:W-:Y:S01]  /*1310*/  ISETP.GT.U32.AND P5, PT, R4, R9, PT ;  /* 0x000000090400720c */ /* 0x000fe20003fa4070 */
[----:B------:R1:W-:Y:S01]  /*1320*/  STL [R1+0x384], R5 ;  /* 0x0003840501007387 */ /* 0x0003e20000100800 */
[----:B------:R-:W-:Y:S01]  /*1330*/  LOP3.LUT R8, R15, 0x1e2, RZ, 0xfc, !PT ;  /* 0x000001e20f087812 */ /* 0x000fe200078efcff */
[----:B------:R-:W-:Y:S02]  /*1340*/  @!P4 IMAD.IADD R18, R18, 0x1, -R4 ;  /* 0x000000011212c824 */ /* 0x000fe400078e0a04 */
[----:B------:R-:W-:Y:S01]  /*1350*/  IMAD.MOV R24, RZ, RZ, -R24 ;  /* 0x000000ffff187224 */ /* 0x000fe200078e0a18 */
[----:B------:R-:W-:Y:S01]  /*1360*/  IABS R23, R8 ;  /* 0x0000000800177213 */ /* 0x000fe20000000000 */
[----:B0-----:R-:W-:Y:S01]  /*1370*/  IMAD.MOV.U32 R3, RZ, RZ, R17 ;  /* 0x000000ffff037224 */ /* 0x001fe200078e0011 */
[C---:B------:R-:W-:Y:S01]  /*1380*/  ISETP.GT.U32.AND P4, PT, R4.reuse, R18, PT ;  /* 0x000000120400720c */ /* 0x040fe20003f84070 */
[----:B------:R-:W-:-:S02]  /*1390*/  IMAD R24, R4, R24, R13 ;  /* 0x0000001804187224 */ /* 0x000fc400078e020d */
[----:B------:R-:W-:Y:S01]  /*13a0*/  @!P2 IMAD.MOV R3, RZ, RZ, -R3 ;  /* 0x000000ffff03a224 */ /* 0x000fe200078e0a03 */
[----:B------:R-:W-:Y:S01]  /*13b0*/  ISETP.GE.AND P2, PT, R0, RZ, PT ;  /* 0x000000ff0000720c */ /* 0x000fe20003f46270 */
[--C-:B------:R-:W-:Y:S01]  /*13c0*/  @!P0 IMAD.IADD R11, R11, 0x1, -R4.reuse ;  /* 0x000000010b0b8824 */ /* 0x100fe200078e0a04 */
[----:B------:R-:W-:Y:S01]  /*13d0*/  ISETP.GE.AND P0, PT, R10, RZ, PT ;  /* 0x000000ff0a00720c */ /* 0x000fe20003f06270 */
[----:B------:R-:W-:Y:S01]  /*13e0*/  @!P5 IMAD.IADD R9, R9, 0x1, -R4 ;  /* 0x000000010909d824 */ /* 0x000fe200078e0a04 */
[----:B------:R0:W-:Y:S01]  /*13f0*/  STL [R1+0x3c4], R3 ;  /* 0x0003c40301007387 */ /* 0x0001e20000100800 */
[----:B-1----:R-:W-:Y:S01]  /*1400*/  IMAD.MOV.U32 R5, RZ, RZ, R11 ;  /* 0x000000ffff057224 */ /* 0x002fe200078e000b */
[----:B------:R-:W-:Y:S01]  /*1410*/  ISETP.GE.AND P5, PT, R8, RZ, PT ;  /* 0x000000ff0800720c */ /* 0x000fe20003fa6270 */
[----:B------:R-:W-:Y:S01]  /*1420*/  IMAD.MOV R10, RZ, RZ, -R12 ;  /* 0x000000ffff0a7224 */ /* 0x000fe200078e0a0c */
[----:B------:R-:W-:Y:S01]  /*1430*/  LOP3.LUT R12, R15, 0x1de, RZ, 0xfc, !PT ;  /* 0x000001de0f0c7812 */ /* 0x000fe200078efcff */
[----:B------:R-:W-:Y:S01]  /*1440*/  @!P4 IMAD.IADD R18, R18, 0x1, -R4 ;  /* 0x000000011212c824 */ /* 0x000fe200078e0a04 */
[----:B------:R-:W-:Y:S01]  /*1450*/  ISETP.GT.U32.AND P4, PT, R4, R24, PT ;  /* 0x000000180400720c */ /* 0x000fe20003f84070 */
[----:B------:R-:W-:Y:S01]  /*1460*/  IMAD.HI.U32 R0, R14, R23, RZ ;  /* 0x000000170e007227 */ /* 0x000fe200078e00ff */
[----:B------:R-:W-:-:S03]  /*1470*/  IABS R21, R12 ;  /* 0x0000000c00157213 */ /* 0x000fc60000000000 */
[----:B0-----:R-:W-:Y:S01]  /*1480*/  IMAD.MOV.U32 R3, RZ, RZ, R9 ;  /* 0x000000ffff037224 */ /* 0x001fe200078e0009 */
[C---:B------:R-:W-:Y:S01]  /*1490*/  LOP3.LUT R9, R15.reuse, 0x1da, RZ, 0xfc, !PT ;  /* 0x000001da0f097812 */ /* 0x040fe200078efcff */
[----:B------:R-:W-:Y:S02]  /*14a0*/  @!P1 IMAD.MOV R5, RZ, RZ, -R5 ;  /* 0x000000ffff059224 */ /* 0x000fe400078e0a05 */
[C---:B------:R-:W-:Y:S01]  /*14b0*/  IMAD R25, R4.reuse, R10, R25 ;  /* 0x0000000a04197224 */ /* 0x040fe200078e0219 */
[----:B------:R-:W-:Y:S01]  /*14c0*/  LOP3.LUT R10, R15, 0x1dc, RZ, 0xfc, !PT ;  /* 0x000001dc0f0a7812 */ /* 0x000fe200078efcff */
[----:B------:R-:W-:Y:S01]  /*14d0*/  @!P3 IMAD.MOV R3, RZ, RZ, -R3 ;  /* 0x000000ffff03b224 */ /* 0x000fe200078e0a03 */
[----:B------:R-:W-:Y:S01]  /*14e0*/  STL [R1+0x3c8], R5 ;  /* 0x0003c80501007387 */ /* 0x000fe20000100800 */
[----:B------:R-:W-:Y:S01]  /*14f0*/  IMAD.MOV R0, RZ, RZ, -R0 ;  /* 0x000000ffff007224 */ /* 0x000fe200078e0a00 */
[----:B------:R-:W-:Y:S01]  /*1500*/  ISETP.GT.U32.AND P1, PT, R4, R25, PT ;  /* 0x000000190400720c */ /* 0x000fe20003f24070 */
[----:B------:R-:W-:Y:S01]  /*1510*/  @!P4 IMAD.IADD R24, R24, 0x1, -R4 ;  /* 0x000000011818c824 */ /* 0x000fe200078e0a04 */
[----:B------:R0:W-:Y:S01]  /*1520*/  STL [R1+0x3cc], R3 ;  /* 0x0003cc0301007387 */ /* 0x0001e20000100800 */
[----:B------:R-:W-:Y:S01]  /*1530*/  IMAD R23, R4, R0, R23 ;  /* 0x0000000004177224 */ /* 0x000fe200078e0217 */
[----:B------:R-:W-:Y:S01]  /*1540*/  ISETP.GE.AND P3, PT, R22, RZ, PT ;  /* 0x000000ff1600720c */ /* 0x000fe20003f66270 */
[----:B------:R-:W-:Y:S01]  /*1550*/  IMAD.HI.U32 R11, R14, R21, RZ ;  /* 0x000000150e0b7227 */ /* 0x000fe200078e00ff */
[----:B------:R-:W-:-:S02]  /*1560*/  IABS R22, R22 ;  /* 0x0000001600167213 */ /* 0x000fc40000000000 */
[----:B------:R-:W-:Y:S01]  /*1570*/  ISETP.GT.U32.AND P4, PT, R4, R24, PT ;  /* 0x000000180400720c */ /* 0x000fe20003f84070 */
[----:B------:R-:W-:Y:S01]  /*1580*/  IMAD.MOV R11, RZ, RZ, -R11 ;  /* 0x000000ffff0b7224 */ /* 0x000fe200078e0a0b */
[----:B------:R-:W-:Y:S01]  /*1590*/  IABS R17, R10 ;  /* 0x0000000a00117213 */ /* 0x000fe20000000000 */
[----:B------:R-:W-:Y:S01]  /*15a0*/  IMAD.HI.U32 R13, R14, R22, RZ ;  /* 0x000000160e0d7227 */ /* 0x000fe200078e00ff */
[----:B------:R-:W-:-:S03]  /*15b0*/  IABS R16, R9 ;  /* 0x0000000900107213 */ /* 0x000fc60000000000 */
[----:B0-----:R-:W-:Y:S01]  /*15c0*/  IMAD.MOV.U32 R3, RZ, RZ, R18 ;  /* 0x000000ffff037224 */ /* 0x001fe200078e0012 */
[----:B------:R-:W-:Y:S01]  /*15d0*/  LOP3.LUT R18, R15, 0x1d6, RZ, 0xfc, !PT ;  /* 0x000001d60f127812 */ /* 0x000fe200078efcff */
[----:B------:R-:W-:Y:S02]  /*15e0*/  IMAD.MOV R13, RZ, RZ, -R13 ;  /* 0x000000ffff0d7224 */ /* 0x000fe400078e0a0d */
[----:B------:R-:W-:Y:S01]  /*15f0*/  @!P6 IMAD.MOV R3, RZ, RZ, -R3 ;  /* 0x000000ffff03e224 */ /* 0x000fe200078e0a03 */
[C---:B------:R-:W-:Y:S01]  /*1600*/  ISETP.GT.U32.AND P6, PT, R4.reuse, R23, PT ;  /* 0x000000170400720c */ /* 0x040fe20003fc4070 */
[----:B------:R-:W-:Y:S02]  /*1610*/  @!P1 IMAD.IADD R25, R25, 0x1, -R4 ;  /* 0x0000000119199824 */ /* 0x000fe400078e0a04 */
[C---:B------:R-:W-:Y:S01]  /*1620*/  IMAD R22, R4.reuse, R13, R22 ;  /* 0x0000000d04167224 */ /* 0x040fe200078e0216 */
[----:B------:R0:W-:Y:S01]  /*1630*/  STL [R1+0x3c0], R3 ;  /* 0x0003c00301007387 */ /* 0x0001e20000100800 */
[C---:B------:R-:W-:Y:S01]  /*1640*/  IMAD R21, R4.reuse, R11, R21 ;  /* 0x0000000b04157224 */ /* 0x040fe200078e0215 */
[----:B------:R-:W-:Y:S01]  /*1650*/  ISETP.GT.U32.AND P1, PT, R4, R25, PT ;  /* 0x000000190400720c */ /* 0x000fe20003f24070 */
[----:B------:R-:W-:Y:S01]  /*1660*/  @!P4 IMAD.IADD R24, R24, 0x1, -R4 ;  /* 0x000000011818c824 */ /* 0x000fe200078e0a04 */
[----:B------:R-:W-:Y:S01]  /*1670*/  ISETP.GT.U32.AND P4, PT, R4, R22, PT ;  /* 0x000000160400720c */ /* 0x000fe20003f84070 */
[----:B------:R-:W-:Y:S01]  /*1680*/  IMAD.HI.U32 R8, R14, R17, RZ ;  /* 0x000000110e087227 */ /* 0x000fe200078e00ff */
[----:B------:R-:W-:-:S02]  /*1690*/  IABS R11, R18 ;  /* 0x00000012000b7213 */ /* 0x000fc40000000000 */
[----:B------:R-:W-:Y:S01]  /*16a0*/  IABS R13, R19 ;  /* 0x00000013000d7213 */ /* 0x000fe20000000000 */
[----:B------:R-:W-:Y:S01]  /*16b0*/  @!P6 IMAD.IADD R23, R23, 0x1, -R4 ;  /* 0x000000011717e824 */ /* 0x000fe200078e0a04 */
[----:B------:R-:W-:Y:S01]  /*16c0*/  ISETP.GT.U32.AND P6, PT, R4, R21, PT ;  /* 0x000000150400720c */ /* 0x000fe20003fc4070 */
[----:B------:R-:W-:Y:S02]  /*16d0*/  IMAD.MOV R8, RZ, RZ, -R8 ;  /* 0x000000ffff087224 */ /* 0x000fe400078e0a08 */
[----:B------:R-:W-:-:S04]  /*16e0*/  IMAD.HI.U32 R0, R14, R16, RZ ;  /* 0x000000100e007227 */ /* 0x000fc800078e00ff */
[--C-:B------:R-:W-:Y:S01]  /*16f0*/  @!P1 IMAD.IADD R25, R25, 0x1, -R4.reuse ;  /* 0x0000000119199824 */ /* 0x100fe200078e0a04 */
[----:B------:R-:W-:Y:S01]  /*1700*/  ISETP.GE.AND P1, PT, R12, RZ, PT ;  /* 0x000000ff0c00720c */ /* 0x000fe20003f26270 */
[----:B------:R-:W-:Y:S01]  /*1710*/  IMAD R17, R4, R8, R17 ;  /* 0x0000000804117224 */ /* 0x000fe200078e0211 */
[----:B------:R-:W-:Y:S01]  /*1720*/  LOP3.LUT R8, R15, 0x1d8, RZ, 0xfc, !PT ;  /* 0x000001d80f087812 */ /* 0x000fe200078efcff */
[--C-:B------:R-:W-:Y:S01]  /*1730*/  @!P4 IMAD.IADD R22, R22, 0x1, -R4.reuse ;  /* 0x000000011616c824 */ /* 0x100fe200078e0a04 */
[C---:B------:R-:W-:Y:S01]  /*1740*/  ISETP.GT.U32.AND P4, PT, R4.reuse, R23, PT ;  /* 0x000000170400720c */ /* 0x040fe20003f84070 */
[----:B------:R-:W-:Y:S01]  /*1750*/  @!P6 IMAD.IADD R21, R21, 0x1, -R4 ;  /* 0x000000011515e824 */ /* 0x000fe200078e0a04 */
[----:B------:R-:W-:Y:S01]  /*1760*/  IABS R12, R8 ;  /* 0x00000008000c7213 */ /* 0x000fe20000000000 */
[----:B0-----:R-:W-:Y:S02]  /*1770*/  IMAD.MOV.U32 R3, RZ, RZ, R25 ;  /* 0x000000ffff037224 */ /* 0x001fe400078e0019 */
[----:B------:R-:W-:Y:S01]  /*1780*/  IMAD.MOV R0, RZ, RZ, -R0 ;  /* 0x000000ffff007224 */ /* 0x000fe200078e0a00 */
[----:B------:R-:W-:Y:S01]  /*1790*/  ISETP.GT.U32.AND P6, PT, R4, R21, PT ;  /* 0x000000150400720c */ /* 0x000fe20003fc4070 */
[----:B------:R-:W-:-:S04]  /*17a0*/  IMAD.HI.U32 R26, R14, R11, RZ ;  /* 0x0000000b0e1a7227 */ /* 0x000fc800078e00ff */
[----:B------:R-:W-:Y:S01]  /*17b0*/  @!P2 IMAD.MOV R3, RZ, RZ, -R3 ;  /* 0x000000ffff03a224 */ /* 0x000fe200078e0a03 */
[----:B------:R-:W-:Y:S01]  /*17c0*/  ISETP.GT.U32.AND P2, PT, R4, R22, PT ;  /* 0x000000160400720c */ /* 0x000fe20003f44070 */
[----:B------:R-:W-:-:S03]  /*17d0*/  IMAD.HI.U32 R25, R14, R12, RZ ;  /* 0x0000000c0e197227 */ /* 0x000fc600078e00ff */
[----:B------:R0:W-:Y:S01]  /*17e0*/  STL [R1+0x34c], R3 ;  /* 0x00034c0301007387 */ /* 0x0001e20000100800 */
[C---:B------:R-:W-:Y:S01]  /*17f0*/  IMAD R16, R4.reuse, R0, R16 ;  /* 0x0000000004107224 */ /* 0x040fe200078e0210 */
[----:B------:R-:W-:Y:S01]  /*1800*/  IABS R0, R20 ;  /* 0x0000001400007213 */ /* 0x000fe20000000000 */
[----:B------:R-:W-:Y:S02]  /*1810*/  IMAD.MOV R26, RZ, RZ, -R26 ;  /* 0x000000ffff1a7224 */ /* 0x000fe400078e0a1a */
[----:B------:R-:W-:Y:S02]  /*1820*/  IMAD.MOV R25, RZ, RZ, -R25 ;  /* 0x000000ffff197224 */ /* 0x000fe400078e0a19 */
[----:B------:R-:W-:Y:S01]  /*1830*/  @!P4 IMAD.IADD R23, R23, 0x1, -R4 ;  /* 0x000000011717c824 */ /* 0x000fe200078e0a04 */
[C---:B------:R-:W-:Y:S01]  /*1840*/  ISETP.GT.U32.AND P4, PT, R4.reuse, R16, PT ;  /* 0x000000100400720c */ /* 0x040fe20003f84070 */
[----:B------:R-:W-:Y:S02]  /*1850*/  IMAD R11, R4, R26, R11 ;  /* 0x0000001a040b7224 */ /* 0x000fe400078e020b */
[----:B0-----:R-:W-:-:S02]  /*1860*/  IMAD.MOV.U32 R3, RZ, RZ, R24 ;  /* 0x000000ffff037224 */ /* 0x001fc400078e0018 */
[C---:B------:R-:W-:Y:S02]  /*1870*/  IMAD R12, R4.reuse, R25, R12 ;  /* 0x00000019040c7224 */ /* 0x040fe400078e020c */
[----:B------:R-:W-:Y:S01]  /*1880*/  @!P0 IMAD.MOV R3, RZ, RZ, -R3 ;  /* 0x000000ffff038224 */ /* 0x000fe200078e0a03 */
[C---:B------:R-:W-:Y:S01]  /*1890*/  ISETP.GT.U32.AND P0, PT, R4.reuse, R17, PT ;  /* 0x000000110400720c */ /* 0x040fe20003f04070 */
[--C-:B------:R-:W-:Y:S01]  /*18a0*/  @!P6 IMAD.IADD R21, R21, 0x1, -R4.reuse ;  /* 0x000000011515e824 */ /* 0x100fe200078e0a04 */
[----:B------:R-:W-:Y:S01]  /*18b0*/  ISETP.GT.U32.AND P6, PT, R4, R11, PT ;  /* 0x0000000b0400720c */ /* 0x000fe20003fc4070 */
[--C-:B------:R-:W-:Y:S01]  /*18c0*/  @!P2 IMAD.IADD R22, R22, 0x1, -R4.reuse ;  /* 0x000000011616a824 */ /* 0x100fe200078e0a04 */
[----:B------:R-:W-:Y:S01]  /*18d0*/  ISETP.GT.U32.AND P2, PT, R4, R12, PT ;  /* 0x0000000c0400720c */ /* 0x000fe20003f44070 */
[----:B------:R0:W-:Y:S01]  /*18e0*/  STL [R1+0xb0], R3 ;  /* 0x0000b00301007387 */ /* 0x0001e20000100800 */
[----:B------:R-:W-:Y:S01]  /*18f0*/  @!P4 IMAD.IADD R16, R16, 0x1, -R4 ;  /* 0x000000011010c824 */ /* 0x000fe200078e0a04 */
[----:B------:R-:W-:Y:S01]  /*1900*/  ISETP.GE.AND P4, PT, R9, RZ, PT ;  /* 0x000000ff0900720c */ /* 0x000fe20003f86270 */
[----:B------:R-:W-:Y:S01]  /*1910*/  IMAD.MOV.U32 R5, RZ, RZ, R23 ;  /* 0x000000ffff057224 */ /* 0x000fe200078e0017 */
[----:B------:R-:W-:Y:S01]  /*1920*/  LOP3.LUT R23, R15, 0x1c0, RZ, 0xfc, !PT ;  /* 0x000001c00f177812 */ /* 0x000fe200078efcff */
[----:B------:R-:W-:-:S04]  /*1930*/  IMAD.HI.U32 R24, R14, R13, RZ ;  /* 0x0000000d0e187227 */ /* 0x000fc800078e00ff */
[----:B------:R-:W-:Y:S01]  /*1940*/  @!P0 IMAD.IADD R17, R17, 0x1, -R4 ;  /* 0x0000000111118824 */ /* 0x000fe200078e0a04 */
[----:B------:R-:W-:Y:S01]  /*1950*/  ISETP.GE.AND P0, PT, R10, RZ, PT ;  /* 0x000000ff0a00720c */ /* 0x000fe20003f06270 */
[----:B0-----:R-:W-:Y:S01]  /*1960*/  IMAD.MOV.U32 R3, RZ, RZ, R22 ;  /* 0x000000ffff037224 */ /* 0x001fe200078e0016 */
[----:B------:R-:W-:Y:S01]  /*1970*/  LOP3.LUT R10, R15, 0x1ce, RZ, 0xfc, !PT ;  /* 0x000001ce0f0a7812 */ /* 0x000fe200078efcff */
[--C-:B------:R-:W-:Y:S01]  /*1980*/  @!P6 IMAD.IADD R11, R11, 0x1, -R4.reuse ;  /* 0x000000010b0be824 */ /* 0x100fe200078e0a04 */
[C---:B------:R-:W-:Y:S01]  /*1990*/  ISETP.GT.U32.AND P6, PT, R4.reuse, R16, PT ;  /* 0x000000100400720c */ /* 0x040fe20003fc4070 */
[----:B------:R-:W-:Y:S01]  /*19a0*/  @!P5 IMAD.MOV R5, RZ, RZ, -R5 ;  /* 0x000000ffff05d224 */ /* 0x000fe200078e0a05 */
[----:B------:R-:W-:Y:S01]  /*19b0*/  IABS R22, R10 ;  /* 0x0000000a00167213 */ /* 0x000fe20000000000 */
[----:B------:R-:W-:Y:S01]  /*19c0*/  @!P3 IMAD.MOV R3, RZ, RZ, -R3 ;  /* 0x000000ffff03b224 */ /* 0x000fe200078e0a03 */
[----:B------:R-:W-:Y:S01]  /*19d0*/  ISETP.GT.U32.AND P3, PT, R4, R11, PT ;  /* 0x0000000b0400720c */ /* 0x000fe20003f64070 */
[----:B------:R-:W-:Y:S01]  /*19e0*/  IMAD.HI.U32 R25, R14, R0, RZ ;  /* 0x000000000e197227 */ /* 0x000fe200078e00ff */
[----:B------:R-:W-:Y:S03]  /*19f0*/  STL [R1+0xb4], R5 ;  /* 0x0000b40501007387 */ /* 0x000fe60000100800 */
[----:B------:R-:W-:Y:S01]  /*1a00*/  @!P2 IMAD.IADD R12, R12, 0x1, -R4 ;  /* 0x000000010c0ca824 */ /* 0x000fe200078e0a04 */
[C---:B------:R-:W-:Y:S01]  /*1a10*/  ISETP.GT.U32.AND P2, PT, R4.reuse, R17, PT ;  /* 0x000000110400720c */ /* 0x040fe20003f44070 */
[----:B------:R-:W-:Y:S01]  /*1a20*/  IMAD.MOV R24, RZ, RZ, -R24 ;  /* 0x000000ffff187224 */ /* 0x000fe200078e0a18 */
[----:B------:R0:W-:Y:S01]  /*1a30*/  STL [R1+0xb8], R3 ;  /* 0x0000b80301007387 */ /* 0x0001e20000100800 */
[----:B------:R-:W-:Y:S01]  /*1a40*/  IMAD.MOV R25, RZ, RZ, -R25 ;  /* 0x000000ffff197224 */ /* 0x000fe200078e0a19 */
[C---:B------:R-:W-:Y:S01]  /*1a50*/  ISETP.GT.U32.AND P5, PT, R4.reuse, R12, PT ;  /* 0x0000000c0400720c */ /* 0x040fe20003fa4070 */
[C---:B------:R-:W-:Y:S01]  /*1a60*/  IMAD R9, R4.reuse, R24, R13 ;  /* 0x0000001804097224 */ /* 0x040fe200078e020d */
[----:B------:R-:W-:Y:S01]  /*1a70*/  LOP3.LUT R13, R15, 0x1d0, RZ, 0xfc, !PT ;  /* 0x000001d00f0d7812 */ /* 0x000fe200078efcff */
[----:B------:R-:W-:-:S02]  /*1a80*/  IMAD R0, R4, R25, R0 ;  /* 0x0000001904007224 */ /* 0x000fc400078e0200 */
[--C-:B------:R-:W-:Y:S02]  /*1a90*/  @!P6 IMAD.IADD R16, R16, 0x1, -R4.reuse ;  /* 0x000000011010e824 */ /* 0x100fe400078e0a04 */
[--C-:B------:R-:W-:Y:S01]  /*1aa0*/  @!P3 IMAD.IADD R11, R11, 0x1, -R4.reuse ;  /* 0x000000010b0bb824 */ /* 0x100fe200078e0a04 */
[----:B------:R-:W-:Y:S01]  /*1ab0*/  ISETP.GT.U32.AND P6, PT, R4, R0, PT ;  /* 0x000000000400720c */ /* 0x000fe20003fc4070 */
[----:B0-----:R-:W-:Y:S01]  /*1ac0*/  IMAD.MOV.U32 R3, RZ, RZ, R21 ;  /* 0x000000ffff037224 */ /* 0x001fe200078e0015 */
[----:B------:R-:W-:Y:S01]  /*1ad0*/  IABS R21, R13 ;  /* 0x0000000d00157213 */ /* 0x000fe20000000000 */
[--C-:B------:R-:W-:Y:S01]  /*1ae0*/  @!P2 IMAD.IADD R17, R17, 0x1, -R4.reuse ;  /* 0x000000011111a824 */ /* 0x100fe200078e0a04 */
[----:B------:R-:W-:Y:S01]  /*1af0*/  ISETP.GE.AND P2, PT, R8, RZ, PT ;  /* 0x000000ff0800720c */ /* 0x000fe20003f46270 */
[----:B------:R-:W-:Y:S01]  /*1b00*/  @!P1 IMAD.MOV R3, RZ, RZ, -R3 ;  /* 0x000000ffff039224 */ /* 0x000fe200078e0a03 */
[----:B------:R-:W-:Y:S01]  /*1b10*/  ISETP.GT.U32.AND P1, PT, R4, R9, PT ;  /* 0x000000090400720c */ /* 0x000fe20003f24070 */
[----:B------:R-:W-:Y:S01]  /*1b20*/  @!P5 IMAD.IADD R12, R12, 0x1, -R4 ;  /* 0x000000010c0cd824 */ /* 0x000fe200078e0a04 */
[----:B------:R-:W-:Y:S01]  /*1b30*/  ISETP.GE.AND P5, PT, R18, RZ, PT ;  /* 0x000000ff1200720c */ /* 0x000fe20003fa6270 */
[----:B------:R-:W-:Y:S01]  /*1b40*/  IMAD.MOV.U32 R5, RZ, RZ, R17 ;  /* 0x000000ffff057224 */ /* 0x000fe200078e0011 */
[----:B------:R0:W-:Y:S01]  /*1b50*/  STL [R1+0xbc], R3 ;  /* 0x0000bc0301007387 */ /* 0x0001e20000100800 */
[----:B------:R-:W-:Y:S01]  /*1b60*/  IMAD.MOV.U32 R8, RZ, RZ, R22 ;  /* 0x000000ffff087224 */ /* 0x000fe200078e0016 */
[----:B------:R-:W-:Y:S01]  /*1b70*/  ISETP.GE.AND P3, PT, R19, RZ, PT ;  /* 0x000000ff1300720c */ /* 0x000fe20003f66270 */
[----:B------:R-:W-:-:S04]  /*1b80*/  IMAD.HI.U32 R18, R14, R21, RZ ;  /* 0x000000150e127227 */ /* 0x000fc800078e00ff */
[----:B------:R-:W-:Y:S02]  /*1b90*/  @!P0 IMAD.MOV R5, RZ, RZ, -R5 ;  /* 0x000000ffff058224 */ /* 0x000fe400078e0a05 */
[----:B------:R-:W-:Y:S01]  /*1ba0*/  @!P1 IMAD.IADD R9, R9, 0x1, -R4 ;  /* 0x0000000109099824 */ /* 0x000fe200078e0a04 */
[----:B------:R-:W-:Y:S01]  /*1bb0*/  ISETP.GE.AND P1, PT, R20, RZ, PT ;  /* 0x000000ff1400720c */ /* 0x000fe20003f26270 */
[----:B0-----:R-:W-:Y:S01]  /*1bc0*/  IMAD.MOV.U32 R3, RZ, RZ, R16 ;  /* 0x000000ffff037224 */ /* 0x001fe200078e0010 */
[----:B------:R0:W-:Y:S01]  /*1bd0*/  STL [R1+0xc4], R5 ;  /* 0x0000c40501007387 */ /* 0x0001e20000100800 */
[----:B------:R-:W-:Y:S01]  /*1be0*/  IMAD.HI.U32 R19, R14, R8, RZ ;  /* 0x000000080e137227 */ /* 0x000fe200078e00ff */
[----:B------:R-:W-:Y:S02]  /*1bf0*/  ISETP.GT.U32.AND P0, PT, R4, R9, PT ;  /* 0x000000090400720c */ /* 0x000fe40003f04070 */
[----:B------:R-:W-:Y:S01]  /*1c00*/  LOP3.LUT R20, R15, 0x1be, RZ, 0xfc, !PT ;  /* 0x000001be0f147812 */ /* 0x000fe200078efcff */
[----:B------:R-:W-:-:S02]  /*1c10*/  IMAD.MOV R18, RZ, RZ, -R18 ;  /* 0x000000ffff127224 */ /* 0x000fc400078e0a12 */
[----:B------:R-:W-:Y:S01]  /*1c20*/  @!P6 IMAD.IADD R0, R0, 0x1, -R4 ;  /* 0x000000010000e824 */ /* 0x000fe200078e0a04 */
[----:B------:R-:W-:Y:S01]  /*1c30*/  ISETP.GE.AND P6, PT, R13, RZ, PT ;  /* 0x000000ff0d00720c */ /* 0x000fe20003fc6270 */
[----:B------:R-:W-:Y:S02]  /*1c40*/  @!P4 IMAD.MOV R3, RZ, RZ, -R3 ;  /* 0x000000ffff03c224 */ /* 0x000fe400078e0a03 */
[----:B------:R-:W-:Y:S01]  /*1c50*/  IMAD.MOV R17, RZ, RZ, -R19 ;  /* 0x000000ffff117224 */ /* 0x000fe200078e0a13 */
[C---:B------:R-:W-:Y:S01]  /*1c60*/  ISETP.GT.U32.AND P4, PT, R4.reuse, R0, PT ;  /* 0x000000000400720c */ /* 0x040fe20003f84070 */
[C---:B------:R-:W-:Y:S01]  /*1c70*/  IMAD R13, R4.reuse, R18, R21 ;  /* 0x00000012040d7224 */ /* 0x040fe200078e0215 */
[----:B------:R1:W-:Y:S01]  /*1c80*/  STL [R1+0xc8], R3 ;  /* 0x0000c80301007387 */ /* 0x0003e20000100800 */
[----:B0-----:R-:W-:Y:S01]  /*1c90*/  IMAD.MOV.U32 R5, RZ, RZ, R12 ;  /* 0x000000ffff057224 */ /* 0x001fe200078e000c */
[C---:B------:R-:W-:Y:S01]  /*1ca0*/  LOP3.LUT R12, R15.reuse, 0x1ca, RZ, 0xfc, !PT ;  /* 0x000001ca0f0c7812 */ /* 0x040fe200078efcff */
[C---:B------:R-:W-:Y:S01]  /*1cb0*/  IMAD R8, R4.reuse, R17, R8 ;  /* 0x0000001104087224 */ /* 0x040fe200078e0208 */
[----:B------:R-:W-:Y:S01]  /*1cc0*/  LOP3.LUT R17, R15, 0x1c8, RZ, 0xfc, !PT ;  /* 0x000001c80f117812 */ /* 0x000fe200078efcff */
[----:B------:R-:W-:Y:S01]  /*1cd0*/  @!P2 IMAD.MOV R5, RZ, RZ, -R5 ;  /* 0x000000ffff05a224 */ /* 0x000fe200078e0a05 */
[----:B------:R-:W-:Y:S01]  /*1ce0*/  ISETP.GT.U32.AND P2, PT, R4, R13, PT ;  /* 0x0000000d0400720c */ /* 0x000fe20003f44070 */
[--C-:B------:R-:W-:Y:S01]  /*1cf0*/  @!P0 IMAD.IADD R9, R9, 0x1, -R4.reuse ;  /* 0x0000000109098824 */ /* 0x100fe200078e0a04 */
[----:B------:R-:W-:Y:S01]  /*1d00*/  ISETP.GE.AND P0, PT, R10, RZ, PT ;  /* 0x000000ff0a00720c */ /* 0x000fe20003f06270 */
[----:B-1----:R-:W-:Y:S01]  /*1d10*/  IMAD.MOV.U32 R3, RZ, RZ, R11 ;  /* 0x000000ffff037224 */ /* 0x002fe200078e000b */
[----:B------:R-:W-:Y:S01]  /*1d20*/  LOP3.LUT R11, R15, 0x1cc, RZ, 0xfc, !PT ;  /* 0x000001cc0f0b7812 */ /* 0x000fe200078efcff */
[----:B------:R-:W-:Y:S01]  /*1d30*/  STL [R1+0xcc], R5 ;  /* 0x0000cc0501007387 */ /* 0x000fe20000100800 */
[----:B------:R-:W-:Y:S01]  /*1d40*/  IABS R16, R12 ;  /* 0x0000000c00107213 */ /* 0x000fe20000000000 */
[----:B------:R-:W-:Y:S01]  /*1d50*/  @!P5 IMAD.MOV R3, RZ, RZ, -R3 ;  /* 0x000000ffff03d224 */ /* 0x000fe200078e0a03 */
[----:B------:R-:W-:Y:S01]  /*1d60*/  ISETP.GT.U32.AND P5, PT, R4, R8, PT ;  /* 0x000000080400720c */ /* 0x000fe20003fa4070 */
[----:B------:R-:W-:Y:S01]  /*1d70*/  @!P4 IMAD.IADD R0, R0, 0x1, -R4 ;  /* 0x000000010000c824 */ /* 0x000fe200078e0a04 */
[----:B------:R-:W-:-:S02]  /*1d80*/  IABS R10, R11 ;  /* 0x0000000b000a7213 */ /* 0x000fc40000000000 */
[----:B------:R0:W-:Y:S01]  /*1d90*/  STL [R1+0xd0], R3 ;  /* 0x0000d00301007387 */ /* 0x0001e20000100800 */
[----:B------:R-:W-:Y:S01]  /*1da0*/  @!P2 IMAD.IADD R13, R13, 0x1, -R4 ;  /* 0x000000010d0da824 */ /* 0x000fe200078e0a04 */
[----:B------:R-:W-:Y:S01]  /*1db0*/  ISETP.GE.AND P2, PT, R12, RZ, PT ;  /* 0x000000ff0c00720c */ /* 0x000fe20003f46270 */
[----:B------:R-:W-:Y:S01]  /*1dc0*/  IMAD.HI.U32 R12, R14, R10, RZ ;  /* 0x0000000a0e0c7227 */ /* 0x000fe200078e00ff */
[----:B------:R-:W-:Y:S02]  /*1dd0*/  ISETP.GE.AND P4, PT, R11, RZ, PT ;  /* 0x000000ff0b00720c */ /* 0x000fe40003f86270 */
[----:B------:R-:W-:Y:S01]  /*1de0*/  IABS R19, R20 ;  /* 0x0000001400137213 */ /* 0x000fe20000000000 */
[----:B------:R-:W-:Y:S01]  /*1df0*/  IMAD.MOV.U32 R11, RZ, RZ, R16 ;  /* 0x000000ffff0b7224 */ /* 0x000fe200078e0010 */
[----:B------:R-:W-:Y:S01]  /*1e00*/  LOP3.LUT R16, R15, 0x1c4, RZ, 0xfc, !PT ;  /* 0x000001c40f107812 */ /* 0x000fe200078efcff */
[----:B------:R-:W-:Y:S01]  /*1e10*/  @!P5 IMAD.IADD R8, R8, 0x1, -R4 ;  /* 0x000000010808d824 */ /* 0x000fe200078e0a04 */
[----:B------:R-:W-:Y:S01]  /*1e20*/  ISETP.GT.U32.AND P5, PT, R4, R13, PT ;  /* 0x0000000d0400720c */ /* 0x000fe20003fa4070 */
[----:B0-----:R-:W-:-:S02]  /*1e30*/  IMAD.MOV.U32 R3, RZ, RZ, R9 ;  /* 0x000000ffff037224 */ /* 0x001fc400078e0009 */
[----:B------:R-:W-:-:S04]  /*1e40*/  IMAD.HI.U32 R9, R14, R11, RZ ;  /* 0x0000000b0e097227 */ /* 0x000fc800078e00ff */
[----:B------:R-:W-:Y:S01]  /*1e50*/  @!P3 IMAD.MOV R3, RZ, RZ, -R3 ;  /* 0x000000ffff03b224 */ /* 0x000fe200078e0a03 */
[----:B------:R-:W-:Y:S01]  /*1e60*/  ISETP.GT.U32.AND P3, PT, R4, R8, PT ;  /* 0x000000080400720c */ /* 0x000fe20003f64070 */
[----:B------:R-:W-:-:S03]  /*1e70*/  IMAD.MOV R9, RZ, RZ, -R9 ;  /* 0x000000ffff097224 */ /* 0x000fc600078e0a09 */
[----:B------:R0:W-:Y:S01]  /*1e80*/  STL [R1+0xd4], R3 ;  /* 0x0000d40301007387 */ /* 0x0001e20000100800 */
[----:B------:R-:W-:Y:S02]  /*1e90*/  @!P5 IMAD.IADD R13, R13, 0x1, -R4 ;  /* 0x000000010d0dd824 */ /* 0x000fe400078e0a04 */
[----:B------:R-:W-:Y:S02]  /*1ea0*/  IMAD R9, R4, R9, R11 ;  /* 0x0000000904097224 */ /* 0x000fe400078e020b */
[----:B------:R-:W-:-:S04]  /*1eb0*/  IMAD.MOV.U32 R5, RZ, RZ, R13 ;  /* 0x000000ffff057224 */ /* 0x000fc800078e000d */
[----:B------:R-:W-:Y:S01]  /*1ec0*/  @!P6 IMAD.MOV R5, RZ, RZ, -R5 ;  /* 0x000000ffff05e224 */ /* 0x000fe200078e0a05 */
[C---:B------:R-:W-:Y:S01]  /*1ed0*/  ISETP.GT.U32.AND P6, PT, R4.reuse, R9, PT ;  /* 0x000000090400720c */ /* 0x040fe20003fc4070 */
[----:B0-----:R-:W-:Y:S02]  /*1ee0*/  IMAD.MOV.U32 R3, RZ, RZ, R0 ;  /* 0x000000ffff037224 */ /* 0x001fe400078e0000 */
[----:B------:R-:W-:Y:S01]  /*1ef0*/  IMAD.MOV R0, RZ, RZ, -R12 ;  /* 0x000000ffff007224 */ /* 0x000fe200078e0a0c */
[----:B------:R-:W-:Y:S01]  /*1f00*/  LOP3.LUT R12, R15, 0x1c6, RZ, 0xfc, !PT ;  /* 0x000001c60f0c7812 */ /* 0x000fe200078efcff */
[----:B------:R-:W-:Y:S01]  /*1f10*/  @!P1 IMAD.MOV R3, RZ, RZ, -R3 ;  /* 0x000000ffff039224 */ /* 0x000fe200078e0a03 */
[----:B------:R-:W-:Y:S01]  /*1f20*/  ISETP.GE.AND P1, PT, R17, RZ, PT ;  /* 0x000000ff1100720c */ /* 0x000fe20003f26270 */
[----:B------:R-:W-:Y:S01]  /*1f30*/  IMAD R10, R4, R0, R10 ;  /* 0x00000000040a7224 */ /* 0x000fe200078e020a */
[----:B------:R-:W-:Y:S01]  /*1f40*/  IABS R17, R17 ;  /* 0x0000001100117213 */ /* 0x000fe20000000000 */
[----:B------:R-:W-:Y:S01]  /*1f50*/  @!P3 IMAD.IADD R8, R8, 0x1, -R4 ;  /* 0x000000010808b824 */ /* 0x000fe200078e0a04 */
[----:B------:R0:W-:Y:S01]  /*1f60*/  STL [R1+0xdc], R3 ;  /* 0x0000dc0301007387 */ /* 0x0001e20000100800 */
[----:B------:R-:W-:-:S02]  /*1f70*/  LOP3.LUT R0, R15, 0x1c2, RZ, 0xfc, !PT ;  /* 0x000001c20f007812 */ /* 0x000fc400078efcff */
[----:B------:R-:W-:Y:S01]  /*1f80*/  ISETP.GT.U32.AND P5, PT, R4, R10, PT ;  /* 0x0000000a0400720c */ /* 0x000fe20003fa4070 */
[----:B------:R-:W-:Y:S01]  /*1f90*/  IMAD.HI.U32 R11, R14, R17, RZ ;  /* 0x000000110e0b7227 */ /* 0x000fe200078e00ff */
[----:B------:R-:W-:Y:S01]  /*1fa0*/  ISETP.GE.AND P3, PT, R12, RZ, PT ;  /* 0x000000ff0c00720c */ /* 0x000fe20003f66270 */
[----:B------:R-:W-:Y:S01]  /*1fb0*/  STL [R1+0xe0], R5 ;  /* 0x0000e00501007387 */ /* 0x000fe20000100800 */
[----:B------:R-:W-:Y:S01]  /*1fc0*/  IABS R12, R12 ;  /* 0x0000000c000c7213 */ /* 0x000fe20000000000 */
[----:B------:R-:W-:Y:S01]  /*1fd0*/  IMAD.MOV R11, RZ, RZ, -R11 ;  /* 0x000000ffff0b7224 */ /* 0x000fe200078e0a0b */
[----:B------:R-:W-:Y:S01]  /*1fe0*/  IABS R13, R0 ;  /* 0x00000000000d7213 */ /* 0x000fe20000000000 */
[----:B0-----:R-:W-:Y:S02]  /*1ff0*/  IMAD.MOV.U32 R3, RZ, RZ, R8 ;  /* 0x000000ffff037224 */ /* 0x001fe400078e0008 */
[--C-:B------:R-:W-:Y:S02]  /*2000*/  @!P6 IMAD.IADD R9, R9, 0x1, -R4.reuse ;  /* 0x000000010909e824 */ /* 0x100fe400078e0a04 */
[----:B------:R-:W-:Y:S01]  /*2010*/  @!P0 IMAD.MOV R3, RZ, RZ, -R3 ;  /* 0x000000ffff038224 */ /* 0x000fe200078e0a03 */
[----:B------:R-:W-:Y:S01]  /*2020*/  ISETP.GE.AND P0, PT, R16, RZ, PT ;  /* 0x000000ff1000720c */ /* 0x000fe20003f06270 */
[----:B------:R-:W-:Y:S01]  /*2030*/  @!P5 IMAD.IADD R10, R10, 0x1, -R4 ;  /* 0x000000010a0ad824 */ /* 0x000fe200078e0a04 */
[----:B------:R-:W-:Y:S01]  /*2040*/  IABS R16, R16 ;  /* 0x0000001000107213 */ /* 0x000fe20000000000 */
[C---:B------:R-:W-:Y:S01]  /*2050*/  IMAD R17, R4.reuse, R11, R17 ;  /* 0x0000000b04117224 */ /* 0x040fe200078e0211 */
[----:B------:R-:W-:Y:S01]  /*2060*/  ISETP.GT.U32.AND P6, PT, R4, R9, PT ;  /* 0x000000090400720c */ /* 0x000fe20003fc4070 */
[----:B------:R-:W-:Y:S01]  /*2070*/  IMAD.HI.U32 R8, R14, R12, RZ ;  /* 0x0000000c0e087227 */ /* 0x000fe200078e00ff */
[----:B------:R-:W-:Y:S01]  /*2080*/  ISETP.GT.U32.AND P5, PT, R4, R10, PT ;  /* 0x0000000a0400720c */ /* 0x000fe20003fa4070 */
[----:B------:R0:W-:Y:S02]  /*2090*/  STL [R1+0xe4], R3 ;  /* 0x0000e40301007387 */ /* 0x0001e40000100800 */
[----:B------:R-:W-:-:S04]  /*20a0*/  IMAD.HI.U32 R18, R14, R16, RZ ;  /* 0x000000100e127227 */ /* 0x000fc800078e00ff */
[----:B------:R-:W-:-:S04]  /*20b0*/  IMAD.HI.U32 R11, R14, R13, RZ ;  /* 0x0000000d0e0b7227 */ /* 0x000fc800078e00ff */
[----:B------:R-:W-:Y:S02]  /*20c0*/  IMAD.MOV R18, RZ, RZ, -R18 ;  /* 0x000000ffff127224 */ /* 0x000fe400078e0a12 */
[----:B------:R-:W-:Y:S01]  /*20d0*/  @!P5 IMAD.IADD R10, R10, 0x1, -R4 ;  /* 0x000000010a0ad824 */ /* 0x000fe200078e0a04 */
[C---:B------:R-:W-:Y:S01]  /*20e0*/  ISETP.GT.U32.AND P5, PT, R4.reuse, R17, PT ;  /* 0x000000110400720c */ /* 0x040fe20003fa4070 */
[----:B------:R-:W-:Y:S02]  /*20f0*/  IMAD.MOV R8, RZ, RZ, -R8 ;  /* 0x000000ffff087224 */ /* 0x000fe400078e0a08 */
[----:B------:R-:W-:Y:S02]  /*2100*/  IMAD.MOV R11, RZ, RZ, -R11 ;  /* 0x000000ffff0b7224 */ /* 0x000fe400078e0a0b */
[C---:B------:R-:W-:Y:S02]  /*2110*/  IMAD R16, R4.reuse, R18, R16 ;  /* 0x0000001204107224 */ /* 0x040fe400078e0210 */
[----:B------:R-:W-:Y:S01]  /*2120*/  IMAD R12, R4, R8, R12 ;  /* 0x00000008040c7224 */ /* 0x000fe200078e020c */
[----:B------:R-:W-:Y:S01]  /*2130*/  IABS R8, R23 ;  /* 0x0000001700087213 */ /* 0x000fe20000000000 */
[----:B0-----:R-:W-:-:S02]  /*2140*/  IMAD.MOV.U32 R3, RZ, RZ, R10 ;  /* 0x000000ffff037224 */ /* 0x001fc400078e000a */
[C---:B------:R-:W-:Y:S01]  /*2150*/  IMAD R13, R4.reuse, R11, R13 ;  /* 0x0000000b040d7224 */ /* 0x040fe200078e020d */
[----:B------:R-:W-:Y:S01]  /*2160*/  LOP3.LUT R11, R15, 0x1bc, RZ, 0xfc, !PT ;  /* 0x000001bc0f0b7812 */ /* 0x000fe200078efcff */
[--C-:B------:R-:W-:Y:S01]  /*2170*/  @!P6 IMAD.IADD R9, R9, 0x1, -R4.reuse ;  /* 0x000000010909e824 */ /* 0x100fe200078e0a04 */
[C---:B------:R-:W-:Y:S01]  /*2180*/  ISETP.GT.U32.AND P6, PT, R4.reuse, R16, PT ;  /* 0x000000100400720c */ /* 0x040fe20003fc4070 */
[----:B------:R-:W-:Y:S01]  /*2190*/  @!P4 IMAD.MOV R3, RZ, RZ, -R3 ;  /* 0x000000ffff03c224 */ /* 0x000fe200078e0a03 */
[C---:B------:R-:W-:Y:S01]  /*21a0*/  ISETP.GT.U32.AND P4, PT, R4.reuse, R12, PT ;  /* 0x0000000c0400720c */ /* 0x040fe20003f84070 */
[----:B------:R-:W-:Y:S01]  /*21b0*/  @!P5 IMAD.IADD R17, R17, 0x1, -R4 ;  /* 0x000000011111d824 */ /* 0x000fe200078e0a04 */
[----:B------:R-:W-:Y:S01]  /*21c0*/  ISETP.GT.U32.AND P5, PT, R4, R13, PT ;  /* 0x0000000d0400720c */ /* 0x000fe20003fa4070 */
[----:B------:R-:W-:Y:S01]  /*21d0*/  IMAD.HI.U32 R10, R14, R8, RZ ;  /* 0x000000080e0a7227 */ /* 0x000fe200078e00ff */
[----:B------:R0:W-:Y:S01]  /*21e0*/  STL [R1+0xe8], R3 ;  /* 0x0000e80301007387 */ /* 0x0001e20000100800 */
[----:B------:R-:W-:-:S02]  /*21f0*/  IABS R22, R11 ;  /* 0x0000000b00167213 */ /* 0x000fc40000000000 */
[----:B------:R-:W-:-:S03]  /*2200*/  IMAD.MOV R10, RZ, RZ, -R10 ;  /* 0x000000ffff0a7224 */ /* 0x000fc600078e0a0a */
[----:B------:R-:W-:-:S04]  /*2210*/  IMAD.HI.U32 R18, R14, R22, RZ ;  /* 0x000000160e127227 */ /* 0x000fc800078e00ff */
[--C-:B------:R-:W-:Y:S02]  /*2220*/  @!P6 IMAD.IADD R16, R16, 0x1, -R4.reuse ;  /* 0x000000011010e824 */ /* 0x100fe400078e0a04 */
[--C-:B------:R-:W-:Y:S01]  /*2230*/  @!P4 IMAD.IADD R12, R12, 0x1, -R4.reuse ;  /* 0x000000010c0cc824 */ /* 0x100fe200078e0a04 */
[C---:B------:R-:W-:Y:S01]  /*2240*/  ISETP.GT.U32.AND P4, PT, R4.reuse, R17, PT ;  /* 0x000000110400720c */ /* 0x040fe20003f84070 */
[----:B------:R-:W-:Y:S01]  /*2250*/  @!P5 IMAD.IADD R13, R13, 0x1, -R4 ;  /* 0x000000010d0dd824 */ /* 0x000fe200078e0a04 */
[C---:B------:R-:W-:Y:S01]  /*2260*/  ISETP.GT.U32.AND P5, PT, R4.reuse, R16, PT ;  /* 0x000000100400720c */ /* 0x040fe20003fa4070 */
[----:B0-----:R-:W-:Y:S01]  /*2270*/  IMAD.MOV.U32 R3, RZ, RZ, R9 ;  /* 0x000000ffff037224 */ /* 0x001fe200078e0009 */
[----:B------:R-:W-:Y:S01]  /*2280*/  ISETP.GT.U32.AND P6, PT, R4, R12, PT ;  /* 0x0000000c0400720c */ /* 0x000fe20003fc4070 */
[----:B------:R-:W-:-:S04]  /*2290*/  IMAD.HI.U32 R9, R14, R19, RZ ;  /* 0x000000130e097227 */ /* 0x000fc800078e00ff */
[----:B------:R-:W-:Y:S02]  /*22a0*/  IMAD.MOV R9, RZ, RZ, -R9 ;  /* 0x000000ffff097224 */ /* 0x000fe400078e0a09 */
[----:B------:R-:W-:Y:S01]  /*22b0*/  @!P2 IMAD.MOV R3, RZ, RZ, -R3 ;  /* 0x000000ffff03a224 */ /* 0x000fe200078e0a03 */
[C---:B------:R-:W-:Y:S01]  /*22c0*/  ISETP.GT.U32.AND P2, PT, R4.reuse, R13, PT ;  /* 0x0000000d0400720c */ /* 0x040fe20003f44070 */
[C---:B------:R-:W-:Y:S01]  /*22d0*/  IMAD R8, R4.reuse, R10, R8 ;  /* 0x0000000a04087224 */ /* 0x040fe200078e0208 */
[C---:B------:R-:W-:Y:S01]  /*22e0*/  LOP3.LUT R10, R15.reuse, 0x1ba, RZ, 0xfc, !PT ;  /* 0x000001ba0f0a7812 */ /* 0x040fe200078efcff */
[C---:B------:R-:W-:Y:S01]  /*22f0*/  IMAD R19, R4.reuse, R9, R19 ;  /* 0x0000000904137224 */ /* 0x040fe200078e0213 */
[----:B------:R-:W-:Y:S01]  /*2300*/  LOP3.LUT R9, R15, 0x1b8, RZ, 0xfc, !PT ;  /* 0x000001b80f097812 */ /* 0x000fe200078efcff */
[--C-:B------:R-:W-:Y:S01]  /*2310*/  @!P4 IMAD.IADD R17, R17, 0x1, -R4.reuse ;  /* 0x000000011111c824 */ /* 0x100fe200078e0a04 */
[----:B------:R-:W-:Y:S01]  /*2320*/  ISETP.GT.U32.AND P4, PT, R4, R8, PT ;  /* 0x000000080400720c */ /* 0x000fe20003f84070 */
[--C-:B------:R-:W-:Y:S01]  /*2330*/  @!P5 IMAD.IADD R16, R16, 0x1, -R4.reuse ;  /* 0x000000011010d824 */ /* 0x100fe200078e0a04 */
[----:B------:R-:W-:Y:S01]  /*2340*/  ISETP.GT.U32.AND P5, PT, R4, R19, PT ;  /* 0x000000130400720c */ /* 0x000fe20003fa4070 */
[--C-:B------:R-:W-:Y:S01]  /*2350*/  @!P6 IMAD.IADD R12, R12, 0x1, -R4.reuse ;  /* 0x000000010c0ce824 */ /* 0x100fe200078e0a04 */
[----:B------:R0:W-:Y:S01]  /*2360*/  STL [R1+0xec], R3 ;  /* 0x0000ec0301007387 */ /* 0x0001e20000100800 */
[----:B------:R-:W-:Y:S01]  /*2370*/  IMAD.MOV.U32 R5, RZ, RZ, R17 ;  /* 0x000000ffff057224 */ /* 0x000fe200078e0011 */
[----:B------:R-:W-:Y:S01]  /*2380*/  IABS R21, R10 ;  /* 0x0000000a00157213 */ /* 0x000fe20000000000 */
[----:B------:R-:W-:Y:S01]  /*2390*/  @!P2 IMAD.IADD R13, R13, 0x1, -R4 ;  /* 0x000000010d0da824 */ /* 0x000fe200078e0a04 */
[----:B------:R-:W-:Y:S01]  /*23a0*/  ISETP.GE.AND P2, PT, R23, RZ, PT ;  /* 0x000000ff1700720c */ /* 0x000fe20003f46270 */
[----:B------:R-:W-:Y:S01]  /*23b0*/  IMAD.MOV R18, RZ, RZ, -R18 ;  /* 0x000000ffff127224 */ /* 0x000fe200078e0a12 */
[----:B------:R-:W-:Y:S01]  /*23c0*/  IABS R23, R9 ;  /* 0x0000000900177213 */ /* 0x000fe20000000000 */
[----:B------:R-:W-:Y:S01]  /*23d0*/  @!P1 IMAD.MOV R5, RZ, RZ, -R5 ;  /* 0x000000ffff059224 */ /* 0x000fe200078e0a05 */
[----:B------:R-:W-:Y:S01]  /*23e0*/  ISETP.GE.AND P6, PT, R0, RZ, PT ;  /* 0x000000ff0000720c */ /* 0x000fe20003fc6270 */
[--C-:B------:R-:W-:Y:S01]  /*23f0*/  @!P4 IMAD.IADD R8, R8, 0x1, -R4.reuse ;  /* 0x000000010808c824 */ /* 0x100fe200078e0a04 */
[----:B------:R-:W-:Y:S01]  /*2400*/  ISETP.GE.AND P4, PT, R20, RZ, PT ;  /* 0x000000ff1400720c */ /* 0x000fe20003f86270 */
[----:B------:R-:W-:Y:S01]  /*2410*/  @!P5 IMAD.IADD R19, R19, 0x1, -R4 ;  /* 0x000000011313d824 */ /* 0x000fe200078e0a04 */
[----:B------:R1:W-:Y:S01]  /*2420*/  STL [R1+0x128], R5 ;  /* 0x0001280501007387 */ /* 0x0003e20000100800 */
[----:B------:R-:W-:Y:S01]  /*2430*/  IMAD.MOV.U32 R20, RZ, RZ, R23 ;  /* 0x000000ffff147224 */ /* 0x000fe200078e0017 */
[C---:B------:R-:W-:Y:S01]  /*2440*/  ISETP.GT.U32.AND P1, PT, R4.reuse, R8, PT ;  /* 0x000000080400720c */ /* 0x040fe20003f24070 */
[----:B0-----:R-:W-:Y:S01]  /*2450*/  IMAD.MOV.U32 R3, RZ, RZ, R12 ;  /* 0x000000ffff037224 */ /* 0x001fe200078e000c */
[----:B------:R-:W-:Y:S01]  /*2460*/  ISETP.GT.U32.AND P5, PT, R4, R19, PT ;  /* 0x000000130400720c */ /* 0x000fe20003fa4070 */
[----:B------:R-:W-:-:S04]  /*2470*/  IMAD.HI.U32 R17, R14, R20, RZ ;  /* 0x000000140e117227 */ /* 0x000fc800078e00ff */
[----:B------:R-:W-:Y:S02]  /*2480*/  IMAD.MOV R12, RZ, RZ, -R17 ;  /* 0x000000ffff0c7224 */ /* 0x000fe400078e0a11 */
[C---:B------:R-:W-:Y:S02]  /*2490*/  IMAD R22, R4.reuse, R18, R22 ;  /* 0x0000001204167224 */ /* 0x040fe400078e0216 */
[----:B------:R-:W-:Y:S02]  /*24a0*/  IMAD R20, R4, R12, R20 ;  /* 0x0000000c04147224 */ /* 0x000fe400078e0214 */
[----:B------:R-:W-:-:S04]  /*24b0*/  IMAD.HI.U32 R0, R14, R21, RZ ;  /* 0x000000150e007227 */ /* 0x000fc800078e00ff */
[----:B------:R-:W-:Y:S01]  /*24c0*/  @!P3 IMAD.MOV R3, RZ, RZ, -R3 ;  /* 0x000000ffff03b224 */ /* 0x000fe200078e0a03 */
[C---:B------:R-:W-:Y:S01]  /*24d0*/  ISETP.GT.U32.AND P3, PT, R4.reuse, R22, PT ;  /* 0x000000160400720c */ /* 0x040fe20003f64070 */
[----:B------:R-:W-:Y:S01]  /*24e0*/  @!P5 IMAD.IADD R19, R19, 0x1, -R4 ;  /* 0x000000011313d824 */ /* 0x000fe200078e0a04 */
[----:B------:R-:W-:Y:S01]  /*24f0*/  ISETP.GT.U32.AND P5, PT, R4, R20, PT ;  /* 0x000000140400720c */ /* 0x000fe20003fa4070 */
[----:B------:R-:W-:Y:S01]  /*2500*/  IMAD.MOV R0, RZ, RZ, -R0 ;  /* 0x000000ffff007224 */ /* 0x000fe200078e0a00 */
[----:B------:R0:W-:Y:S01]  /*2510*/  STL [R1+0x12c], R3 ;  /* 0x00012c0301007387 */ /* 0x0001e20000100800 */
[----:B------:R-:W-:Y:S01]  /*2520*/  @!P1 IMAD.IADD R8, R8, 0x1, -R4 ;  /* 0x0000000108089824 */ /* 0x000fe200078e0a04 */
[----:B------:R-:W-:Y:S01]  /*2530*/  ISETP.GE.AND P1, PT, R10, RZ, PT ;  /* 0x000000ff0a00720c */ /* 0x000fe20003f26270 */
[----:B------:R-:W-:Y:S01]  /*2540*/  IMAD R21, R4, R0, R21 ;  /* 0x0000000004157224 */ /* 0x000fe200078e0215 */
[C---:B------:R-:W-:Y:S01]  /*2550*/  LOP3.LUT R10, R15.reuse, 0x1b4, RZ, 0xfc, !PT ;  /* 0x000001b40f0a7812 */ /* 0x040fe200078efcff */
[----:B-1----:R-:W-:Y:S01]  /*2560*/  IMAD.MOV.U32 R5, RZ, RZ, R16 ;  /* 0x000000ffff057224 */ /* 0x002fe200078e0010 */
[----:B------:R-:W-:-:S03]  /*2570*/  LOP3.LUT R0, R15, 0x1b6, RZ, 0xfc, !PT ;  /* 0x000001b60f007812 */ /* 0x000fc600078efcff */
[--C-:B------:R-:W-:Y:S01]  /*2580*/  @!P3 IMAD.IADD R22, R22, 0x1, -R4.reuse ;  /* 0x000000011616b824 */ /* 0x100fe200078e0a04 */
[----:B------:R-:W-:Y:S01]  /*2590*/  ISETP.GE.AND P3, PT, R9, RZ, PT ;  /* 0x000000ff0900720c */ /* 0x000fe20003f66270 */
[----:B0-----:R-:W-:Y:S01]  /*25a0*/  IMAD.MOV.U32 R3, RZ, RZ, R13 ;  /* 0x000000ffff037224 */ /* 0x001fe200078e000d */
[----:B------:R-:W-:Y:S01]  /*25b0*/  IABS R9, R10 ;  /* 0x0000000a00097213 */ /* 0x000fe20000000000 */
[----:B------:R-:W-:Y:S01]  /*25c0*/  @!P5 IMAD.IADD R20, R20, 0x1, -R4 ;  /* 0x000000011414d824 */ /* 0x000fe200078e0a04 */
[----:B------:R-:W-:Y:S01]  /*25d0*/  IABS R17, R0 ;  /* 0x0000000000117213 */ /* 0x000fe20000000000 */
[----:B------:R-:W-:Y:S01]  /*25e0*/  @!P6 IMAD.MOV R3, RZ, RZ, -R3 ;  /* 0x000000ffff03e224 */ /* 0x000fe200078e0a03 */
[----:B------:R-:W-:Y:S01]  /*25f0*/  ISETP.GT.U32.AND P6, PT, R4, R21, PT ;  /* 0x000000150400720c */ /* 0x000fe20003fc4070 */
[----:B------:R-:W-:Y:S01]  /*2600*/  @!P0 IMAD.MOV R5, RZ, RZ, -R5 ;  /* 0x000000ffff058224 */ /* 0x000fe200078e0a05 */
[----:B------:R-:W-:Y:S01]  /*2610*/  ISETP.GE.AND P0, PT, R11, RZ, PT ;  /* 0x000000ff0b00720c */ /* 0x000fe20003f06270 */
[----:B------:R-:W-:Y:S01]  /*2620*/  IMAD.HI.U32 R11, R14, R9, RZ ;  /* 0x000000090e0b7227 */ /* 0x000fe200078e00ff */
[----:B------:R-:W-:-:S02]  /*2630*/  ISETP.GT.U32.AND P5, PT, R4, R20, PT ;  /* 0x000000140400720c */ /* 0x000fc40003fa4070 */
[----:B------:R-:W-:Y:S01]  /*2640*/  STL [R1+0x130], R5 ;  /* 0x0001300501007387 */ /* 0x000fe20000100800 */
[----:B------:R-:W-:Y:S01]  /*2650*/  IMAD.MOV R11, RZ, RZ, -R11 ;  /* 0x000000ffff0b7224 */ /* 0x000fe200078e0a0b */
[----:B------:R-:W-:Y:S01]  /*2660*/  LOP3.LUT R13, R15, 0x1b2, RZ, 0xfc, !PT ;  /* 0x000001b20f0d7812 */ /* 0x000fe200078efcff */
[----:B------:R-:W-:Y:S01]  /*2670*/  IMAD.HI.U32 R12, R14, R17, RZ ;  /* 0x000000110e0c7227 */ /* 0x000fe200078e00ff */
[----:B------:R0:W-:Y:S02]  /*2680*/  STL [R1+0x134], R3 ;  /* 0x0001340301007387 */ /* 0x0001e40000100800 */
[----:B------:R-:W-:Y:S01]  /*2690*/  IABS R18, R13 ;  /* 0x0000000d00127213 */ /* 0x000fe20000000000 */
[----:B------:R-:W-:Y:S01]  /*26a0*/  @!P6 IMAD.IADD R21, R21, 0x1, -R4 ;  /* 0x000000011515e824 */ /* 0x000fe200078e0a04 */
[C---:B------:R-:W-:Y:S01]  /*26b0*/  ISETP.GT.U32.AND P6, PT, R4.reuse, R22, PT ;  /* 0x000000160400720c */ /* 0x040fe20003fc4070 */
[----:B------:R-:W-:Y:S01]  /*26c0*/  IMAD R9, R4, R11, R9 ;  /* 0x0000000b04097224 */ /* 0x000fe200078e0209 */
[----:B------:R-:W-:Y:S01]  /*26d0*/  LOP3.LUT R11, R15, 0x1ae, RZ, 0xfc, !PT ;  /* 0x000001ae0f0b7812 */ /* 0x000fe200078efcff */
[----:B------:R-:W-:-:S02]  /*26e0*/  IMAD.MOV R12, RZ, RZ, -R12 ;  /* 0x000000ffff0c7224 */ /* 0x000fc400078e0a0c */
[----:B------:R-:W-:Y:S01]  /*26f0*/  @!P5 IMAD.IADD R20, R20, 0x1, -R4 ;  /* 0x000000011414d824 */ /* 0x000fe200078e0a04 */
[C---:B------:R-:W-:Y:S01]  /*2700*/  ISETP.GT.U32.AND P5, PT, R4.reuse, R9, PT ;  /* 0x000000090400720c */ /* 0x040fe20003fa4070 */
[----:B0-----:R-:W-:Y:S01]  /*2710*/  IMAD.MOV.U32 R3, RZ, RZ, R8 ;  /* 0x000000ffff037224 */ /* 0x001fe200078e0008 */
[----:B------:R-:W-:Y:S01]  /*2720*/  IABS R16, R11 ;  /* 0x0000000b00107213 */ /* 0x000fe20000000000 */
[C---:B------:R-:W-:Y:S01]  /*2730*/  IMAD R17, R4.reuse, R12, R17 ;  /* 0x0000000c04117224 */ /* 0x040fe200078e0211 */
[----:B------:R-:W-:Y:S01]  /*2740*/  LOP3.LUT R8, R15, 0x1b0, RZ, 0xfc, !PT ;  /* 0x000001b00f087812 */ /* 0x000fe200078efcff */
[----:B------:R-:W-:Y:S01]  /*2750*/  @!P2 IMAD.MOV R3, RZ, RZ, -R3 ;  /* 0x000000ffff03a224 */ /* 0x000fe200078e0a03 */
[----:B------:R-:W-:Y:S01]  /*2760*/  ISETP.GT.U32.AND P2, PT, R4, R21, PT ;  /* 0x000000150400720c */ /* 0x000fe20003f44070 */
[----:B------:R-:W-:Y:S01]  /*2770*/  @!P6 IMAD.IADD R22, R22, 0x1, -R4 ;  /* 0x000000011616e824 */ /* 0x000fe200078e0a04 */
[----:B------:R-:W-:Y:S01]  /*2780*/  ISETP.GT.U32.AND P6, PT, R4, R17, PT ;  /* 0x000000110400720c */ /* 0x000fe20003fc4070 */
[----:B------:R-:W-:Y:S01]  /*2790*/  IMAD.MOV.U32 R5, RZ, RZ, R19 ;  /* 0x000000ffff057224 */ /* 0x000fe200078e0013 */
[----:B------:R0:W-:Y:S01]  /*27a0*/  STL [R1+0x138], R3 ;  /* 0x0001380301007387 */ /* 0x0001e20000100800 */
[----:B------:R-:W-:Y:S01]  /*27b0*/  IMAD.HI.U32 R19, R14, R16, RZ ;  /* 0x000000100e137227 */ /* 0x000fe200078e00ff */
[----:B------:R-:W-:-:S03]  /*27c0*/  IABS R12, R8 ;  /* 0x00000008000c7213 */ /* 0x000fc60000000000 */
[--C-:B------:R-:W-:Y:S02]  /*27d0*/  @!P5 IMAD.IADD R9, R9, 0x1, -R4.reuse ;  /* 0x000000010909d824 */ /* 0x100fe400078e0a04 */
[----:B------:R-:W-:Y:S02]  /*27e0*/  @!P4 IMAD.MOV R5, RZ, RZ, -R5 ;  /* 0x000000ffff05c224 */ /* 0x000fe400078e0a05 */
[--C-:B------:R-:W-:Y:S01]  /*27f0*/  @!P2 IMAD.IADD R21, R21, 0x1, -R4.reuse ;  /* 0x000000011515a824 */ /* 0x100fe200078e0a04 */
[----:B------:R-:W-:Y:S01]  /*2800*/  ISETP.GT.U32.AND P4, PT, R4, R9, PT ;  /* 0x000000090400720c */ /* 0x000fe20003f84070 */
[----:B------:R-:W-:Y:S01]  /*2810*/  @!P6 IMAD.IADD R17, R17, 0x1, -R4 ;  /* 0x000000011111e824 */ /* 0x000fe200078e0a04 */
[----:B------:R1:W-:Y:S01]  /*2820*/  STL [R1+0x13c], R5 ;  /* 0x00013c0501007387 */ /* 0x0003e20000100800 */
[----:B0-----:R-:W-:Y:S01]  /*2830*/  IMAD.MOV.U32 R3, RZ, RZ, R22 ;  /* 0x000000ffff037224 */ /* 0x001fe200078e0016 */
[----:B------:R-:W-:Y:S01]  /*2840*/  ISETP.GE.AND P2, PT, R0, RZ, PT ;  /* 0x000000ff0000720c */ /* 0x000fe20003f46270 */
[----:B------:R-:W-:Y:S01]  /*2850*/  IMAD.HI.U32 R23, R14, R18, RZ ;  /* 0x000000120e177227 */ /* 0x000fe200078e00ff */
[----:B------:R-:W-:-:S02]  /*2860*/  ISETP.GT.U32.AND P5, PT, R4, R17, PT ;  /* 0x000000110400720c */ /* 0x000fc40003fa4070 */
[----:B------:R-:W-:Y:S01]  /*2870*/  ISETP.GE.AND P6, PT, R10, RZ, PT ;  /* 0x000000ff0a00720c */ /* 0x000fe20003fc6270 */
[----:B------:R-:W-:Y:S01]  /*2880*/  IMAD.MOV R19, RZ, RZ, -R19 ;  /* 0x000000ffff137224 */ /* 0x000fe200078e0a13 */
[----:B------:R-:W-:Y:S01]  /*2890*/  LOP3.LUT R10, R15, 0x1ac, RZ, 0xfc, !PT ;  /* 0x000001ac0f0a7812 */ /* 0x000fe200078efcff */
[----:B------:R-:W-:Y:S02]  /*28a0*/  @!P0 IMAD.MOV R3, RZ, RZ, -R3 ;  /* 0x000000ffff038224 */ /* 0x000fe400078e0a03 */
[----:B-1----:R-:W-:Y:S02]  /*28b0*/  IMAD.MOV.U32 R5, RZ, RZ, R21 ;  /* 0x000000ffff057224 */ /* 0x002fe400078e0015 */
[----:B------:R-:W-:Y:S01]  /*28c0*/  IMAD.MOV R23, RZ, RZ, -R23 ;  /* 0x000000ffff177224 */ /* 0x000fe200078e0a17 */
[----:B------:R0:W-:Y:S01]  /*28d0*/  STL [R1+0x140], R3 ;  /* 0x0001400301007387 */ /* 0x0001e20000100800 */
[----:B------:R-:W-:Y:S01]  /*28e0*/  @!P1 IMAD.MOV R5, RZ, RZ, -R5 ;  /* 0x000000ffff059224 */ /* 0x000fe200078e0a05 */
[----:B------:R-:W-:Y:S01]  /*28f0*/  ISETP.GE.AND P1, PT, R13, RZ, PT ;  /* 0x000000ff0d00720c */ /* 0x000fe20003f26270 */
[----:B------:R-:W-:-:S02]  /*2900*/  IMAD R13, R4, R19, R16 ;  /* 0x00000013040d7224 */ /* 0x000fc400078e0210 */
[----:B------:R-:W-:Y:S01]  /*2910*/  IMAD.HI.U32 R0, R14, R12, RZ ;  /* 0x0000000c0e007227 */ /* 0x000fe200078e00ff */
[----:B------:R-:W-:Y:S03]  /*2920*/  STL [R1+0x144], R5 ;  /* 0x0001440501007387 */ /* 0x000fe60000100800 */
[C---:B------:R-:W-:Y:S01]  /*2930*/  IMAD R18, R4.reuse, R23, R18 ;  /* 0x0000001704127224 */ /* 0x040fe200078e0212 */
[----:B------:R-:W-:Y:S01]  /*2940*/  LOP3.LUT R23, R15, 0x182, RZ, 0xfc, !PT ;  /* 0x000001820f177812 */ /* 0x000fe200078efcff */
[----:B0-----:R-:W-:Y:S02]  /*2950*/  IMAD.MOV.U32 R3, RZ, RZ, R20 ;  /* 0x000000ffff037224 */ /* 0x001fe400078e0014 */
[----:B------:R-:W-:Y:S01]  /*2960*/  @!P4 IMAD.IADD R9, R9, 0x1, -R4 ;  /* 0x000000010909c824 */ /* 0x000fe200078e0a04 */
[C---:B------:R-:W-:Y:S01]  /*2970*/  ISETP.GT.U32.AND P4, PT, R4.reuse, R13, PT ;  /* 0x0000000d0400720c */ /* 0x040fe20003f84070 */
[----:B------:R-:W-:Y:S01]  /*2980*/  IMAD.MOV R0, RZ, RZ, -R0 ;  /* 0x000000ffff007224 */ /* 0x000fe200078e0a00 */
[C---:B------:R-:W-:Y:S01]  /*2990*/  ISETP.GT.U32.AND P0, PT, R4.reuse, R18, PT ;  /* 0x000000120400720c */ /* 0x040fe20003f04070 */
[----:B------:R-:W-:Y:S01]  /*29a0*/  @!P3 IMAD.MOV R3, RZ, RZ, -R3 ;  /* 0x000000ffff03b224 */ /* 0x000fe200078e0a03 */
[----:B------:R-:W-:Y:S01]  /*29b0*/  IABS R24, R23 ;  /* 0x0000001700187213 */ /* 0x000fe20000000000 */
[----:B------:R-:W-:Y:S01]  /*29c0*/  IMAD R12, R4, R0, R12 ;  /* 0x00000000040c7224 */ /* 0x000fe200078e020c */
[----:B------:R-:W-:Y:S01]  /*29d0*/  IABS R0, R10 ;  /* 0x0000000a00007213 */ /* 0x000fe20000000000 */
[----:B------:R-:W-:Y:S01]  /*29e0*/  @!P5 IMAD.IADD R17, R17, 0x1, -R4 ;  /* 0x000000011111d824 */ /* 0x000fe200078e0a04 */
[----:B------:R0:W-:Y:S01]  /*29f0*/  STL [R1+0x148], R3 ;  /* 0x0001480301007387 */ /* 0x0001e20000100800 */
[----:B------:R-:W-:Y:S01]  /*2a00*/  ISETP.GE.AND P5, PT, R8, RZ, PT ;  /* 0x000000ff0800720c */ /* 0x000fe20003fa6270 */
[----:B------:R-:W-:Y:S01]  /*2a10*/  IMAD.HI.U32 R27, R14, R24, RZ ;  /* 0x000000180e1b7227 */ /* 0x000fe200078e00ff */
[----:B------:R-:W-:-:S02]  /*2a20*/  ISETP.GT.U32.AND P3, PT, R4, R12, PT ;  /* 0x0000000c0400720c */ /* 0x000fc40003f64070 */
[----:B------:R-:W-:Y:S01]  /*2a30*/  LOP3.LUT R8, R15, 0x1aa, RZ, 0xfc, !PT ;  /* 0x000001aa0f087812 */ /* 0x000fe200078efcff */
[--C-:B------:R-:W-:Y:S02]  /*2a40*/  @!P4 IMAD.IADD R13, R13, 0x1, -R4.reuse ;  /* 0x000000010d0dc824 */ /* 0x100fe400078e0a04 */
[--C-:B------:R-:W-:Y:S01]  /*2a50*/  @!P0 IMAD.IADD R18, R18, 0x1, -R4.reuse ;  /* 0x0000000112128824 */ /* 0x100fe200078e0a04 */
[----:B------:R-:W-:Y:S01]  /*2a60*/  ISETP.GE.AND P0, PT, R11, RZ, PT ;  /* 0x000000ff0b00720c */ /* 0x000fe20003f06270 */
[----:B0-----:R-:W-:Y:S01]  /*2a70*/  IMAD.MOV.U32 R3, RZ, RZ, R17 ;  /* 0x000000ffff037224 */ /* 0x001fe200078e0011 */
[----:B------:R-:W-:Y:S01]  /*2a80*/  IABS R17, R8 ;  /* 0x0000000800117213 */ /* 0x000fe20000000000 */
[----:B------:R-:W-:Y:S01]  /*2a90*/  IMAD.HI.U32 R16, R14, R0, RZ ;  /* 0x000000000e107227 */ /* 0x000fe200078e00ff */
[C---:B------:R-:W-:Y:S02]  /*2aa0*/  ISETP.GT.U32.AND P4, PT, R4.reuse, R13, PT ;  /* 0x0000000d0400720c */ /* 0x040fe40003f84070 */
[----:B------:R-:W-:Y:S01]  /*2ab0*/  LOP3.LUT R11, R15, 0x1a8, RZ, 0xfc, !PT ;  /* 0x000001a80f0b7812 */ /* 0x000fe200078efcff */
[----:B------:R-:W-:Y:S01]  /*2ac0*/  @!P2 IMAD.MOV R3, RZ, RZ, -R3 ;  /* 0x000000ffff03a224 */ /* 0x000fe200078e0a03 */
[----:B------:R-:W-:Y:S01]  /*2ad0*/  ISETP.GT.U32.AND P2, PT, R4, R18, PT ;  /* 0x000000120400720c */ /* 0x000fe20003f44070 */
[----:B------:R-:W-:-:S02]  /*2ae0*/  @!P3 IMAD.IADD R12, R12, 0x1, -R4 ;  /* 0x000000010c0cb824 */ /* 0x000fc400078e0a04 */
[----:B------:R-:W-:Y:S01]  /*2af0*/  IMAD.MOV R16, RZ, RZ, -R16 ;  /* 0x000000ffff107224 */ /* 0x000fe200078e0a10 */
[----:B------:R0:W-:Y:S01]  /*2b00*/  STL [R1+0x14c], R3 ;  /* 0x00014c0301007387 */ /* 0x0001e20000100800 */
[----:B------:R-:W-:Y:S01]  /*2b10*/  IMAD.MOV R27, RZ, RZ, -R27 ;  /* 0x000000ffff1b7224 */ /* 0x000fe200078e0a1b */
[C---:B------:R-:W-:Y:S01]  /*2b20*/  ISETP.GT.U32.AND P3, PT, R4.reuse, R12, PT ;  /* 0x0000000c0400720c */ /* 0x040fe20003f64070 */
[C---:B------:R-:W-:Y:S01]  /*2b30*/  IMAD R0, R4.reuse, R16, R0 ;  /* 0x0000001004007224 */ /* 0x040fe200078e0200 */
[----:B------:R-:W-:Y:S01]  /*2b40*/  IABS R16, R11 ;  /* 0x0000000b00107213 */ /* 0x000fe20000000000 */
[----:B------:R-:W-:Y:S02]  /*2b50*/  @!P4 IMAD.IADD R13, R13, 0x1, -R4 ;  /* 0x000000010d0dc824 */ /* 0x000fe400078e0a04 */
[----:B------:R-:W-:Y:S02]  /*2b60*/  IMAD R24, R4, R27, R24 ;  /* 0x0000001b04187224 */ /* 0x000fe400078e0218 */
[----:B------:R-:W-:Y:S01]  /*2b70*/  @!P2 IMAD.IADD R18, R18, 0x1, -R4 ;  /* 0x000000011212a824 */ /* 0x000fe200078e0a04 */
[----:B------:R-:W-:Y:S01]  /*2b80*/  ISETP.GT.U32.AND P2, PT, R4, R0, PT ;  /* 0x000000000400720c */ /* 0x000fe20003f44070 */
[----:B0-----:R-:W-:-:S02]  /*2b90*/  IMAD.MOV.U32 R3, RZ, RZ, R9 ;  /* 0x000000ffff037224 */ /* 0x001fc400078e0009 */
[----:B------:R-:W-:-:S04]  /*2ba0*/  IMAD.HI.U32 R9, R14, R17, RZ ;  /* 0x000000110e097227 */ /* 0x000fc800078e00ff */
[----:B------:R-:W-:Y:S02]  /*2bb0*/  IMAD.MOV R9, RZ, RZ, -R9 ;  /* 0x000000ffff097224 */ /* 0x000fe400078e0a09 */
[----:B------:R-:W-:Y:S01]  /*2bc0*/  @!P3 IMAD.IADD R12, R12, 0x1, -R4 ;  /* 0x000000010c0cb824 */ /* 0x000fe200078e0a04 */
[----:B------:R-:W-:Y:S01]  /*2bd0*/  ISETP.GE.AND P3, PT, R8, RZ, PT ;  /* 0x000000ff0800720c */ /* 0x000fe20003f66270 */
[----:B------:R-:W-:Y:S01]  /*2be0*/  IMAD R17, R4, R9, R17 ;  /* 0x0000000904117224 */ /* 0x000fe200078e0211 */
[----:B------:R-:W-:Y:S01]  /*2bf0*/  LOP3.LUT R8, R15, 0x1a6, RZ, 0xfc, !PT ;  /* 0x000001a60f087812 */ /* 0x000fe200078efcff */
[----:B------:R-:W-:Y:S01]  /*2c00*/  @!P6 IMAD.MOV R3, RZ, RZ, -R3 ;  /* 0x000000ffff03e224 */ /* 0x000fe200078e0a03 */
[----:B------:R-:W-:Y:S01]  /*2c10*/  ISETP.GE.AND P6, PT, R10, RZ, PT ;  /* 0x000000ff0a00720c */ /* 0x000fe20003fc6270 */
[----:B------:R-:W-:Y:S01]  /*2c20*/  IMAD.HI.U32 R20, R14, R16, RZ ;  /* 0x000000100e147227 */ /* 0x000fe200078e00ff */
[----:B------:R-:W-:Y:S02]  /*2c30*/  ISETP.GT.U32.AND P4, PT, R4, R17, PT ;  /* 0x000000110400720c */ /* 0x000fe40003f84070 */
[----:B------:R0:W-:Y:S01]  /*2c40*/  STL [R1+0x164], R3 ;  /* 0x0001640301007387 */ /* 0x0001e20000100800 */
[----:B------:R-:W-:Y:S01]  /*2c50*/  IMAD.MOV R20, RZ, RZ, -R20 ;  /* 0x000000ffff147224 */ /* 0x000fe200078e0a14 */
[----:B------:R-:W-:Y:S01]  /*2c60*/  IABS R10, R8 ;  /* 0x00000008000a7213 */ /* 0x000fe20000000000 */
[----:B------:R-:W-:Y:S01]  /*2c70*/  @!P2 IMAD.IADD R0, R0, 0x1, -R4 ;  /* 0x000000010000a824 */ /* 0x000fe200078e0a04 */
[----:B------:R-:W-:Y:S01]  /*2c80*/  ISETP.GE.AND P2, PT, R11, RZ, PT ;  /* 0x000000ff0b00720c */ /* 0x000fe20003f46270 */
[----:B------:R-:W-:Y:S01]  /*2c90*/  IMAD R16, R4, R20, R16 ;  /* 0x0000001404107224 */ /* 0x000fe200078e0210 */
[----:B------:R-:W-:Y:S01]  /*2ca0*/  LOP3.LUT R9, R15, 0x1a4, RZ, 0xfc, !PT ;  /* 0x000001a40f097812 */ /* 0x000fe200078efcff */
[----:B------:R-:W-:-:S02]  /*2cb0*/  IMAD.MOV.U32 R5, RZ, RZ, R12 ;  /* 0x000000ffff057224 */ /* 0x000fc400078e000c */
[----:B------:R-:W-:Y:S01]  /*2cc0*/  IMAD.HI.U32 R11, R14, R10, RZ ;  /* 0x0000000a0e0b7227 */ /* 0x000fe200078e00ff */
[----:B------:R-:W-:-:S03]  /*2cd0*/  IABS R19, R9 ;  /* 0x0000000900137213 */ /* 0x000fc60000000000 */
[----:B------:R-:W-:Y:S02]  /*2ce0*/  @!P4 IMAD.IADD R17, R17, 0x1, -R4 ;  /* 0x000000011111c824 */ /* 0x000fe400078e0a04 */
[----:B0-----:R-:W-:Y:S02]  /*2cf0*/  IMAD.MOV.U32 R3, RZ, RZ, R18 ;  /* 0x000000ffff037224 */ /* 0x001fe400078e0012 */
[----:B------:R-:W-:Y:S01]  /*2d00*/  @!P5 IMAD.MOV R5, RZ, RZ, -R5 ;  /* 0x000000ffff05d224 */ /* 0x000fe200078e0a05 */
[C---:B------:R-:W-:Y:S01]  /*2d10*/  ISETP.GT.U32.AND P4, PT, R4.reuse, R17, PT ;  /* 0x000000110400720c */ /* 0x040fe20003f84070 */
[----:B------:R-:W-:Y:S01]  /*2d20*/  @!P1 IMAD.MOV R3, RZ, RZ, -R3 ;  /* 0x000000ffff039224 */ /* 0x000fe200078e0a03 */
[C---:B------:R-:W-:Y:S01]  /*2d30*/  ISETP.GT.U32.AND P1, PT, R4.reuse, R0, PT ;  /* 0x000000000400720c */ /* 0x040fe20003f24070 */
[----:B------:R-:W-:Y:S01]  /*2d40*/  IMAD.MOV R11, RZ, RZ, -R11 ;  /* 0x000000ffff0b7224 */ /* 0x000fe200078e0a0b */
[----:B------:R-:W-:Y:S01]  /*2d50*/  ISETP.GT.U32.AND P5, PT, R4, R16, PT ;  /* 0x000000100400720c */ /* 0x000fe20003fa4070 */
[----:B------:R-:W-:Y:S01]  /*2d60*/  IMAD.HI.U32 R12, R14, R19, RZ ;  /* 0x000000130e0c7227 */ /* 0x000fe200078e00ff */
[----:B------:R0:W-:Y:S03]  /*2d70*/  STL [R1+0x19c], R3 ;  /* 0x00019c0301007387 */ /* 0x0001e60000100800 */
[----:B------:R-:W-:Y:S01]  /*2d80*/  IMAD R10, R4, R11, R10 ;  /* 0x0000000b040a7224 */ /* 0x000fe200078e020a */
[----:B------:R1:W-:Y:S01]  /*2d90*/  STL [R1+0x1b0], R5 ;  /* 0x0001b00501007387 */ /* 0x0003e20000100800 */
[----:B------:R-:W-:-:S02]  /*2da0*/  IMAD.MOV R12, RZ, RZ, -R12 ;  /* 0x000000ffff0c7224 */ /* 0x000fc400078e0a0c */
[--C-:B------:R-:W-:Y:S01]  /*2db0*/  @!P4 IMAD.IADD R17, R17, 0x1, -R4.reuse ;  /* 0x000000011111c824 */ /* 0x100fe200078e0a04 */
[----:B------:R-:W-:Y:S01]  /*2dc0*/  ISETP.GT.U32.AND P4, PT, R4, R10, PT ;  /* 0x0000000a0400720c */ /* 0x000fe20003f84070 */
[--C-:B------:R-:W-:Y:S01]  /*2dd0*/  @!P1 IMAD.IADD R0, R0, 0x1, -R4.reuse ;  /* 0x0000000100009824 */ /* 0x100fe200078e0a04 */
[----:B------:R-:W-:Y:S01]  /*2de0*/  ISETP.GE.AND P1, PT, R9, RZ, PT ;  /* 0x000000ff0900720c */ /* 0x000fe20003f26270 */
[----:B------:R-:W-:Y:S02]  /*2df0*/  @!P5 IMAD.IADD R16, R16, 0x1, -R4 ;  /* 0x000000011010d824 */ /* 0x000fe400078e0a04 */
[----:B0-----:R-:W-:Y:S01]  /*2e00*/  IMAD.MOV.U32 R3, RZ, RZ, R13 ;  /* 0x000000ffff037224 */ /* 0x001fe200078e000d */
[C---:B------:R-:W-:Y:S01]  /*2e10*/  LOP3.LUT R13, R15.reuse, 0x1a2, RZ, 0xfc, !PT ;  /* 0x000001a20f0d7812 */ /* 0x040fe200078efcff */
[C---:B------:R-:W-:Y:S01]  /*2e20*/  IMAD R19, R4.reuse, R12, R19 ;  /* 0x0000000c04137224 */ /* 0x040fe200078e0213 */
[C---:B------:R-:W-:Y:S01]  /*2e30*/  ISETP.GT.U32.AND P5, PT, R4.reuse, R16, PT ;  /* 0x000000100400720c */ /* 0x040fe20003fa4070 */
[----:B-1----:R-:W-:Y:S01]  /*2e40*/  IMAD.MOV.U32 R5, RZ, RZ, R0 ;  /* 0x000000ffff057224 */ /* 0x002fe200078e0000 */
[----:B------:R-:W-:Y:S01]  /*2e50*/  LOP3.LUT R12, R15, 0x1a0, RZ, 0xfc, !PT ;  /* 0x000001a00f0c7812 */ /* 0x000fe200078efcff */
[----:B------:R-:W-:Y:S01]  /*2e60*/  @!P0 IMAD.MOV R3, RZ, RZ, -R3 ;  /* 0x000000ffff038224 */ /* 0x000fe200078e0a03 */
[----:B------:R-:W-:Y:S01]  /*2e70*/  IABS R9, R13 ;  /* 0x0000000d00097213 */ /* 0x000fe20000000000 */
[----:B------:R-:W-:Y:S01]  /*2e80*/  @!P6 IMAD.MOV R5, RZ, RZ, -R5 ;  /* 0x000000ffff05e224 */ /* 0x000fe200078e0a05 */
[----:B------:R-:W-:Y:S01]  /*2e90*/  ISETP.GT.U32.AND P6, PT, R4, R19, PT ;  /* 0x000000130400720c */ /* 0x000fe20003fc4070 */
[----:B------:R-:W-:Y:S01]  /*2ea0*/  @!P4 IMAD.IADD R10, R10, 0x1, -R4 ;  /* 0x000000010a0ac824 */ /* 0x000fe200078e0a04 */
[----:B------:R0:W-:Y:S01]  /*2eb0*/  STL [R1+0x1b4], R3 ;  /* 0x0001b40301007387 */ /* 0x0001e20000100800 */
[----:B------:R-:W-:-:S02]  /*2ec0*/  IABS R11, R12 ;  /* 0x0000000c000b7213 */ /* 0x000fc40000000000 */
[----:B------:R-:W-:Y:S01]  /*2ed0*/  ISETP.GE.AND P0, PT, R8, RZ, PT ;  /* 0x000000ff0800720c */ /* 0x000fe20003f06270 */
[----:B------:R-:W-:Y:S01]  /*2ee0*/  STL [R1+0x1b8], R5 ;  /* 0x0001b80501007387 */ /* 0x000fe20000100800 */
[----:B------:R-:W-:Y:S01]  /*2ef0*/  ISETP.GT.U32.AND P4, PT, R4, R10, PT ;  /* 0x0000000a0400720c */ /* 0x000fe20003f84070 */
[----:B------:R-:W-:Y:S01]  /*2f00*/  @!P5 IMAD.IADD R16, R16, 0x1, -R4 ;  /* 0x000000011010d824 */ /* 0x000fe200078e0a04 */
[----:B------:R-:W-:Y:S01]  /*2f10*/  ISETP.GE.AND P5, PT, R12, RZ, PT ;  /* 0x000000ff0c00720c */ /* 0x000fe20003fa6270 */
[----:B------:R-:W-:Y:S01]  /*2f20*/  IMAD.HI.U32 R12, R14, R11, RZ ;  /* 0x0000000b0e0c7227 */ /* 0x000fe200078e00ff */
[----:B------:R-:W-:-:S03]  /*2f30*/  LOP3.LUT R8, R15, 0x19e, RZ, 0xfc, !PT ;  /* 0x0000019e0f087812 */ /* 0x000fc600078efcff */
[----:B0-----:R-:W-:Y:S01]  /*2f40*/  IMAD.MOV.U32 R3, RZ, RZ, R17 ;  /* 0x000000ffff037224 */ /* 0x001fe200078e0011 */
[----:B------:R-:W-:Y:S01]  /*2f50*/  IABS R0, R8 ;  /* 0x0000000800007213 */ /* 0x000fe20000000000 */
[----:B------:R-:W-:Y:S02]  /*2f60*/  @!P6 IMAD.IADD R19, R19, 0x1, -R4 ;  /* 0x000000011313e824 */ /* 0x000fe400078e0a04 */
[----:B------:R-:W-:Y:S01]  /*2f70*/  @!P3 IMAD.MOV R3, RZ, RZ, -R3 ;  /* 0x000000ffff03b224 */ /* 0x000fe200078e0a03 */
[----:B------:R-:W-:Y:S01]  /*2f80*/  ISETP.GE.AND P3, PT, R13, RZ, PT ;  /* 0x000000ff0d00720c */ /* 0x000fe20003f66270 */
[----:B------:R-:W-:Y:S01]  /*2f90*/  IMAD.HI.U32 R17, R14, R9, RZ ;  /* 0x000000090e117227 */ /* 0x000fe200078e00ff */
[----:B------:R-:W-:Y:S02]  /*2fa0*/  ISETP.GT.U32.AND P6, PT, R4, R19, PT ;  /* 0x000000130400720c */ /* 0x000fe40003fc4070 */
[----:B------:R0:W-:Y:S01]  /*2fb0*/  STL [R1+0x1bc], R3 ;  /* 0x0001bc0301007387 */ /* 0x0001e20000100800 */
[----:B------:R-:W-:-:S02]  /*2fc0*/  IMAD.MOV R17, RZ, RZ, -R17 ;  /* 0x000000ffff117224 */ /* 0x000fc400078e0a11 */
[----:B------:R-:W-:Y:S02]  /*2fd0*/  IMAD.MOV R12, RZ, RZ, -R12 ;  /* 0x000000ffff0c7224 */ /* 0x000fe400078e0a0c */
[----:B------:R-:W-:Y:S02]  /*2fe0*/  @!P4 IMAD.IADD R10, R10, 0x1, -R4 ;  /* 0x000000010a0ac824 */ /* 0x000fe400078e0a04 */
[----:B------:R-:W-:Y:S02]  /*2ff0*/  IMAD R9, R4, R17, R9 ;  /* 0x0000001104097224 */ /* 0x000fe400078e0209 */
[----:B------:R-:W-:-:S03]  /*3000*/  IMAD.HI.U32 R13, R14, R0, RZ ;  /* 0x000000000e0d7227 */ /* 0x000fc600078e00ff */
[----:B------:R-:W-:Y:S01]  /*3010*/  ISETP.GT.U32.AND P4, PT, R4, R9, PT ;  /* 0x000000090400720c */ /* 0x000fe20003f84070 */
[----:B0-----:R-:W-:Y:S02]  /*3020*/  IMAD.MOV.U32 R3, RZ, RZ, R16 ;  /* 0x000000ffff037224 */ /* 0x001fe400078e0010 */
[----:B------:R-:W-:Y:S02]  /*3030*/  IMAD.MOV R13, RZ, RZ, -R13 ;  /* 0x000000ffff0d7224 */ /* 0x000fe400078e0a0d */
[----:B------:R-:W-:Y:S01]  /*3040*/  @!P2 IMAD.MOV R3, RZ, RZ, -R3 ;  /* 0x000000ffff03a224 */ /* 0x000fe200078e0a03 */
[----:B------:R-:W-:Y:S01]  /*3050*/  ISETP.GE.AND P2, PT, R8, RZ, PT ;  /* 0x000000ff0800720c */ /* 0x000fe20003f46270 */
[C---:B------:R-:W-:Y:S01]  /*3060*/  IMAD R8, R4.reuse, R12, R11 ;  /* 0x0000000c04087224 */ /* 0x040fe200078e020b */
[----:B------:R-:W-:Y:S01]  /*3070*/  LOP3.LUT R11, R15, 0x198, RZ, 0xfc, !PT ;  /* 0x000001980f0b7812 */ /* 0x000fe200078efcff */
[----:B------:R-:W-:Y:S01]  /*3080*/  @!P6 IMAD.IADD R19, R19, 0x1, -R4 ;  /* 0x000000011313e824 */ /* 0x000fe200078e0a04 */
[----:B------:R0:W-:Y:S01]  /*3090*/  STL [R1+0x1c0], R3 ;  /* 0x0001c00301007387 */ /* 0x0001e20000100800 */
[----:B------:R-:W-:Y:S01]  /*30a0*/  IMAD R0, R4, R13, R0 ;  /* 0x0000000d04007224 */ /* 0x000fe200078e0200 */
[----:B------:R-:W-:Y:S01]  /*30b0*/  LOP3.LUT R13, R15, 0x19c, RZ, 0xfc, !PT ;  /* 0x0000019c0f0d7812 */ /* 0x000fe200078efcff */
[----:B------:R-:W-:Y:S01]  /*30c0*/  @!P4 IMAD.IADD R9, R9, 0x1, -R4 ;  /* 0x000000010909c824 */ /* 0x000fe200078e0a04 */
[----:B------:R-:W-:-:S02]  /*30d0*/  IABS R17, R11 ;  /* 0x0000000b00117213 */ /* 0x000fc40000000000 */
[----:B------:R-:W-:Y:S02]  /*30e0*/  ISETP.GE.AND P6, PT, R13, RZ, PT ;  /* 0x000000ff0d00720c */ /* 0x000fe40003fc6270 */
[----:B------:R-:W-:Y:S01]  /*30f0*/  IABS R13, R13 ;  /* 0x0000000d000d7213 */ /* 0x000fe20000000000 */
[----:B------:R-:W-:Y:S01]  /*3100*/  IMAD.HI.U32 R21, R14, R17, RZ ;  /* 0x000000110e157227 */ /* 0x000fe200078e00ff */
[C---:B------:R-:W-:Y:S02]  /*3110*/  ISETP.GT.U32.AND P4, PT, R4.reuse, R9, PT ;  /* 0x000000090400720c */ /* 0x040fe40003f84070 */
[C---:B------:R-:W-:Y:S01]  /*3120*/  LOP3.LUT R12, R15.reuse, 0x196, RZ, 0xfc, !PT ;  /* 0x000001960f0c7812 */ /* 0x040fe200078efcff */
[----:B0-----:R-:W-:Y:S01]  /*3130*/  IMAD.MOV.U32 R3, RZ, RZ, R10 ;  /* 0x000000ffff037224 */ /* 0x001fe200078e000a */
[----:B------:R-:W-:Y:S01]  /*3140*/  LOP3.LUT R10, R15, 0x19a, RZ, 0xfc, !PT ;  /* 0x0000019a0f0a7812 */ /* 0x000fe200078efcff */
[----:B------:R-:W-:Y:S01]  /*3150*/  IMAD.MOV R21, RZ, RZ, -R21 ;  /* 0x000000ffff157224 */ /* 0x000fe200078e0a15 */
[----:B------:R-:W-:Y:S01]  /*3160*/  IABS R18, R12 ;  /* 0x0000000c00127213 */ /* 0x000fe20000000000 */
[----:B------:R-:W-:Y:S01]  /*3170*/  @!P0 IMAD.MOV R3, RZ, RZ, -R3 ;  /* 0x000000ffff038224 */ /* 0x000fe200078e0a03 */
[----:B------:R-:W-:-:S02]  /*3180*/  ISETP.GT.U32.AND P0, PT, R4, R8, PT ;  /* 0x000000080400720c */ /* 0x000fc40003f04070 */
[----:B------:R-:W-:Y:S02]  /*3190*/  IABS R16, R10 ;  /* 0x0000000a00107213 */ /* 0x000fe40000000000 */
[----:B------:R0:W-:Y:S01]  /*31a0*/  STL [R1+0x1c4], R3 ;  /* 0x0001c40301007387 */ /* 0x0001e20000100800 */
[----:B------:R-:W-:Y:S01]  /*31b0*/  @!P4 IMAD.IADD R9, R9, 0x1, -R4 ;  /* 0x000000010909c824 */ /* 0x000fe200078e0a04 */
[----:B------:R-:W-:Y:S01]  /*31c0*/  ISETP.GE.AND P4, PT, R10, RZ, PT ;  /* 0x000000ff0a00720c */ /* 0x000fe20003f86270 */
[----:B------:R-:W-:Y:S01]  /*31d0*/  IMAD.HI.U32 R20, R14, R16, RZ ;  /* 0x000000100e147227 */ /* 0x000fe200078e00ff */
[----:B------:R-:W-:-:S03]  /*31e0*/  LOP3.LUT R10, R15, 0x194, RZ, 0xfc, !PT ;  /* 0x000001940f0a7812 */ /* 0x000fc600078efcff */
[----:B------:R-:W-:Y:S02]  /*31f0*/  IMAD.MOV.U32 R5, RZ, RZ, R9 ;  /* 0x000000ffff057224 */ /* 0x000fe400078e0009 */
[----:B------:R-:W-:Y:S02]  /*3200*/  @!P0 IMAD.IADD R8, R8, 0x1, -R4 ;  /* 0x0000000108088824 */ /* 0x000fe400078e0a04 */
[----:B0-----:R-:W-:Y:S02]  /*3210*/  IMAD.MOV.U32 R3, RZ, RZ, R19 ;  /* 0x000000ffff037224 */ /* 0x001fe400078e0013 */
[----:B------:R-:W-:Y:S01]  /*3220*/  IMAD.HI.U32 R19, R14, R13, RZ ;  /* 0x0000000d0e137227 */ /* 0x000fe200078e00ff */
[----:B------:R-:W-:-:S03]  /*3230*/  ISETP.GT.U32.AND P0, PT, R4, R8, PT ;  /* 0x000000080400720c */ /* 0x000fc60003f04070 */
[----:B------:R-:W-:Y:S01]  /*3240*/  @!P1 IMAD.MOV R3, RZ, RZ, -R3 ;  /* 0x000000ffff039224 */ /* 0x000fe200078e0a03 */
[C---:B------:R-:W-:Y:S01]  /*3250*/  ISETP.GT.U32.AND P1, PT, R4.reuse, R0, PT ;  /* 0x000000000400720c */ /* 0x040fe20003f24070 */
[----:B------:R-:W-:Y:S02]  /*3260*/  IMAD.MOV R19, RZ, RZ, -R19 ;  /* 0x000000ffff137224 */ /* 0x000fe400078e0a13 */
[----:B------:R-:W-:Y:S01]  /*3270*/  IMAD.MOV R20, RZ, RZ, -R20 ;  /* 0x000000ffff147224 */ /* 0x000fe200078e0a14 */
[----:B------:R0:W-:Y:S01]  /*3280*/  STL [R1+0x1c8], R3 ;  /* 0x0001c80301007387 */ /* 0x0001e20000100800 */
[----:B------:R-:W-:Y:S02]  /*3290*/  IMAD R13, R4, R19, R13 ;  /* 0x00000013040d7224 */ /* 0x000fe400078e020d */
[----:B------:R-:W-:-:S04]  /*32a0*/  IMAD.HI.U32 R19, R14, R18, RZ ;  /* 0x000000120e137227 */ /* 0x000fc800078e00ff */
[--C-:B------:R-:W-:Y:S01]  /*32b0*/  @!P0 IMAD.IADD R8, R8, 0x1, -R4.reuse ;  /* 0x0000000108088824 */ /* 0x100fe200078e0a04 */
[----:B------:R-:W-:Y:S01]  /*32c0*/  ISETP.GT.U32.AND P0, PT, R4, R13, PT ;  /* 0x0000000d0400720c */ /* 0x000fe20003f04070 */
[----:B------:R-:W-:Y:S02]  /*32d0*/  @!P1 IMAD.IADD R0, R0, 0x1, -R4 ;  /* 0x0000000100009824 */ /* 0x000fe400078e0a04 */
[----:B0-----:R-:W-:Y:S02]  /*32e0*/  IMAD.MOV.U32 R3, RZ, RZ, R8 ;  /* 0x000000ffff037224 */ /* 0x001fe400078e0008 */
[----:B------:R-:W-:Y:S01]  /*32f0*/  @!P3 IMAD.MOV R5, RZ, RZ, -R5 ;  /* 0x000000ffff05b224 */ /* 0x000fe200078e0a05 */
[C---:B------:R-:W-:Y:S01]  /*3300*/  ISETP.GT.U32.AND P1, PT, R4.reuse, R0, PT ;  /* 0x000000000400720c */ /* 0x040fe20003f24070 */
[----:B------:R-:W-:Y:S01]  /*3310*/  @!P5 IMAD.MOV R3, RZ, RZ, -R3 ;  /* 0x000000ffff03d224 */ /* 0x000fe200078e0a03 */
[----:B------:R-:W-:Y:S01]  /*3320*/  ISETP.GE.AND P5, PT, R11, RZ, PT ;  /* 0x000000ff0b00720c */ /* 0x000fe20003fa6270 */
[C---:B------:R-:W-:Y:S01]  /*3330*/  IMAD R9, R4.reuse, R21, R17 ;  /* 0x0000001504097224 */ /* 0x040fe200078e0211 */
[----:B------:R-:W-:Y:S01]  /*3340*/  STL [R1+0x1cc], R5 ;  /* 0x0001cc0501007387 */ /* 0x000fe20000100800 */
[C---:B------:R-:W-:Y:S01]  /*3350*/  IMAD R16, R4.reuse, R20, R16 ;  /* 0x0000001404107224 */ /* 0x040fe200078e0210 */
[----:B------:R-:W-:Y:S01]  /*3360*/  LOP3.LUT R17, R15, 0x190, RZ, 0xfc, !PT ;  /* 0x000001900f117812 */ /* 0x000fe200078efcff */
[----:B------:R-:W-:Y:S01]  /*3370*/  IMAD.MOV R19, RZ, RZ, -R19 ;  /* 0x000000ffff137224 */ /* 0x000fe200078e0a13 */
[----:B------:R0:W-:Y:S01]  /*3380*/  STL [R1+0x1d0], R3 ;  /* 0x0001d00301007387 */ /* 0x0001e20000100800 */
[----:B------:R-:W-:Y:S01]  /*3390*/  @!P0 IMAD.IADD R13, R13, 0x1, -R4 ;  /* 0x000000010d0d8824 */ /* 0x000fe200078e0a04 */
[C---:B------:R-:W-:Y:S01]  /*33a0*/  ISETP.GT.U32.AND P3, PT, R4.reuse, R16, PT ;  /* 0x000000100400720c */ /* 0x040fe20003f64070 */
[----:B------:R-:W-:Y:S01]  /*33b0*/  IMAD R8, R4, R19, R18 ;  /* 0x0000001304087224 */ /* 0x000fe200078e0212 */
[----:B------:R-:W-:Y:S01]  /*33c0*/  LOP3.LUT R11, R15, 0x192, RZ, 0xfc, !PT ;  /* 0x000001920f0b7812 */ /* 0x000fe200078efcff */
[----:B------:R-:W-:Y:S01]  /*33d0*/  @!P1 IMAD.IADD R0, R0, 0x1, -R4 ;  /* 0x0000000100009824 */ /* 0x000fe200078e0a04 */
[----:B------:R-:W-:-:S02]  /*33e0*/  ISETP.GT.U32.AND P1, PT, R4, R9, PT ;  /* 0x000000090400720c */ /* 0x000fc40003f24070 */
[C---:B------:R-:W-:Y:S01]  /*33f0*/  ISETP.GT.U32.AND P0, PT, R4.reuse, R13, PT ;  /* 0x0000000d0400720c */ /* 0x040fe20003f04070 */
[----:B0-----:R-:W-:Y:S01]  /*3400*/  IMAD.MOV.U32 R3, RZ, RZ, R0 ;  /* 0x000000ffff037224 */ /* 0x001fe200078e0000 */
[----:B------:R-:W-:Y:S02]  /*3410*/  IABS R18, R10 ;  /* 0x0000000a00127213 */ /* 0x000fe40000000000 */
[----:B------:R-:W-:Y:S01]  /*3420*/  IABS R19, R17 ;  /* 0x0000001100137213 */ /* 0x000fe20000000000 */
[----:B------:R-:W-:Y:S01]  /*3430*/  @!P2 IMAD.MOV R3, RZ, RZ, -R3 ;  /* 0x000000ffff03a224 */ /* 0x000fe200078e0a03 */
[----:B------:R-:W-:Y:S01]  /*3440*/  ISETP.GT.U32.AND P2, PT, R4, R8, PT ;  /* 0x000000080400720c */ /* 0x000fe20003f44070 */
[--C-:B------:R-:W-:Y:S01]  /*3450*/  @!P3 IMAD.IADD R16, R16, 0x1, -R4.reuse ;  /* 0x000000011010b824 */ /* 0x100fe200078e0a04 */
[----:B------:R-:W-:Y:S01]  /*3460*/  IABS R0, R11 ;  /* 0x0000000b00007213 */ /* 0x000fe20000000000 */
[----:B------:R-:W-:Y:S01]  /*3470*/  IMAD.HI.U32 R20, R14, R18, RZ ;  /* 0x000000120e147227 */ /* 0x000fe200078e00ff */
[----:B------:R0:W-:Y:S02]  /*3480*/  STL [R1+0x1d4], R3 ;  /* 0x0001d40301007387 */ /* 0x0001e40000100800 */
[----:B------:R-:W-:Y:S01]  /*3490*/  ISETP.GT.U32.AND P3, PT, R4, R16, PT ;  /* 0x000000100400720c */ /* 0x000fe20003f64070 */
[----:B------:R-:W-:-:S02]  /*34a0*/  @!P1 IMAD.IADD R9, R9, 0x1, -R4 ;  /* 0x0000000109099824 */ /* 0x000fc400078e0a04 */
[--C-:B------:R-:W-:Y:S01]  /*34b0*/  @!P0 IMAD.IADD R13, R13, 0x1, -R4.reuse ;  /* 0x000000010d0d8824 */ /* 0x100fe200078e0a04 */
[----:B------:R-:W-:Y:S01]  /*34c0*/  ISETP.GE.AND P0, PT, R12, RZ, PT ;  /* 0x000000ff0c00720c */ /* 0x000fe20003f06270 */
[----:B------:R-:W-:Y:S01]  /*34d0*/  IMAD.MOV.U32 R12, RZ, RZ, R19 ;  /* 0x000000ffff0c7224 */ /* 0x000fe200078e0013 */
[----:B------:R-:W-:Y:S01]  /*34e0*/  ISETP.GT.U32.AND P1, PT, R4, R9, PT ;  /* 0x000000090400720c */ /* 0x000fe20003f24070 */
[----:B------:R-:W-:Y:S02]  /*34f0*/  @!P2 IMAD.IADD R8, R8, 0x1, -R4 ;  /* 0x000000010808a824 */ /* 0x000fe400078e0a04 */
[----:B------:R-:W-:Y:S02]  /*3500*/  IMAD.MOV R20, RZ, RZ, -R20 ;  /* 0x000000ffff147224 */ /* 0x000fe400078e0a14 */
[----:B------:R-:W-:Y:S01]  /*3510*/  IMAD.HI.U32 R19, R14, R0, RZ ;  /* 0x000000000e137227 */ /* 0x000fe200078e00ff */
[----:B------:R-:W-:-:S03]  /*3520*/  ISETP.GT.U32.AND P2, PT, R4, R8, PT ;  /* 0x000000080400720c */ /* 0x000fc60003f44070 */
[----:B------:R-:W-:Y:S02]  /*3530*/  IMAD R18, R4, R20, R18 ;  /* 0x0000001404127224 */ /* 0x000fe400078e0212 */
[----:B------:R-:W-:Y:S02]  /*3540*/  IMAD.MOV R19, RZ, RZ, -R19 ;  /* 0x000000ffff137224 */ /* 0x000fe400078e0a13 */
[--C-:B------:R-:W-:Y:S01]  /*3550*/  @!P1 IMAD.IADD R9, R9, 0x1, -R4.reuse ;  /* 0x0000000109099824 */ /* 0x100fe200078e0a04 */
[----:B------:R-:W-:Y:S01]  /*3560*/  ISETP.GE.AND P1, PT, R17, RZ, PT ;  /* 0x000000ff1100720c */ /* 0x000fe20003f26270 */
[----:B------:R-:W-:Y:S01]  /*3570*/  @!P3 IMAD.IADD R16, R16, 0x1, -R4 ;  /* 0x000000011010b824 */ /* 0x000fe200078e0a04 */
[C---:B------:R-:W-:Y:S01]  /*3580*/  ISETP.GT.U32.AND P3, PT, R4.reuse, R18, PT ;  /* 0x000000120400720c */ /* 0x040fe20003f64070 */
[----:B------:R-:W-:Y:S01]  /*3590*/  IMAD R17, R4, R19, R0 ;  /* 0x0000001304117224 */ /* 0x000fe200078e0200 */
[----:B------:R-:W-:Y:S01]  /*35a0*/  LOP3.LUT R0, R15, 0x18e, RZ, 0xfc, !PT ;  /* 0x0000018e0f007812 */ /* 0x000fe200078efcff */
[----:B------:R-:W-:-:S02]  /*35b0*/  @!P2 IMAD.IADD R8, R8, 0x1, -R4 ;  /* 0x000000010808a824 */ /* 0x000fc400078e0a04 */
[----:B------:R-:W-:Y:S01]  /*35c0*/  IMAD.MOV.U32 R5, RZ, RZ, R13 ;  /* 0x000000ffff057224 */ /* 0x000fe200078e000d */
[----:B------:R-:W-:Y:S01]  /*35d0*/  ISETP.GT.U32.AND P2, PT, R4, R17, PT ;  /* 0x000000110400720c */ /* 0x000fe20003f44070 */
[----:B0-----:R-:W-:Y:S01]  /*35e0*/  IMAD.MOV.U32 R3, RZ, RZ, R16 ;  /* 0x000000ffff037224 */ /* 0x001fe200078e0010 */
[----:B------:R-:W-:Y:S01]  /*35f0*/  IABS R19, R0 ;  /* 0x0000000000137213 */ /* 0x000fe20000000000 */
[----:B------:R-:W-:Y:S01]  /*3600*/  @!P6 IMAD.MOV R5, RZ, RZ, -R5 ;  /* 0x000000ffff05e224 */ /* 0x000fe200078e0a05 */
[----:B------:R-:W-:Y:S01]  /*3610*/  ISETP.GE.AND P6, PT, R10, RZ, PT ;  /* 0x000000ff0a00720c */ /* 0x000fe20003fc6270 */
[----:B------:R-:W-:Y:S01]  /*3620*/  @!P4 IMAD.MOV R3, RZ, RZ, -R3 ;  /* 0x000000ffff03c224 */ /* 0x000fe200078e0a03 */
[----:B------:R-:W-:Y:S01]  /*3630*/  ISETP.GE.AND P4, PT, R11, RZ, PT ;  /* 0x000000ff0b00720c */ /* 0x000fe20003f86270 */
[----:B------:R-:W-:Y:S01]  /*3640*/  @!P3 IMAD.IADD R18, R18, 0x1, -R4 ;  /* 0x000000011212b824 */ /* 0x000fe200078e0a04 */
[----:B------:R0:W-:Y:S01]  /*3650*/  STL [R1+0x1d8], R5 ;  /* 0x0001d80501007387 */ /* 0x0001e20000100800 */
[----:B------:R-:W-:-:S03]  /*3660*/  IMAD.HI.U32 R16, R14, R19, RZ ;  /* 0x000000130e107227 */ /* 0x000fc600078e00ff */
[----:B------:R-:W-:Y:S01]  /*3670*/  ISETP.GT.U32.AND P3, PT, R4, R18, PT ;  /* 0x000000120400720c */ /* 0x000fe20003f64070 */
[----:B------:R-:W-:Y:S01]  /*3680*/  @!P2 IMAD.IADD R17, R17, 0x1, -R4 ;  /* 0x000000011111a824 */ /* 0x000fe200078e0a04 */
[----:B------:R1:W-:Y:S01]  /*3690*/  STL [R1+0x1dc], R3 ;  /* 0x0001dc0301007387 */ /* 0x0003e20000100800 */
[----:B------:R-:W-:Y:S02]  /*36a0*/  IMAD.MOV R16, RZ, RZ, -R16 ;  /* 0x000000ffff107224 */ /* 0x000fe400078e0a10 */
[----:B------:R-:W-:Y:S01]  /*36b0*/  IMAD.HI.U32 R13, R14, R12, RZ ;  /* 0x0000000c0e0d7227 */ /* 0x000fe200078e00ff */
[----:B------:R-:W-:-:S03]  /*36c0*/  ISETP.GT.U32.AND P2, PT, R4, R17, PT ;  /* 0x000000110400720c */ /* 0x000fc60003f44070 */
[----:B0-----:R-:W-:Y:S01]  /*36d0*/  IMAD.MOV.U32 R5, RZ, RZ, R9 ;  /* 0x000000ffff057224 */ /* 0x001fe200078e0009 */
[C---:B------:R-:W-:Y:S01]  /*36e0*/  LOP3.LUT R9, R15.reuse, 0x18c, RZ, 0xfc, !PT ;  /* 0x0000018c0f097812 */ /* 0x040fe200078efcff */
[----:B------:R-:W-:Y:S02]  /*36f0*/  IMAD R19, R4, R16, R19 ;  /* 0x0000001004137224 */ /* 0x000fe400078e0213 */
[----:B-1----:R-:W-:Y:S01]  /*3700*/  IMAD.MOV.U32 R3, RZ, RZ, R8 ;  /* 0x000000ffff037224 */ /* 0x002fe200078e0008 */
[----:B------:R-:W-:Y:S01]  /*3710*/  IABS R11, R9 ;  /* 0x00000009000b7213 */ /* 0x000fe20000000000 */
[----:B------:R-:W-:Y:S01]  /*3720*/  @!P5 IMAD.MOV R5, RZ, RZ, -R5 ;  /* 0x000000ffff05d224 */ /* 0x000fe200078e0a05 */
[----:B------:R-:W-:Y:S01]  /*3730*/  ISETP.GE.AND P5, PT, R0, RZ, PT ;  /* 0x000000ff0000720c */ /* 0x000fe20003fa6270 */
[----:B------:R-:W-:Y:S01]  /*3740*/  @!P3 IMAD.IADD R18, R18, 0x1, -R4 ;  /* 0x000000011212b824 */ /* 0x000fe200078e0a04 */
[----:B------:R-:W-:Y:S01]  /*3750*/  LOP3.LUT R0, R15, 0x18a, RZ, 0xfc, !PT ;  /* 0x0000018a0f007812 */ /* 0x000fe200078efcff */
[----:B------:R-:W-:Y:S01]  /*3760*/  IMAD.HI.U32 R8, R14, R11, RZ ;  /* 0x0000000b0e087227 */ /* 0x000fe200078e00ff */
[----:B------:R0:W-:Y:S03]  /*3770*/  STL [R1+0x1e4], R5 ;  /* 0x0001e40501007387 */ /* 0x0001e60000100800 */
[----:B------:R-:W-:-:S02]  /*3780*/  IMAD.MOV R8, RZ, RZ, -R8 ;  /* 0x000000ffff087224 */ /* 0x000fc400078e0a08 */
[----:B------:R-:W-:Y:S01]  /*3790*/  @!P2 IMAD.IADD R17, R17, 0x1, -R4 ;  /* 0x000000011111a824 */ /* 0x000fe200078e0a04 */
[C---:B------:R-:W-:Y:S01]  /*37a0*/  ISETP.GT.U32.AND P2, PT, R4.reuse, R19, PT ;  /* 0x000000130400720c */ /* 0x040fe20003f44070 */
[C---:B------:R-:W-:Y:S02]  /*37b0*/  IMAD R11, R4.reuse, R8, R11 ;  /* 0x00000008040b7224 */ /* 0x040fe400078e020b */
[----:B------:R-:W-:Y:S02]  /*37c0*/  IMAD.MOV R13, RZ, RZ, -R13 ;  /* 0x000000ffff0d7224 */ /* 0x000fe400078e0a0d */
[----:B0-----:R-:W-:Y:S02]  /*37d0*/  IMAD.MOV.U32 R5, RZ, RZ, R18 ;  /* 0x000000ffff057224 */ /* 0x001fe400078e0012 */
[C---:B------:R-:W-:Y:S01]  /*37e0*/  IMAD R12, R4.reuse, R13, R12 ;  /* 0x0000000d040c7224 */ /* 0x040fe200078e020c */
[----:B------:R-:W-:Y:S01]  /*37f0*/  LOP3.LUT R13, R15, 0x188, RZ, 0xfc, !PT ;  /* 0x000001880f0d7812 */ /* 0x000fe200078efcff */
[----:B------:R-:W-:Y:S01]  /*3800*/  @!P6 IMAD.MOV R5, RZ, RZ, -R5 ;  /* 0x000000ffff05e224 */ /* 0x000fe200078e0a05 */
[C---:B------:R-:W-:Y:S01]  /*3810*/  ISETP.GT.U32.AND P6, PT, R4.reuse, R11, PT ;  /* 0x0000000b0400720c */ /* 0x040fe20003fc4070 */
[----:B------:R-:W-:Y:S01]  /*3820*/  @!P0 IMAD.MOV R3, RZ, RZ, -R3 ;  /* 0x000000ffff038224 */ /* 0x000fe200078e0a03 */
[----:B------:R-:W-:Y:S01]  /*3830*/  IABS R10, R13 ;  /* 0x0000000d000a7213 */ /* 0x000fe20000000000 */
[----:B------:R-:W-:Y:S01]  /*3840*/  @!P2 IMAD.IADD R19, R19, 0x1, -R4 ;  /* 0x000000011313a824 */ /* 0x000fe200078e0a04 */
[----:B------:R-:W-:-:S02]  /*3850*/  ISETP.GT.U32.AND P3, PT, R4, R12, PT ;  /* 0x0000000c0400720c */ /* 0x000fc40003f64070 */
[----:B------:R-:W-:Y:S01]  /*3860*/  ISETP.GE.AND P0, PT, R9, RZ, PT ;  /* 0x000000ff0900720c */ /* 0x000fe20003f06270 */
[----:B------:R-:W-:Y:S01]  /*3870*/  IMAD.HI.U32 R8, R14, R10, RZ ;  /* 0x0000000a0e087227 */ /* 0x000fe200078e00ff */
[----:B------:R-:W-:Y:S01]  /*3880*/  IABS R9, R0 ;  /* 0x0000000000097213 */ /* 0x000fe20000000000 */
[----:B------:R0:W-:Y:S01]  /*3890*/  STL [R1+0x1e8], R3 ;  /* 0x0001e80301007387 */ /* 0x0001e20000100800 */
[----:B------:R-:W-:Y:S01]  /*38a0*/  ISETP.GT.U32.AND P2, PT, R4, R19, PT ;  /* 0x000000130400720c */ /* 0x000fe20003f44070 */
[----:B------:R-:W-:Y:S02]  /*38b0*/  IMAD.MOV R8, RZ, RZ, -R8 ;  /* 0x000000ffff087224 */ /* 0x000fe400078e0a08 */
[----:B------:R-:W-:Y:S01]  /*38c0*/  @!P6 IMAD.IADD R11, R11, 0x1, -R4 ;  /* 0x000000010b0be824 */ /* 0x000fe200078e0a04 */
[----:B------:R-:W-:Y:S01]  /*38d0*/  STL [R1+0x1ec], R5 ;  /* 0x0001ec0501007387 */ /* 0x000fe20000100800 */
[----:B------:R-:W-:-:S03]  /*38e0*/  IMAD.HI.U32 R16, R14, R9, RZ ;  /* 0x000000090e107227 */ /* 0x000fc600078e00ff */
[C---:B------:R-:W-:Y:S01]  /*38f0*/  ISETP.GT.U32.AND P6, PT, R4.reuse, R11, PT ;  /* 0x0000000b0400720c */ /* 0x040fe20003fc4070 */
[----:B0-----:R-:W-:Y:S02]  /*3900*/  IMAD.MOV.U32 R3, RZ, RZ, R17 ;  /* 0x000000ffff037224 */ /* 0x001fe400078e0011 */
[----:B------:R-:W-:Y:S02]  /*3910*/  IMAD.MOV R16, RZ, RZ, -R16 ;  /* 0x000000ffff107224 */ /* 0x000fe400078e0a10 */
[----:B------:R-:W-:Y:S01]  /*3920*/  IMAD R10, R4, R8, R10 ;  /* 0x00000008040a7224 */ /* 0x000fe200078e020a */
[C---:B------:R-:W-:Y:S01]  /*3930*/  LOP3.LUT R8, R15.reuse, 0x186, RZ, 0xfc, !PT ;  /* 0x000001860f087812 */ /* 0x040fe200078efcff */
[--C-:B------:R-:W-:Y:S02]  /*3940*/  @!P3 IMAD.IADD R12, R12, 0x1, -R4.reuse ;  /* 0x000000010c0cb824 */ /* 0x100fe400078e0a04 */
[----:B------:R-:W-:Y:S01]  /*3950*/  @!P4 IMAD.MOV R3, RZ, RZ, -R3 ;  /* 0x000000ffff03c224 */ /* 0x000fe200078e0a03 */
[----:B------:R-:W-:Y:S01]  /*3960*/  ISETP.GE.AND P4, PT, R0, RZ, PT ;  /* 0x000000ff0000720c */ /* 0x000fe20003f86270 */
[C---:B------:R-:W-:Y:S01]  /*3970*/  IMAD R0, R4.reuse, R16, R9 ;  /* 0x0000001004007224 */ /* 0x040fe200078e0209 */
[----:B------:R-:W-:Y:S01]  /*3980*/  LOP3.LUT R9, R15, 0x184, RZ, 0xfc, !PT ;  /* 0x000001840f097812 */ /* 0x000fe200078efcff */
[--C-:B------:R-:W-:Y:S01]  /*3990*/  @!P2 IMAD.IADD R19, R19, 0x1, -R4.reuse ;  /* 0x000000011313a824 */ /* 0x100fe200078e0a04 */
[----:B------:R-:W-:Y:S01]  /*39a0*/  IABS R20, R8 ;  /* 0x0000000800147213 */ /* 0x000fe20000000000 */
[----:B------:R-:W-:Y:S01]  /*39b0*/  @!P6 IMAD.IADD R11, R11, 0x1, -R4 ;  /* 0x000000010b0be824 */ /* 0x000fe200078e0a04 */
[----:B------:R-:W-:Y:S01]  /*39c0*/  ISETP.GT.U32.AND P3, PT, R4, R12, PT ;  /* 0x0000000c0400720c */ /* 0x000fe20003f64070 */
[----:B------:R0:W-:Y:S01]  /*39d0*/  STL [R1+0x1f0], R3 ;  /* 0x0001f00301007387 */ /* 0x0001e20000100800 */
[----:B------:R-:W-:Y:S01]  /*39e0*/  IABS R26, R9 ;  /* 0x00000009001a7213 */ /* 0x000fe20000000000 */
[----:B------:R-:W-:Y:S01]  /*39f0*/  IMAD.HI.U32 R21, R14, R20, RZ ;  /* 0x000000140e157227 */ /* 0x000fe200078e00ff */
[----:B------:R-:W-:-:S02]  /*3a00*/  ISETP.GT.U32.AND P2, PT, R4, R0, PT ;  /* 0x000000000400720c */ /* 0x000fc40003f44070 */
[----:B------:R-:W-:Y:S01]  /*3a10*/  ISETP.GT.U32.AND P6, PT, R4, R10, PT ;  /* 0x0000000a0400720c */ /* 0x000fe20003fc4070 */
[----:B------:R-:W-:Y:S01]  /*3a20*/  IMAD.MOV R21, RZ, RZ, -R21 ;  /* 0x000000ffff157224 */ /* 0x000fe200078e0a15 */
[----:B------:R-:W-:Y:S01]  /*3a30*/  LOP3.LUT R16, R15, 0x17e, RZ, 0xfc, !PT ;  /* 0x0000017e0f107812 */ /* 0x000fe200078efcff */
[----:B------:R-:W-:-:S03]  /*3a40*/  IMAD.HI.U32 R25, R14, R26, RZ ;  /* 0x0000001a0e197227 */ /* 0x000fc600078e00ff */
[----:B------:R-:W-:Y:S01]  /*3a50*/  IABS R17, R16 ;  /* 0x0000001000117213 */ /* 0x000fe20000000000 */
[----:B------:R-:W-:Y:S02]  /*3a60*/  IMAD R20, R4, R21, R20 ;  /* 0x0000001504147224 */ /* 0x000fe400078e0214 */
[----:B------:R-:W-:Y:S02]  /*3a70*/  IMAD.MOV R25, RZ, RZ, -R25 ;  /* 0x000000ffff197224 */ /* 0x000fe400078e0a19 */
[--C-:B------:R-:W-:Y:S01]  /*3a80*/  @!P3 IMAD.IADD R12, R12, 0x1, -R4.reuse ;  /* 0x000000010c0cb824 */ /* 0x100fe200078e0a04 */
[----:B------:R-:W-:Y:S01]  /*3a90*/  ISETP.GE.AND P3, PT, R13, RZ, PT ;  /* 0x000000ff0d00720c */ /* 0x000fe20003f66270 */
[----:B------:R-:W-:Y:S01]  /*3aa0*/  @!P2 IMAD.IADD R0, R0, 0x1, -R4 ;  /* 0x000000010000a824 */ /* 0x000fe200078e0a04 */
[C---:B------:R-:W-:Y:S01]  /*3ab0*/  ISETP.GT.U32.AND P2, PT, R4.reuse, R20, PT ;  /* 0x000000140400720c */ /* 0x040fe20003f44070 */
[----:B------:R-:W-:Y:S01]  /*3ac0*/  IMAD R25, R4, R25, R26 ;  /* 0x0000001904197224 */ /* 0x000fe200078e021a */
[C---:B------:R-:W-:Y:S01]  /*3ad0*/  LOP3.LUT R13, R15.reuse, 0x180, RZ, 0xfc, !PT ;  /* 0x000001800f0d7812 */ /* 0x040fe200078efcff */
[----:B0-----:R-:W-:Y:S01]  /*3ae0*/  IMAD.MOV.U32 R3, RZ, RZ, R12 ;  /* 0x000000ffff037224 */ /* 0x001fe200078e000c */
[----:B------:R-:W-:Y:S01]  /*3af0*/  LOP3.LUT R12, R15, 0x17a, RZ, 0xfc, !PT ;  /* 0x0000017a0f0c7812 */ /* 0x000fe200078efcff */
[----:B------:R-:W-:Y:S01]  /*3b00*/  @!P6 IMAD.IADD R10, R10, 0x1, -R4 ;  /* 0x000000010a0ae824 */ /* 0x000fe200078e0a04 */
[----:B------:R-:W-:Y:S01]  /*3b10*/  ISETP.GT.U32.AND P6, PT, R4, R25, PT ;  /* 0x000000190400720c */ /* 0x000fe20003fc4070 */
[----:B------:R-:W-:Y:S01]  /*3b20*/  @!P1 IMAD.MOV R3, RZ, RZ, -R3 ;  /* 0x000000ffff039224 */ /* 0x000fe200078e0a03 */
[----:B------:R-:W-:Y:S01]  /*3b30*/  IABS R18, R13 ;  /* 0x0000000d00127213 */ /* 0x000fe20000000000 */
[----:B------:R-:W-:Y:S01]  /*3b40*/  IMAD.HI.U32 R21, R14, R17, RZ ;  /* 0x000000110e157227 */ /* 0x000fe200078e00ff */
[----:B------:R-:W-:-:S02]  /*3b50*/  ISETP.GT.U32.AND P1, PT, R4, R10, PT ;  /* 0x0000000a0400720c */ /* 0x000fc40003f24070 */
[----:B------:R0:W-:Y:S01]  /*3b60*/  STL [R1+0x1f4], R3 ;  /* 0x0001f40301007387 */ /* 0x0001e20000100800 */
[----:B------:R-:W-:Y:S01]  /*3b70*/  @!P2 IMAD.IADD R20, R20, 0x1, -R4 ;  /* 0x000000011414a824 */ /* 0x000fe200078e0a04 */
[----:B------:R-:W-:Y:S01]  /*3b80*/  ISETP.GT.U32.AND P2, PT, R4, R0, PT ;  /* 0x000000000400720c */ /* 0x000fe20003f44070 */
[----:B------:R-:W-:-:S04]  /*3b90*/  IMAD.HI.U32 R22, R14, R18, RZ ;  /* 0x000000120e167227 */ /* 0x000fc800078e00ff */
[----:B------:R-:W-:Y:S01]  /*3ba0*/  @!P6 IMAD.IADD R25, R25, 0x1, -R4 ;  /* 0x000000011919e824 */ /* 0x000fe200078e0a04 */
[C---:B------:R-:W-:Y:S01]  /*3bb0*/  ISETP.GT.U32.AND P6, PT, R4.reuse, R20, PT ;  /* 0x000000140400720c */ /* 0x040fe20003fc4070 */
[----:B------:R-:W-:Y:S02]  /*3bc0*/  IMAD.MOV R22, RZ, RZ, -R22 ;  /* 0x000000ffff167224 */ /* 0x000fe400078e0a16 */
[----:B0-----:R-:W-:Y:S01]  /*3bd0*/  IMAD.MOV.U32 R3, RZ, RZ, R19 ;  /* 0x000000ffff037224 */ /* 0x001fe200078e0013 */
[----:B------:R-:W-:Y:S01]  /*3be0*/  IABS R19, R12 ;  /* 0x0000000c00137213 */ /* 0x000fe20000000000 */
[----:B------:R-:W-:Y:S02]  /*3bf0*/  IMAD.MOV R21, RZ, RZ, -R21 ;  /* 0x000000ffff157224 */ /* 0x000fe400078e0a15 */
[----:B------:R-:W-:Y:S01]  /*3c00*/  @!P5 IMAD.MOV R3, RZ, RZ, -R3 ;  /* 0x000000ffff03d224 */ /* 0x000fe200078e0a03 */
[C---:B------:R-:W-:Y:S01]  /*3c10*/  ISETP.GT.U32.AND P5, PT, R4.reuse, R25, PT ;  /* 0x000000190400720c */ /* 0x040fe20003fa4070 */
[C---:B------:R-:W-:Y:S01]  /*3c20*/  IMAD R18, R4.reuse, R22, R18 ;  /* 0x0000001604127224 */ /* 0x040fe200078e0212 */
[----:B------:R-:W-:Y:S01]  /*3c30*/  LOP3.LUT R22, R15, 0x17c, RZ, 0xfc, !PT ;  /* 0x0000017c0f167812 */ /* 0x000fe200078efcff */
[----:B------:R-:W-:Y:S01]  /*3c40*/  IMAD R17, R4, R21, R17 ;  /* 0x0000001504117224 */ /* 0x000fe200078e0211 */
[----:B------:R0:W-:Y:S01]  /*3c50*/  STL [R1+0x1f8], R3 ;  /* 0x0001f80301007387 */ /* 0x0001e20000100800 */
[--C-:B------:R-:W-:Y:S01]  /*3c60*/  @!P2 IMAD.IADD R0, R0, 0x1, -R4.reuse ;  /* 0x000000010000a824 */ /* 0x100fe200078e0a04 */
[----:B------:R-:W-:Y:S01]  /*3c70*/  ISETP.GT.U32.AND P2, PT, R4, R18, PT ;  /* 0x000000120400720c */ /* 0x000fe20003f44070 */
[--C-:B------:R-:W-:Y:S01]  /*3c80*/  @!P6 IMAD.IADD R20, R20, 0x1, -R4.reuse ;  /* 0x000000011414e824 */ /* 0x100fe200078e0a04 */
[----:B------:R-:W-:Y:S01]  /*3c90*/  ISETP.GT.U32.AND P6, PT, R4, R17, PT ;  /* 0x000000110400720c */ /* 0x000fe20003fc4070 */
[----:B------:R-:W-:Y:S01]  /*3ca0*/  @!P1 IMAD.IADD R10, R10, 0x1, -R4 ;  /* 0x000000010a0a9824 */ /* 0x000fe200078e0a04 */
[----:B------:R-:W-:Y:S01]  /*3cb0*/  IABS R21, R22 ;  /* 0x0000001600157213 */ /* 0x000fe20000000000 */
[----:B------:R-:W-:Y:S01]  /*3cc0*/  IMAD.MOV.U32 R5, RZ, RZ, R0 ;  /* 0x000000ffff057224 */ /* 0x000fe200078e0000 */
[----:B------:R-:W-:Y:S01]  /*3cd0*/  ISETP.GE.AND P1, PT, R8, RZ, PT ;  /* 0x000000ff0800720c */ /* 0x000fe20003f26270 */
[----:B------:R-:W-:Y:S01]  /*3ce0*/  @!P5 IMAD.IADD R25, R25, 0x1, -R4 ;  /* 0x000000011919d824 */ /* 0x000fe200078e0a04 */
[----:B------:R-:W-:Y:S01]  /*3cf0*/  ISETP.GE.AND P5, PT, R9, RZ, PT ;  /* 0x000000ff0900720c */ /* 0x000fe20003fa6270 */
[----:B0-----:R-:W-:Y:S01]  /*3d00*/  IMAD.MOV.U32 R3, RZ, RZ, R11 ;  /* 0x000000ffff037224 */ /* 0x001fe200078e000b */
[C---:B------:R-:W-:Y:S01]  /*3d10*/  LOP3.LUT R0, R15.reuse, 0x178, RZ, 0xfc, !PT ;  /* 0x000001780f007812 */ /* 0x040fe200078efcff */
[----:B------:R-:W-:Y:S01]  /*3d20*/  IMAD.HI.U32 R8, R14, R21, RZ ;  /* 0x000000150e087227 */ /* 0x000fe200078e00ff */
[----:B------:R-:W-:-:S03]  /*3d30*/  LOP3.LUT R9, R15, 0x176, RZ, 0xfc, !PT ;  /* 0x000001760f097812 */ /* 0x000fc600078efcff */
[----:B------:R-:W-:Y:S01]  /*3d40*/  @!P0 IMAD.MOV R3, RZ, RZ, -R3 ;  /* 0x000000ffff038224 */ /* 0x000fe200078e0a03 */
[----:B------:R-:W-:Y:S01]  /*3d50*/  ISETP.GT.U32.AND P0, PT, R4, R24, PT ;  /* 0x000000180400720c */ /* 0x000fe20003f04070 */
[----:B------:R-:W-:Y:S01]  /*3d60*/  @!P2 IMAD.IADD R18, R18, 0x1, -R4 ;  /* 0x000000011212a824 */ /* 0x000fe200078e0a04 */
[----:B------:R-:W-:Y:S01]  /*3d70*/  ISETP.GE.AND P2, PT, R13, RZ, PT ;  /* 0x000000ff0d00720c */ /* 0x000fe20003f46270 */
[----:B------:R-:W-:Y:S01]  /*3d80*/  @!P4 IMAD.MOV R5, RZ, RZ, -R5 ;  /* 0x000000ffff05c224 */ /* 0x000fe200078e0a05 */
[----:B------:R0:W-:Y:S01]  /*3d90*/  STL [R1+0x1fc], R3 ;  /* 0x0001fc0301007387 */ /* 0x0001e20000100800 */
[----:B------:R-:W-:-:S03]  /*3da0*/  IMAD.HI.U32 R11, R14, R19, RZ ;  /* 0x000000130e0b7227 */ /* 0x000fc600078e00ff */
[----:B------:R1:W-:Y:S01]  /*3db0*/  STL [R1+0x200], R5 ;  /* 0x0002000501007387 */ /* 0x0003e20000100800 */
[----:B------:R-:W-:Y:S02]  /*3dc0*/  @!P6 IMAD.IADD R17, R17, 0x1, -R4 ;  /* 0x000000011111e824 */ /* 0x000fe400078e0a04 */
[----:B------:R-:W-:Y:S02]  /*3dd0*/  IMAD.MOV R8, RZ, RZ, -R8 ;  /* 0x000000ffff087224 */ /* 0x000fe400078e0a08 */
[----:B------:R-:W-:Y:S01]  /*3de0*/  @!P0 IMAD.IADD R24, R24, 0x1, -R4 ;  /* 0x0000000118188824 */ /* 0x000fe200078e0a04 */
[C---:B------:R-:W-:Y:S01]  /*3df0*/  ISETP.GT.U32.AND P6, PT, R4.reuse, R17, PT ;  /* 0x000000110400720c */ /* 0x040fe20003fc4070 */
[----:B0-----:R-:W-:Y:S01]  /*3e00*/  IMAD.MOV.U32 R3, RZ, RZ, R10 ;  /* 0x000000ffff037224 */ /* 0x001fe200078e000a */
[----:B------:R-:W-:Y:S01]  /*3e10*/  ISETP.GE.AND P0, PT, R23, RZ, PT ;  /* 0x000000ff1700720c */ /* 0x000fe20003f06270 */
[----:B------:R-:W-:Y:S01]  /*3e20*/  IMAD.MOV R11, RZ, RZ, -R11 ;  /* 0x000000ffff0b7224 */ /* 0x000fe200078e0a0b */
[C---:B------:R-:W-:Y:S01]  /*3e30*/  ISETP.GT.U32.AND P4, PT, R4.reuse, R24, PT ;  /* 0x000000180400720c */ /* 0x040fe20003f84070 */
[----:B------:R-:W-:Y:S01]  /*3e40*/  @!P3 IMAD.MOV R3, RZ, RZ, -R3 ;  /* 0x000000ffff03b224 */ /* 0x000fe200078e0a03 */
[C---:B------:R-:W-:Y:S01]  /*3e50*/  ISETP.GT.U32.AND P3, PT, R4.reuse, R18, PT ;  /* 0x000000120400720c */ /* 0x040fe20003f64070 */
[C---:B------:R-:W-:Y:S01]  /*3e60*/  IMAD R8, R4.reuse, R8, R21 ;  /* 0x0000000804087224 */ /* 0x040fe200078e0215 */
[----:B------:R-:W-:Y:S01]  /*3e70*/  IABS R10, R0 ;  /* 0x00000000000a7213 */ /* 0x000fe20000000000 */
[----:B-1----:R-:W-:Y:S01]  /*3e80*/  IMAD.MOV.U32 R5, RZ, RZ, R20 ;  /* 0x000000ffff057224 */ /* 0x002fe200078e0014 */
[----:B------:R0:W-:Y:S01]  /*3e90*/  STL [R1+0x204], R3 ;  /* 0x0002040301007387 */ /* 0x0001e20000100800 */
[C---:B------:R-:W-:Y:S01]  /*3ea0*/  IMAD R11, R4.reuse, R11, R19 ;  /* 0x0000000b040b7224 */ /* 0x040fe200078e0213 */
[----:B------:R-:W-:Y:S01]  /*3eb0*/  IABS R21, R9 ;  /* 0x0000000900157213 */ /* 0x000fe20000000000 */
[----:B------:R-:W-:Y:S01]  /*3ec0*/  @!P1 IMAD.MOV R5, RZ, RZ, -R5 ;  /* 0x000000ffff059224 */ /* 0x000fe200078e0a05 */
[----:B------:R-:W-:Y:S01]  /*3ed0*/  ISETP.GT.U32.AND P1, PT, R4, R8, PT ;  /* 0x000000080400720c */ /* 0x000fe20003f24070 */
[--C-:B------:R-:W-:Y:S01]  /*3ee0*/  @!P6 IMAD.IADD R17, R17, 0x1, -R4.reuse ;  /* 0x000000011111e824 */ /* 0x100fe200078e0a04 */
[----:B------:R-:W-:Y:S01]  /*3ef0*/  ISETP.GE.AND P6, PT, R12, RZ, PT ;  /* 0x000000ff0c00720c */ /* 0x000fe20003fc6270 */
[--C-:B------:R-:W-:Y:S01]  /*3f00*/  @!P4 IMAD.IADD R24, R24, 0x1, -R4.reuse ;  /* 0x000000011818c824 */ /* 0x100fe200078e0a04 */
[----:B------:R-:W-:Y:S01]  /*3f10*/  ISETP.GT.U32.AND P4, PT, R4, R11, PT ;  /* 0x0000000b0400720c */ /* 0x000fe20003f84070 */
[----:B------:R-:W-:Y:S01]  /*3f20*/  @!P3 IMAD.IADD R18, R18, 0x1, -R4 ;  /* 0x000000011212b824 */ /* 0x000fe200078e0a04 */
[----:B------:R1:W-:Y:S01]  /*3f30*/  STL [R1+0x208], R5 ;  /* 0x0002080501007387 */ /* 0x0003e20000100800 */
[----:B0-----:R-:W-:Y:S01]  /*3f40*/  IMAD.MOV.U32 R3, RZ, RZ, R25 ;  /* 0x000000ffff037224 */ /* 0x001fe200078e0019 */
[----:B------:R-:W-:Y:S01]  /*3f50*/  ISETP.GE.AND P3, PT, R22, RZ, PT ;  /* 0x000000ff1600720c */ /* 0x000fe20003f66270 */
[----:B------:R-:W-:Y:S01]  /*3f60*/  IMAD.HI.U32 R12, R14, R10, RZ ;  /* 0x0000000a0e0c7227 */ /* 0x000fe200078e00ff */
[----:B------:R-:W-:-:S03]  /*3f70*/  LOP3.LUT R19, R15, 0x174, RZ, 0xfc, !PT ;  /* 0x000001740f137812 */ /* 0x000fc600078efcff */
[----:B------:R-:W-:Y:S01]  /*3f80*/  @!P5 IMAD.MOV R3, RZ, RZ, -R3 ;  /* 0x000000ffff03d224 */ /* 0x000fe200078e0a03 */
[----:B------:R-:W-:Y:S01]  /*3f90*/  ISETP.GE.AND P5, PT, R16, RZ, PT ;  /* 0x000000ff1000720c */ /* 0x000fe20003fa6270 */
[----:B------:R-:W-:Y:S01]  /*3fa0*/  @!P1 IMAD.IADD R8, R8, 0x1, -R4 ;  /* 0x0000000108089824 */ /* 0x000fe200078e0a04 */
[----:B------:R-:W-:Y:S01]  /*3fb0*/  ISETP.GE.AND P1, PT, R0, RZ, PT ;  /* 0x000000ff0000720c */ /* 0x000fe20003f26270 */
[----:B-1----:R-:W-:Y:S01]  /*3fc0*/  IMAD.MOV.U32 R5, RZ, RZ, R24 ;  /* 0x000000ffff057224 */ /* 0x002fe200078e0018 */
[----:B------:R0:W-:Y:S01]  /*3fd0*/  STL [R1+0x210], R3 ;  /* 0x0002100301007387 */ /* 0x0001e20000100800 */
[----:B------:R-:W-:Y:S01]  /*3fe0*/  IMAD.MOV R12, RZ, RZ, -R12 ;  /* 0x000000ffff0c7224 */ /* 0x000fe200078e0a0c */
[----:B------:R-:W-:Y:S01]  /*3ff0*/  LOP3.LUT R16, R15, 0x16c, RZ, 0xfc, !PT ;  /* 0x0000016c0f107812 */ /* 0x000fe200078efcff */
[----:B------:R-:W-:Y:S01]  /*4000*/  @!P0 IMAD.MOV R5, RZ, RZ, -R5 ;  /* 0x000000ffff058224 */ /* 0x000fe200078e0a05 */
[----:B------:R-:W-:Y:S01]  /*4010*/  ISETP.GT.U32.AND P0, PT, R4, R8, PT ;  /* 0x000000080400720c */ /* 0x000fe20003f04070 */
[----:B------:R-:W-:Y:S01]  /*4020*/  @!P4 IMAD.IADD R11, R11, 0x1, -R4 ;  /* 0x000000010b0bc824 */ /* 0x000fe200078e0a04 */
[----:B------:R-:W-:Y:S01]  /*4030*/  IABS R20, R16 ;  /* 0x0000001000147213 */ /* 0x000fe20000000000 */
[----:B------:R-:W-:Y:S01]  /*4040*/  IMAD.HI.U32 R0, R14, R21, RZ ;  /* 0x000000150e007227 */ /* 0x000fe200078e00ff */
[----:B------:R-:W-:Y:S02]  /*4050*/  STL [R1+0x214], R5 ;  /* 0x0002140501007387 */ /* 0x000fe40000100800 */
[----:B------:R-:W-:Y:S01]  /*4060*/  ISETP.GT.U32.AND P4, PT, R4, R11, PT ;  /* 0x0000000b0400720c */ /* 0x000fe20003f84070 */
[----:B0-----:R-:W-:-:S02]  /*4070*/  IMAD.MOV.U32 R3, RZ, RZ, R18 ;  /* 0x000000ffff037224 */ /* 0x001fc400078e0012 */
[----:B------:R-:W-:Y:S02]  /*4080*/  IMAD R18, R4, R12, R10 ;  /* 0x0000000c04127224 */ /* 0x000fe400078e020a */
[----:B------:R-:W-:Y:S01]  /*4090*/  @!P2 IMAD.MOV R3, RZ, RZ, -R3 ;  /* 0x000000ffff03a224 */ /* 0x000fe200078e0a03 */
[----:B------:R-:W-:Y:S01]  /*40a0*/  ISETP.GE.AND P2, PT, R9, RZ, PT ;  /* 0x000000ff0900720c */ /* 0x000fe20003f46270 */
[----:B------:R-:W-:Y:S01]  /*40b0*/  IMAD.MOV R0, RZ, RZ, -R0 ;  /* 0x000000ffff007224 */ /* 0x000fe200078e0a00 */
[----:B------:R-:W-:Y:S01]  /*40c0*/  LOP3.LUT R9, R15, 0x172, RZ, 0xfc, !PT ;  /* 0x000001720f097812 */ /* 0x000fe200078efcff */
[--C-:B------:R-:W-:Y:S01]  /*40d0*/  @!P0 IMAD.IADD R8, R8, 0x1, -R4.reuse ;  /* 0x0000000108088824 */ /* 0x100fe200078e0a04 */
[----:B------:R0:W-:Y:S01]  /*40e0*/  STL [R1+0x218], R3 ;  /* 0x0002180301007387 */ /* 0x0001e20000100800 */
[----:B------:R-:W-:Y:S01]  /*40f0*/  IMAD R21, R4, R0, R21 ;  /* 0x0000000004157224 */ /* 0x000fe200078e0215 */
[----:B------:R-:W-:Y:S01]  /*4100*/  ISETP.GE.AND P0, PT, R19, RZ, PT ;  /* 0x000000ff1300720c */ /* 0x000fe20003f06270 */
[----:B------:R-:W-:Y:S01]  /*4110*/  @!P4 IMAD.IADD R11, R11, 0x1, -R4 ;  /* 0x000000010b0bc824 */ /* 0x000fe200078e0a04 */
[----:B------:R-:W-:-:S02]  /*4120*/  IABS R19, R19 ;  /* 0x0000001300137213 */ /* 0x000fc40000000000 */
[----:B------:R-:W-:Y:S02]  /*4130*/  ISETP.GT.U32.AND P4, PT, R4, R21, PT ;  /* 0x000000150400720c */ /* 0x000fe40003f84070 */
[----:B------:R-:W-:Y:S01]  /*4140*/  LOP3.LUT R0, R15, 0x170, RZ, 0xfc, !PT ;  /* 0x000001700f007812 */ /* 0x000fe200078efcff */
[----:B------:R-:W-:Y:S01]  /*4150*/  IMAD.HI.U32 R10, R14, R19, RZ ;  /* 0x000000130e0a7227 */ /* 0x000fe200078e00ff */
[----:B------:R-:W-:Y:S02]  /*4160*/  IABS R12, R9 ;  /* 0x00000009000c7213 */ /* 0x000fe40000000000 */
[----:B------:R-:W-:Y:S01]  /*4170*/  IABS R13, R0 ;  /* 0x00000000000d7213 */ /* 0x000fe20000000000 */
[----:B0-----:R-:W-:Y:S02]  /*4180*/  IMAD.MOV.U32 R3, RZ, RZ, R17 ;  /* 0x000000ffff037224 */ /* 0x001fe400078e0011 */
[----:B------:R-:W-:Y:S02]  /*4190*/  IMAD.MOV R10, RZ, RZ, -R10 ;  /* 0x000000ffff0a7224 */ /* 0x000fe400078e0a0a */
[----:B------:R-:W-:Y:S01]  /*41a0*/  @!P5 IMAD.MOV R3, RZ, RZ, -R3 ;  /* 0x000000ffff03d224 */ /* 0x000fe200078e0a03 */
[----:B------:R-:W-:Y:S01]  /*41b0*/  ISETP.GT.U32.AND P5, PT, R4, R18, PT ;  /* 0x000000120400720c */ /* 0x000fe20003fa4070 */
[----:B------:R-:W-:-:S02]  /*41c0*/  @!P4 IMAD.IADD R21, R21, 0x1, -R4 ;  /* 0x000000011515c824 */ /* 0x000fc400078e0a04 */
[C---:B------:R-:W-:Y:S01]  /*41d0*/  IMAD R19, R4.reuse, R10, R19 ;  /* 0x0000000a04137224 */ /* 0x040fe200078e0213 */
[----:B------:R0:W-:Y:S02]  /*41e0*/  STL [R1+0x224], R3 ;  /* 0x0002240301007387 */ /* 0x0001e40000100800 */
[----:B------:R-:W-:-:S07]  /*41f0*/  ISETP.GT.U32.AND P4, PT, R4, R21, PT ;  /* 0x000000150400720c */ /* 0x000fce0003f84070 */
[----:B------:R-:W-:Y:S01]  /*4200*/  @!P5 IMAD.IADD R18, R18, 0x1, -R4 ;  /* 0x000000011212d824 */ /* 0x000fe200078e0a04 */
[----:B------:R-:W-:Y:S01]  /*4210*/  ISETP.GE.AND P5, PT, R9, RZ, PT ;  /* 0x000000ff0900720c */ /* 0x000fe20003fa6270 */
[----:B0-----:R-:W-:Y:S02]  /*4220*/  IMAD.MOV.U32 R3, RZ, RZ, R8 ;  /* 0x000000ffff037224 */ /* 0x001fe400078e0008 */
[----:B------:R-:W-:-:S04]  /*4230*/  IMAD.HI.U32 R8, R14, R13, RZ ;  /* 0x0000000d0e087227 */ /* 0x000fc800078e00ff */
[----:B------:R-:W-:Y:S01]  /*4240*/  @!P3 IMAD.MOV R3, RZ, RZ, -R3 ;  /* 0x000000ffff03b224 */ /* 0x000fe200078e0a03 */
[----:B------:R-:W-:Y:S01]  /*4250*/  ISETP.GT.U32.AND P3, PT, R4, R18, PT ;  /* 0x000000120400720c */ /* 0x000fe20003f64070 */
[----:B------:R-:W-:-:S03]  /*4260*/  IMAD.HI.U32 R9, R14, R12, RZ ;  /* 0x0000000c0e097227 */ /* 0x000fc600078e00ff */
[----:B------:R0:W-:Y:S01]  /*4270*/  STL [R1+0x230], R3 ;  /* 0x0002300301007387 */ /* 0x0001e20000100800 */
[----:B------:R-:W-:Y:S02]  /*4280*/  IMAD.MOV R8, RZ, RZ, -R8 ;  /* 0x000000ffff087224 */ /* 0x000fe400078e0a08 */
[----:B------:R-:W-:Y:S02]  /*4290*/  IMAD.MOV R9, RZ, RZ, -R9 ;  /* 0x000000ffff097224 */ /* 0x000fe400078e0a09 */
[C---:B------:R-:W-:Y:S01]  /*42a0*/  IMAD R13, R4.reuse, R8, R13 ;  /* 0x00000008040d7224 */ /* 0x040fe200078e020d */
[C---:B------:R-:W-:Y:S01]  /*42b0*/  LOP3.LUT R8, R15.reuse, 0x168, RZ, 0xfc, !PT ;  /* 0x000001680f087812 */ /* 0x040fe200078efcff */
[----:B------:R-:W-:Y:S02]  /*42c0*/  IMAD R12, R4, R9, R12 ;  /* 0x00000009040c7224 */ /* 0x000fe400078e020c */
[--C-:B------:R-:W-:Y:S01]  /*42d0*/  @!P3 IMAD.IADD R18, R18, 0x1, -R4.reuse ;  /* 0x000000011212b824 */ /* 0x100fe200078e0a04 */
[C---:B------:R-:W-:Y:S01]  /*42e0*/  ISETP.GT.U32.AND P3, PT, R4.reuse, R19, PT ;  /* 0x000000130400720c */ /* 0x040fe20003f64070 */
[----:B0-----:R-:W-:Y:S01]  /*42f0*/  IMAD.MOV.U32 R3, RZ, RZ, R11 ;  /* 0x000000ffff037224 */ /* 0x001fe200078e000b */
[----:B------:R-:W-:Y:S01]  /*4300*/  LOP3.LUT R11, R15, 0x16a, RZ, 0xfc, !PT ;  /* 0x0000016a0f0b7812 */ /* 0x000fe200078efcff */
[----:B------:R-:W-:Y:S01]  /*4310*/  @!P4 IMAD.IADD R21, R21, 0x1, -R4 ;  /* 0x000000011515c824 */ /* 0x000fe200078e0a04 */
[----:B------:R-:W-:Y:S01]  /*4320*/  ISETP.GT.U32.AND P4, PT, R4, R12, PT ;  /* 0x0000000c0400720c */ /* 0x000fe20003f84070 */
[----:B------:R-:W-:Y:S01]  /*4330*/  @!P6 IMAD.MOV R3, RZ, RZ, -R3 ;  /* 0x000000ffff03e224 */ /* 0x000fe200078e0a03 */
[----:B------:R-:W-:-:S02]  /*4340*/  ISETP.GE.AND P6, PT, R0, RZ, PT ;  /* 0x000000ff0000720c */ /* 0x000fc40003fc6270 */
[----:B------:R-:W-:Y:S02]  /*4350*/  LOP3.LUT R0, R15, 0x16e, RZ, 0xfc, !PT ;  /* 0x0000016e0f007812 */ /* 0x000fe400078efcff */
[----:B------:R0:W-:Y:S01]  /*4360*/  STL [R1+0x294], R3 ;  /* 0x0002940301007387 */ /* 0x0001e20000100800 */
[----:B------:R-:W-:Y:S02]  /*4370*/  IABS R17, R11 ;  /* 0x0000000b00117213 */ /* 0x000fe40000000000 */
[--C-:B------:R-:W-:Y:S01]  /*4380*/  @!P3 IMAD.IADD R19, R19, 0x1, -R4.reuse ;  /* 0x000000011313b824 */ /* 0x100fe200078e0a04 */
[----:B------:R-:W-:Y:S02]  /*4390*/  IABS R9, R0 ;  /* 0x0000000000097213 */ /* 0x000fe40000000000 */
[----:B------:R-:W-:Y:S01]  /*43a0*/  IABS R10, R8 ;  /* 0x00000008000a7213 */ /* 0x000fe20000000000 */
[----:B------:R-:W-:Y:S01]  /*43b0*/  @!P4 IMAD.IADD R12, R12, 0x1, -R4 ;  /* 0x000000010c0cc824 */ /* 0x000fe200078e0a04 */
[----:B------:R-:W-:Y:S01]  /*43c0*/  ISETP.GT.U32.AND P3, PT, R4, R19, PT ;  /* 0x000000130400720c */ /* 0x000fe20003f64070 */
[----:B0-----:R-:W-:-:S02]  /*43d0*/  IMAD.MOV.U32 R3, RZ, RZ, R18 ;  /* 0x000000ffff037224 */ /* 0x001fc400078e0012 */
[----:B------:R-:W-:Y:S01]  /*43e0*/  IMAD.HI.U32 R18, R14, R9, RZ ;  /* 0x000000090e127227 */ /* 0x000fe200078e00ff */
[----:B------:R-:W-:-:S03]  /*43f0*/  ISETP.GT.U32.AND P4, PT, R4, R12, PT ;  /* 0x0000000c0400720c */ /* 0x000fc60003f84070 */
[----:B------:R-:W-:Y:S01]  /*4400*/  @!P1 IMAD.MOV R3, RZ, RZ, -R3 ;  /* 0x000000ffff039224 */ /* 0x000fe200078e0a03 */
[----:B------:R-:W-:Y:S01]  /*4410*/  ISETP.GT.U32.AND P1, PT, R4, R13, PT ;  /* 0x0000000d0400720c */ /* 0x000fe20003f24070 */
[----:B------:R-:W-:-:S03]  /*4420*/  IMAD.MOV R18, RZ, RZ, -R18 ;  /* 0x000000ffff127224 */ /* 0x000fc600078e0a12 */
[----:B------:R0:W-:Y:S01]  /*4430*/  STL [R1+0x29c], R3 ;  /* 0x00029c0301007387 */ /* 0x0001e20000100800 */
[----:B------:R-:W-:-:S04]  /*4440*/  @!P3 IMAD.IADD R19, R19, 0x1, -R4 ;  /* 0x000000011313b824 */ /* 0x000fc800078e0a04 */
[----:B------:R-:W-:Y:S01]  /*4450*/  @!P4 IMAD.IADD R12, R12, 0x1, -R4 ;  /* 0x000000010c0cc824 */ /* 0x000fe200078e0a04 */
[----:B------:R-:W-:-:S03]  /*4460*/  ISETP.GE.AND P4, PT, R16, RZ, PT ;  /* 0x000000ff1000720c */ /* 0x000fc60003f86270 */
[----:B------:R-:W-:Y:S02]  /*4470*/  @!P1 IMAD.IADD R13, R13, 0x1, -R4 ;  /* 0x000000010d0d9824 */ /* 0x000fe400078e0a04 */
[----:B0-----:R-:W-:Y:S02]  /*4480*/  IMAD.MOV.U32 R3, RZ, RZ, R21 ;  /* 0x000000ffff037224 */ /* 0x001fe400078e0015 */
[----:B------:R-:W-:Y:S01]  /*4490*/  IMAD.HI.U32 R21, R14, R20, RZ ;  /* 0x000000140e157227 */ /* 0x000fe200078e00ff */
[----:B------:R-:W-:-:S03]  /*44a0*/  ISETP.GT.U32.AND P1, PT, R4, R13, PT ;  /* 0x0000000d0400720c */ /* 0x000fc60003f24070 */
[----:B------:R-:W-:Y:S01]  /*44b0*/  @!P2 IMAD.MOV R3, RZ, RZ, -R3 ;  /* 0x000000ffff03a224 */ /* 0x000fe200078e0a03 */
[----:B------:R-:W-:Y:S01]  /*44c0*/  ISETP.GE.AND P2, PT, R0, RZ, PT ;  /* 0x000000ff0000720c */ /* 0x000fe20003f46270 */
[----:B------:R-:W-:Y:S02]  /*44d0*/  IMAD R0, R4, R18, R9 ;  /* 0x0000001204007224 */ /* 0x000fe400078e0209 */
[----:B------:R-:W-:Y:S01]  /*44e0*/  IMAD.HI.U32 R9, R14, R17, RZ ;  /* 0x000000110e097227 */ /* 0x000fe200078e00ff */
[----:B------:R0:W-:Y:S02]  /*44f0*/  STL [R1+0x2a0], R3 ;  /* 0x0002a00301007387 */ /* 0x0001e40000100800 */
[----:B------:R-:W-:Y:S01]  /*4500*/  ISETP.GT.U32.AND P3, PT, R4, R0, PT ;  /* 0x000000000400720c */ /* 0x000fe20003f64070 */
[----:B------:R-:W-:-:S04]  /*4510*/  IMAD.HI.U32 R18, R14, R10, RZ ;  /* 0x0000000a0e127227 */ /* 0x000fc800078e00ff */
[----:B------:R-:W-:Y:S02]  /*4520*/  IMAD.MOV R9, RZ, RZ, -R9 ;  /* 0x000000ffff097224 */ /* 0x000fe400078e0a09 */
[----:B------:R-:W-:Y:S02]  /*4530*/  IMAD.MOV R21, RZ, RZ, -R21 ;  /* 0x000000ffff157224 */ /* 0x000fe400078e0a15 */
[----:B0-----:R-:W-:Y:S02]  /*4540*/  IMAD.MOV.U32 R3, RZ, RZ, R19 ;  /* 0x000000ffff037224 */ /* 0x001fe400078e0013 */
[----:B------:R-:W-:Y:S02]  /*4550*/  IMAD.MOV R18, RZ, RZ, -R18 ;  /* 0x000000ffff127224 */ /* 0x000fe400078e0a12 */
[----:B------:R-:W-:Y:S02]  /*4560*/  @!P0 IMAD.MOV R3, RZ, RZ, -R3 ;  /* 0x000000ffff038224 */ /* 0x000fe400078e0a03 */
[C---:B------:R-:W-:Y:S01]  /*4570*/  IMAD R17, R4.reuse, R9, R17 ;  /* 0x0000000904117224 */ /* 0x040fe200078e0211 */
[----:B------:R-:W-:Y:S01]  /*4580*/  LOP3.LUT R9, R15, 0x166, RZ, 0xfc, !PT ;  /* 0x000001660f097812 */ /* 0x000fe200078efcff */
[----:B------:R-:W-:Y:S01]  /*4590*/  @!P1 IMAD.IADD R13, R13, 0x1, -R4 ;  /* 0x000000010d0d9824 */ /* 0x000fe200078e0a04 */
[----:B------:R0:W-:Y:S01]  /*45a0*/  STL [R1+0x2a8], R3 ;  /* 0x0002a80301007387 */ /* 0x0001e20000100800 */
[C---:B------:R-:W-:Y:S01]  /*45b0*/  IMAD R16, R4.reuse, R21, R20 ;  /* 0x0000001504107224 */ /* 0x040fe200078e0214 */
[C---:B------:R-:W-:Y:S01]  /*45c0*/  ISETP.GT.U32.AND P1, PT, R4.reuse, R17, PT ;  /* 0x000000110400720c */ /* 0x040fe20003f24070 */
[----:B------:R-:W-:Y:S01]  /*45d0*/  IMAD R10, R4, R18, R10 ;  /* 0x00000012040a7224 */ /* 0x000fe200078e020a */
[----:B------:R-:W-:Y:S01]  /*45e0*/  IABS R18, R9 ;  /* 0x0000000900127213 */ /* 0x000fe20000000000 */
[----:B------:R-:W-:Y:S01]  /*45f0*/  @!P3 IMAD.IADD R0, R0, 0x1, -R4 ;  /* 0x000000010000b824 */ /* 0x000fe200078e0a04 */
[----:B------:R-:W-:Y:S01]  /*4600*/  ISETP.GT.U32.AND P0, PT, R4, R16, PT ;  /* 0x000000100400720c */ /* 0x000fe20003f04070 */
[----:B------:R-:W-:-:S02]  /*4610*/  IMAD.MOV.U32 R5, RZ, RZ, R12 ;  /* 0x000000ffff057224 */ /* 0x000fc400078e000c */
[----:B------:R-:W-:Y:S01]  /*4620*/  IMAD.MOV.U32 R12, RZ, RZ, R18 ;  /* 0x000000ffff0c7224 */ /* 0x000fe200078e0012 */
[C---:B------:R-:W-:Y:S01]  /*4630*/  ISETP.GT.U32.AND P3, PT, R4.reuse, R0, PT ;  /* 0x000000000400720c */ /* 0x040fe20003f64070 */
[----:B0-----:R-:W-:Y:S01]  /*4640*/  IMAD.MOV.U32 R3, RZ, RZ, R13 ;  /* 0x000000ffff037224 */ /* 0x001fe200078e000d */
[----:B------:R-:W-:Y:S01]  /*4650*/  LOP3.LUT R13, R15, 0x164, RZ, 0xfc, !PT ;  /* 0x000001640f0d7812 */ /* 0x000fe200078efcff */
[----:B------:R-:W-:Y:S01]  /*4660*/  @!P5 IMAD.MOV R5, RZ, RZ, -R5 ;  /* 0x000000ffff05d224 */ /* 0x000fe200078e0a05 */
[----:B------:R-:W-:Y:S01]  /*4670*/  ISETP.GE.AND P5, PT, R11, RZ, PT ;  /* 0x000000ff0b00720c */ /* 0x000fe20003fa6270 */
[----:B------:R-:W-:Y:S01]  /*4680*/  @!P6 IMAD.MOV R3, RZ, RZ, -R3 ;  /* 0x000000ffff03e224 */ /* 0x000fe200078e0a03 */
[----:B------:R-:W-:Y:S01]  /*4690*/  ISETP.GT.U32.AND P6, PT, R4, R10, PT ;  /* 0x0000000a0400720c */ /* 0x000fe20003fc4070 */
[--C-:B------:R-:W-:Y:S01]  /*46a0*/  @!P1 IMAD.IADD R17, R17, 0x1, -R4.reuse ;  /* 0x0000000111119824 */ /* 0x100fe200078e0a04 */
[----:B------:R-:W-:Y:S01]  /*46b0*/  IABS R18, R13 ;  /* 0x0000000d00127213 */ /* 0x000fe20000000000 */
[----:B------:R-:W-:Y:S01]  /*46c0*/  @!P0 IMAD.IADD R16, R16, 0x1, -R4 ;  /* 0x0000000110108824 */ /* 0x000fe200078e0a04 */
[----:B------:R-:W-:Y:S01]  /*46d0*/  ISETP.GE.AND P0, PT, R9, RZ, PT ;  /* 0x000000ff0900720c */ /* 0x000fe20003f06270 */
[----:B------:R-:W-:Y:S01]  /*46e0*/  STL [R1+0x2ac], R5 ;  /* 0x0002ac0501007387 */ /* 0x000fe20000100800 */
[----:B------:R-:W-:-:S02]  /*46f0*/  IMAD.HI.U32 R11, R14, R12, RZ ;  /* 0x0000000c0e0b7227 */ /* 0x000fc400078e00ff */
[----:B------:R-:W-:Y:S01]  /*4700*/  ISETP.GT.U32.AND P1, PT, R4, R16, PT ;  /* 0x000000100400720c */ /* 0x000fe20003f24070 */
[----:B------:R0:W-:Y:S01]  /*4710*/  STL [R1+0x2b0], R3 ;  /* 0x0002b00301007387 */ /* 0x0001e20000100800 */
[----:B------:R-:W-:Y:S01]  /*4720*/  @!P3 IMAD.IADD R0, R0, 0x1, -R4 ;  /* 0x000000010000b824 */ /* 0x000fe200078e0a04 */
[----:B------:R-:W-:Y:S01]  /*4730*/  ISETP.GE.AND P3, PT, R8, RZ, PT ;  /* 0x000000ff0800720c */ /* 0x000fe20003f66270 */
[----:B------:R-:W-:Y:S01]  /*4740*/  IMAD.HI.U32 R9, R14, R18, RZ ;  /* 0x000000120e097227 */ /* 0x000fe200078e00ff */
[----:B------:R-:W-:-:S03]  /*4750*/  LOP3.LUT R8, R15, 0x162, RZ, 0xfc, !PT ;  /* 0x000001620f087812 */ /* 0x000fc600078efcff */
[----:B------:R-:W-:Y:S01]  /*4760*/  @!P6 IMAD.IADD R10, R10, 0x1, -R4 ;  /* 0x000000010a0ae824 */ /* 0x000fe200078e0a04 */
[C---:B------:R-:W-:Y:S01]  /*4770*/  ISETP.GT.U32.AND P6, PT, R4.reuse, R17, PT ;  /* 0x000000110400720c */ /* 0x040fe20003fc4070 */
[----:B------:R-:W-:Y:S01]  /*4780*/  IMAD.MOV R9, RZ, RZ, -R9 ;  /* 0x000000ffff097224 */ /* 0x000fe200078e0a09 */
[----:B------:R-:W-:Y:S01]  /*4790*/  IABS R19, R8 ;  /* 0x0000000800137213 */ /* 0x000fe20000000000 */
[----:B0-----:R-:W-:Y:S01]  /*47a0*/  IMAD.MOV.U32 R3, RZ, RZ, R0 ;  /* 0x000000ffff037224 */ /* 0x001fe200078e0000 */
[C---:B------:R-:W-:Y:S01]  /*47b0*/  LOP3.LUT R0, R15.reuse, 0x160, RZ, 0xfc, !PT ;  /* 0x000001600f007812 */ /* 0x040fe200078efcff */
[----:B------:R-:W-:Y:S02]  /*47c0*/  IMAD.MOV R11, RZ, RZ, -R11 ;  /* 0x000000ffff0b7224 */ /* 0x000fe400078e0a0b */
[----:B------:R-:W-:Y:S01]  /*47d0*/  @!P2 IMAD.MOV R3, RZ, RZ, -R3 ;  /* 0x000000ffff03a224 */ /* 0x000fe200078e0a03 */
[C---:B------:R-:W-:Y:S01]  /*47e0*/  ISETP.GT.U32.AND P2, PT, R4.reuse, R10, PT ;  /* 0x0000000a0400720c */ /* 0x040fe20003f44070 */
[C---:B------:R-:W-:Y:S01]  /*47f0*/  IMAD R18, R4.reuse, R9, R18 ;  /* 0x0000000904127224 */ /* 0x040fe200078e0212 */
[----:B------:R-:W-:Y:S01]  /*4800*/  IABS R9, R0 ;  /* 0x0000000000097213 */ /* 0x000fe20000000000 */
[C---:B------:R-:W-:Y:S01]  /*4810*/  IMAD R12, R4.reuse, R11, R12 ;  /* 0x0000000b040c7224 */ /* 0x040fe200078e020c */
[----:B------:R-:W-:Y:S01]  /*4820*/  LOP3.LUT R11, R15, 0x15e, RZ, 0xfc, !PT ;  /* 0x0000015e0f0b7812 */ /* 0x000fe200078efcff */
[--C-:B------:R-:W-:Y:S01]  /*4830*/  @!P6 IMAD.IADD R17, R17, 0x1, -R4.reuse ;  /* 0x000000011111e824 */ /* 0x100fe200078e0a04 */
[----:B------:R-:W-:Y:S01]  /*4840*/  ISETP.GT.U32.AND P6, PT, R4, R18, PT ;  /* 0x000000120400720c */ /* 0x000fe20003fc4070 */
[----:B------:R-:W-:Y:S01]  /*4850*/  @!P1 IMAD.IADD R16, R16, 0x1, -R4 ;  /* 0x0000000110109824 */ /* 0x000fe200078e0a04 */
[----:B------:R-:W-:Y:S01]  /*4860*/  ISETP.GT.U32.AND P1, PT, R4, R12, PT ;  /* 0x0000000c0400720c */ /* 0x000fe20003f24070 */
[----:B------:R0:W-:Y:S01]  /*4870*/  STL [R1+0x2b4], R3 ;  /* 0x0002b40301007387 */ /* 0x0001e20000100800 */
[----:B------:R-:W-:Y:S01]  /*4880*/  IABS R20, R11 ;  /* 0x0000000b00147213 */ /* 0x000fe20000000000 */
[----:B------:R-:W-:-:S04]  /*4890*/  IMAD.HI.U32 R21, R14, R9, RZ ;  /* 0x000000090e157227 */ /* 0x000fc800078e00ff */
[----:B------:R-:W-:Y:S01]  /*48a0*/  @!P2 IMAD.IADD R10, R10, 0x1, -R4 ;  /* 0x000000010a0aa824 */ /* 0x000fe200078e0a04 */
[----:B------:R-:W-:Y:S01]  /*48b0*/  ISETP.GE.AND P2, PT, R13, RZ, PT ;  /* 0x000000ff0d00720c */ /* 0x000fe20003f46270 */
[----:B------:R-:W-:Y:S02]  /*48c0*/  IMAD.MOV.U32 R13, RZ, RZ, R20 ;  /* 0x000000ffff0d7224 */ /* 0x000fe400078e0014 */
[----:B------:R-:W-:-:S04]  /*48d0*/  IMAD.HI.U32 R20, R14, R19, RZ ;  /* 0x000000130e147227 */ /* 0x000fc800078e00ff */
[----:B0-----:R-:W-:Y:S02]  /*48e0*/  IMAD.MOV.U32 R3, RZ, RZ, R16 ;  /* 0x000000ffff037224 */ /* 0x001fe400078e0010 */
[----:B------:R-:W-:Y:S02]  /*48f0*/  @!P6 IMAD.IADD R18, R18, 0x1, -R4 ;  /* 0x000000011212e824 */ /* 0x000fe400078e0a04 */
[----:B------:R-:W-:Y:S02]  /*4900*/  IMAD.MOV R20, RZ, RZ, -R20 ;  /* 0x000000ffff147224 */ /* 0x000fe400078e0a14 */
[----:B------:R-:W-:Y:S01]  /*4910*/  @!P1 IMAD.IADD R12, R12, 0x1, -R4 ;  /* 0x000000010c0c9824 */ /* 0x000fe200078e0a04 */
[----:B------:R-:W-:Y:S01]  /*4920*/  ISETP.GE.AND P1, PT, R8, RZ, PT ;  /* 0x000000ff0800720c */ /* 0x000fe20003f26270 */
[----:B------:R-:W-:Y:S01]  /*4930*/  @!P4 IMAD.MOV R3, RZ, RZ, -R3 ;  /* 0x000000ffff03c224 */ /* 0x000fe200078e0a03 */
[----:B------:R-:W-:Y:S01]  /*4940*/  ISETP.GT.U32.AND P6, PT, R4, R18, PT ;  /* 0x000000120400720c */ /* 0x000fe20003fc4070 */
[----:B------:R-:W-:Y:S01]  /*4950*/  IMAD.HI.U32 R8, R14, R13, RZ ;  /* 0x0000000d0e087227 */ /* 0x000fe200078e00ff */
[----:B------:R-:W-:-:S02]  /*4960*/  ISETP.GT.U32.AND P4, PT, R4, R12, PT ;  /* 0x0000000c0400720c */ /* 0x000fc40003f84070 */
[----:B------:R0:W-:Y:S01]  /*4970*/  STL [R1+0x2b8], R3 ;  /* 0x0002b80301007387 */ /* 0x0001e20000100800 */
[----:B------:R-:W-:Y:S02]  /*4980*/  IMAD.MOV R16, RZ, RZ, -R21 ;  /* 0x000000ffff107224 */ /* 0x000fe400078e0a15 */
[C---:B------:R-:W-:Y:S01]  /*4990*/  IMAD R19, R4.reuse, R20, R19 ;  /* 0x0000001404137224 */ /* 0x040fe200078e0213 */
[C---:B------:R-:W-:Y:S01]  /*49a0*/  LOP3.LUT R20, R15.reuse, 0x15c, RZ, 0xfc, !PT ;  /* 0x0000015c0f147812 */ /* 0x040fe200078efcff */
[----:B------:R-:W-:Y:S01]  /*49b0*/  IMAD.MOV.U32 R5, RZ, RZ, R17 ;  /* 0x000000ffff057224 */ /* 0x000fe200078e0011 */
[----:B------:R-:W-:Y:S01]  /*49c0*/  LOP3.LUT R17, R15, 0x154, RZ, 0xfc, !PT ;  /* 0x000001540f117812 */ /* 0x000fe200078efcff */
[----:B------:R-:W-:Y:S02]  /*49d0*/  IMAD.MOV R8, RZ, RZ, -R8 ;  /* 0x000000ffff087224 */ /* 0x000fe400078e0a08 */
[----:B------:R-:W-:Y:S02]  /*49e0*/  IMAD R9, R4, R16, R9 ;  /* 0x0000001004097224 */ /* 0x000fe400078e0209 */
[----:B0-----:R-:W-:-:S02]  /*49f0*/  IMAD.MOV.U32 R3, RZ, RZ, R10 ;  /* 0x000000ffff037224 */ /* 0x001fc400078e000a */
[----:B------:R-:W-:Y:S01]  /*4a00*/  @!P5 IMAD.MOV R5, RZ, RZ, -R5 ;  /* 0x000000ffff05d224 */ /* 0x000fe200078e0a05 */
[C---:B------:R-:W-:Y:S01]  /*4a10*/  ISETP.GT.U32.AND P5, PT, R4.reuse, R19, PT ;  /* 0x000000130400720c */ /* 0x040fe20003fa4070 */
[C---:B------:R-:W-:Y:S01]  /*4a20*/  IMAD R13, R4.reuse, R8, R13 ;  /* 0x00000008040d7224 */ /* 0x040fe200078e020d */
[----:B------:R-:W-:Y:S01]  /*4a30*/  IABS R8, R20 ;  /* 0x0000001400087213 */ /* 0x000fe20000000000 */
[----:B------:R-:W-:Y:S01]  /*4a40*/  @!P3 IMAD.MOV R3, RZ, RZ, -R3 ;  /* 0x000000ffff03b224 */ /* 0x000fe200078e0a03 */
[----:B------:R-:W-:Y:S01]  /*4a50*/  ISETP.GT.U32.AND P3, PT, R4, R9, PT ;  /* 0x000000090400720c */ /* 0x000fe20003f64070 */
[--C-:B------:R-:W-:Y:S01]  /*4a60*/  @!P6 IMAD.IADD R18, R18, 0x1, -R4.reuse ;  /* 0x000000011212e824 */ /* 0x100fe200078e0a04 */
[----:B------:R-:W-:Y:S01]  /*4a70*/  ISETP.GT.U32.AND P6, PT, R4, R13, PT ;  /* 0x0000000d0400720c */ /* 0x000fe20003fc4070 */
[--C-:B------:R-:W-:Y:S01]  /*4a80*/  @!P4 IMAD.IADD R12, R12, 0x1, -R4.reuse ;  /* 0x000000010c0cc824 */ /* 0x100fe200078e0a04 */
[----:B------:R-:W-:Y:S01]  /*4a90*/  ISETP.GE.AND P4, PT, R0, RZ, PT ;  /* 0x000000ff0000720c */ /* 0x000fe20003f86270 */
[----:B------:R-:W-:Y:S01]  /*4aa0*/  IMAD.HI.U32 R16, R14, R8, RZ ;  /* 0x000000080e107227 */ /* 0x000fe200078e00ff */
[----:B------:R-:W-:Y:S01]  /*4ab0*/  LOP3.LUT R0, R15, 0x15a, RZ, 0xfc, !PT ;  /* 0x0000015a0f007812 */ /* 0x000fe200078efcff */
[----:B------:R0:W-:Y:S02]  /*4ac0*/  STL [R1+0x2e0], R5 ;  /* 0x0002e00501007387 */ /* 0x0001e40000100800 */
[----:B------:R-:W-:Y:S01]  /*4ad0*/  @!P5 IMAD.IADD R19, R19, 0x1, -R4 ;  /* 0x000000011313d824 */ /* 0x000fe200078e0a04 */
[----:B------:R-:W-:Y:S01]  /*4ae0*/  IABS R10, R0 ;  /* 0x00000000000a7213 */ /* 0x000fe20000000000 */
[----:B------:R1:W-:Y:S01]  /*4af0*/  STL [R1+0x2e4], R3 ;  /* 0x0002e40301007387 */ /* 0x0003e20000100800 */
[----:B------:R-:W-:Y:S01]  /*4b00*/  IMAD.MOV R16, RZ, RZ, -R16 ;  /* 0x000000ffff107224 */ /* 0x000fe200078e0a10 */
[----:B------:R-:W-:Y:S01]  /*4b10*/  ISETP.GE.AND P5, PT, R11, RZ, PT ;  /* 0x000000ff0b00720c */ /* 0x000fe20003fa6270 */
[--C-:B------:R-:W-:Y:S01]  /*4b20*/  @!P3 IMAD.IADD R9, R9, 0x1, -R4.reuse ;  /* 0x000000010909b824 */ /* 0x100fe200078e0a04 */
[C---:B------:R-:W-:Y:S01]  /*4b30*/  ISETP.GT.U32.AND P3, PT, R4.reuse, R19, PT ;  /* 0x000000130400720c */ /* 0x040fe20003f64070 */
[----:B------:R-:W-:Y:S01]  /*4b40*/  @!P6 IMAD.IADD R13, R13, 0x1, -R4 ;  /* 0x000000010d0de824 */ /* 0x000fe200078e0a04 */
[C---:B------:R-:W-:Y:S01]  /*4b50*/  LOP3.LUT R11, R15.reuse, 0x158, RZ, 0xfc, !PT ;  /* 0x000001580f0b7812 */ /* 0x040fe200078efcff */
[C---:B------:R-:W-:Y:S01]  /*4b60*/  IMAD R8, R4.reuse, R16, R8 ;  /* 0x0000001004087224 */ /* 0x040fe200078e0208 */
[----:B------:R-:W-:Y:S01]  /*4b70*/  ISETP.GT.U32.AND P6, PT, R4, R9, PT ;  /* 0x000000090400720c */ /* 0x000fe20003fc4070 */
[----:B0-----:R-:W-:Y:S01]  /*4b80*/  IMAD.MOV.U32 R5, RZ, RZ, R18 ;  /* 0x000000ffff057224 */ /* 0x001fe200078e0012 */
[----:B------:R-:W-:Y:S01]  /*4b90*/  IABS R22, R11 ;  /* 0x0000000b00167213 */ /* 0x000fe20000000000 */
[----:B-1----:R-:W-:Y:S01]  /*4ba0*/  IMAD.MOV.U32 R3, RZ, RZ, R12 ;  /* 0x000000ffff037224 */ /* 0x002fe200078e000c */
[----:B------:R-:W-:Y:S01]  /*4bb0*/  LOP3.LUT R16, R15, 0x156, RZ, 0xfc, !PT ;  /* 0x000001560f107812 */ /* 0x000fe200078efcff */
[----:B------:R-:W-:-:S04]  /*4bc0*/  IMAD.HI.U32 R12, R14, R10, RZ ;  /* 0x0000000a0e0c7227 */ /* 0x000fc800078e00ff */
[----:B------:R-:W-:Y:S02]  /*4bd0*/  IMAD.MOV R12, RZ, RZ, -R12 ;  /* 0x000000ffff0c7224 */ /* 0x000fe400078e0a0c */
[----:B------:R-:W-:Y:S01]  /*4be0*/  @!P3 IMAD.IADD R19, R19, 0x1, -R4 ;  /* 0x000000011313b824 */ /* 0x000fe200078e0a04 */
[C---:B------:R-:W-:Y:S01]  /*4bf0*/  ISETP.GT.U32.AND P3, PT, R4.reuse, R8, PT ;  /* 0x000000080400720c */ /* 0x040fe20003f64070 */
[C---:B------:R-:W-:Y:S01]  /*4c00*/  IMAD R10, R4.reuse, R12, R10 ;  /* 0x0000000c040a7224 */ /* 0x040fe200078e020a */
[----:B------:R-:W-:Y:S01]  /*4c10*/  IABS R12, R16 ;  /* 0x00000010000c7213 */ /* 0x000fe20000000000 */
[----:B------:R-:W-:Y:S02]  /*4c20*/  @!P6 IMAD.IADD R9, R9, 0x1, -R4 ;  /* 0x000000010909e824 */ /* 0x000fe400078e0a04 */
[----:B------:R-:W-:Y:S01]  /*4c30*/  @!P0 IMAD.MOV R3, RZ, RZ, -R3 ;  /* 0x000000ffff038224 */ /* 0x000fe200078e0a03 */
[----:B------:R-:W-:Y:S01]  /*4c40*/  ISETP.GT.U32.AND P6, PT, R4, R10, PT ;  /* 0x0000000a0400720c */ /* 0x000fe20003fc4070 */
[----:B------:R-:W-:Y:S01]  /*4c50*/  IMAD.HI.U32 R23, R14, R22, RZ ;  /* 0x000000160e177227 */ /* 0x000fe200078e00ff */
[----:B------:R-:W-:-:S02]  /*4c60*/  ISETP.GT.U32.AND P0, PT, R4, R13, PT ;  /* 0x0000000d0400720c */ /* 0x000fc40003f04070 */
[----:B------:R0:W-:Y:S01]  /*4c70*/  STL [R1+0x2f4], R3 ;  /* 0x0002f40301007387 */ /* 0x0001e20000100800 */
[----:B------:R-:W-:Y:S02]  /*4c80*/  @!P2 IMAD.MOV R5, RZ, RZ, -R5 ;  /* 0x000000ffff05a224 */ /* 0x000fe400078e0a05 */
[----:B------:R-:W-:Y:S01]  /*4c90*/  @!P3 IMAD.IADD R8, R8, 0x1, -R4 ;  /* 0x000000010808b824 */ /* 0x000fe200078e0a04 */
[----:B------:R-:W-:Y:S01]  /*4ca0*/  ISETP.GE.AND P3, PT, R0, RZ, PT ;  /* 0x000000ff0000720c */ /* 0x000fe20003f66270 */
[----:B------:R-:W-:Y:S01]  /*4cb0*/  IMAD.MOV R23, RZ, RZ, -R23 ;  /* 0x000000ffff177224 */ /* 0x000fe200078e0a17 */
[----:B------:R1:W-:Y:S01]  /*4cc0*/  STL [R1+0x2f8], R5 ;  /* 0x0002f80501007387 */ /* 0x0003e20000100800 */
[----:B------:R-:W-:-:S04]  /*4cd0*/  IMAD.HI.U32 R21, R14, R12, RZ ;  /* 0x0000000c0e157227 */ /* 0x000fc800078e00ff */
[----:B------:R-:W-:Y:S01]  /*4ce0*/  @!P6 IMAD.IADD R10, R10, 0x1, -R4 ;  /* 0x000000010a0ae824 */ /* 0x000fe200078e0a04 */
[C---:B------:R-:W-:Y:S01]  /*4cf0*/  ISETP.GT.U32.AND P6, PT, R4.reuse, R8, PT ;  /* 0x000000080400720c */ /* 0x040fe20003fc4070 */
[----:B0-----:R-:W-:Y:S02]  /*4d00*/  IMAD.MOV.U32 R3, RZ, RZ, R19 ;  /* 0x000000ffff037224 */ /* 0x001fe400078e0013 */
[C---:B------:R-:W-:Y:S01]  /*4d10*/  IMAD R0, R4.reuse, R23, R22 ;  /* 0x0000001704007224 */ /* 0x040fe200078e0216 */
[C---:B------:R-:W-:Y:S01]  /*4d20*/  ISETP.GT.U32.AND P2, PT, R4.reuse, R10, PT ;  /* 0x0000000a0400720c */ /* 0x040fe20003f44070 */
[----:B-1----:R-:W-:Y:S02]  /*4d30*/  IMAD.MOV.U32 R5, RZ, RZ, R9 ;  /* 0x000000ffff057224 */ /* 0x002fe400078e0009 */
[----:B------:R-:W-:Y:S02]  /*4d40*/  IMAD.MOV R21, RZ, RZ, -R21 ;  /* 0x000000ffff157224 */ /* 0x000fe400078e0a15 */
[----:B------:R-:W-:Y:S01]  /*4d50*/  @!P1 IMAD.MOV R3, RZ, RZ, -R3 ;  /* 0x000000ffff039224 */ /* 0x000fe200078e0a03 */
[C---:B------:R-:W-:Y:S01]  /*4d60*/  ISETP.GT.U32.AND P1, PT, R4.reuse, R0, PT ;  /* 0x000000000400720c */ /* 0x040fe20003f24070 */
[----:B------:R-:W-:Y:S01]  /*4d70*/  @!P4 IMAD.MOV R5, RZ, RZ, -R5 ;  /* 0x000000ffff05c224 */ /* 0x000fe200078e0a05 */
[----:B------:R-:W-:Y:S01]  /*4d80*/  ISETP.GE.AND P4, PT, R11, RZ, PT ;  /* 0x000000ff0b00720c */ /* 0x000fe20003f86270 */
[----:B------:R-:W-:Y:S01]  /*4d90*/  @!P0 IMAD.IADD R13, R13, 0x1, -R4 ;  /* 0x000000010d0d8824 */ /* 0x000fe200078e0a04 */
[----:B------:R0:W-:Y:S01]  /*4da0*/  STL [R1+0x2fc], R3 ;  /* 0x0002fc0301007387 */ /* 0x0001e20000100800 */
[----:B------:R-:W-:Y:S01]  /*4db0*/  IMAD R11, R4, R21, R12 ;  /* 0x00000015040b7224 */ /* 0x000fe200078e020c */
[----:B------:R-:W-:Y:S01]  /*4dc0*/  ISETP.GE.AND P0, PT, R20, RZ, PT ;  /* 0x000000ff1400720c */ /* 0x000fe20003f06270 */
[--C-:B------:R-:W-:Y:S01]  /*4dd0*/  @!P6 IMAD.IADD R8, R8, 0x1, -R4.reuse ;  /* 0x000000010808e824 */ /* 0x100fe200078e0a04 */
[----:B------:R-:W-:Y:S01]  /*4de0*/  IABS R20, R17 ;  /* 0x0000001100147213 */ /* 0x000fe20000000000 */
[----:B------:R-:W-:Y:S01]  /*4df0*/  STL [R1+0x300], R5 ;  /* 0x0003000501007387 */ /* 0x000fe20000100800 */
[----:B------:R-:W-:Y:S01]  /*4e00*/  ISETP.GT.U32.AND P6, PT, R4, R11, PT ;  /* 0x0000000b0400720c */ /* 0x000fe20003fc4070 */
[--C-:B------:R-:W-:Y:S01]  /*4e10*/  @!P2 IMAD.IADD R10, R10, 0x1, -R4.reuse ;  /* 0x000000010a0aa824 */ /* 0x100fe200078e0a04 */
[----:B------:R-:W-:Y:S01]  /*4e20*/  LOP3.LUT R12, R15, 0x152, RZ, 0xfc, !PT ;  /* 0x000001520f0c7812 */ /* 0x000fe200078efcff */
[----:B------:R-:W-:Y:S01]  /*4e30*/  @!P1 IMAD.IADD R0, R0, 0x1, -R4 ;  /* 0x0000000100009824 */ /* 0x000fe200078e0a04 */
[----:B------:R-:W-:Y:S01]  /*4e40*/  ISETP.GE.AND P2, PT, R17, RZ, PT ;  /* 0x000000ff1100720c */ /* 0x000fe20003f46270 */
[----:B0-----:R-:W-:Y:S01]  /*4e50*/  IMAD.MOV.U32 R3, RZ, RZ, R13 ;  /* 0x000000ffff037224 */ /* 0x001fe200078e000d */
[----:B------:R-:W-:Y:S01]  /*4e60*/  IABS R22, R12 ;  /* 0x0000000c00167213 */ /* 0x000fe20000000000 */
[----:B------:R-:W-:Y:S01]  /*4e70*/  IMAD.HI.U32 R9, R14, R20, RZ ;  /* 0x000000140e097227 */ /* 0x000fe200078e00ff */
[----:B------:R-:W-:-:S02]  /*4e80*/  LOP3.LUT R13, R15, 0x150, RZ, 0xfc, !PT ;  /* 0x000001500f0d7812 */ /* 0x000fc400078efcff */
[----:B------:R-:W-:Y:S01]  /*4e90*/  ISETP.GE.AND P1, PT, R12, RZ, PT ;  /* 0x000000ff0c00720c */ /* 0x000fe20003f26270 */
[----:B------:R-:W-:Y:S01]  /*4ea0*/  @!P5 IMAD.MOV R3, RZ, RZ, -R3 ;  /* 0x000000ffff03d224 */ /* 0x000fe200078e0a03 */
[----:B------:R-:W-:Y:S01]  /*4eb0*/  LOP3.LUT R12, R15, 0x14e, RZ, 0xfc, !PT ;  /* 0x0000014e0f0c7812 */ /* 0x000fe200078efcff */
[----:B------:R-:W-:Y:S01]  /*4ec0*/  @!P6 IMAD.IADD R11, R11, 0x1, -R4 ;  /* 0x000000010b0be824 */ /* 0x000fe200078e0a04 */
[C---:B------:R-:W-:Y:S01]  /*4ed0*/  ISETP.GT.U32.AND P6, PT, R4.reuse, R0, PT ;  /* 0x000000000400720c */ /* 0x040fe20003fc4070 */
[----:B------:R-:W-:Y:S01]  /*4ee0*/  IMAD.MOV R9, RZ, RZ, -R9 ;  /* 0x000000ffff097224 */ /* 0x000fe200078e0a09 */
[----:B------:R0:W-:Y:S01]  /*4ef0*/  STL [R1+0x304], R3 ;  /* 0x0003040301007387 */ /* 0x0001e20000100800 */
[----:B------:R-:W-:Y:S02]  /*4f00*/  IABS R18, R13 ;  /* 0x0000000d00127213 */ /* 0x000fe40000000000 */
[----:B------:R-:W-:Y:S01]  /*4f10*/  IMAD R23, R4, R9, R20 ;  /* 0x0000000904177224 */ /* 0x000fe200078e0214 */
[----:B------:R-:W-:-:S02]  /*4f20*/  ISETP.GE.AND P5, PT, R16, RZ, PT ;  /* 0x000000ff1000720c */ /* 0x000fc40003fa6270 */
[----:B------:R-:W-:Y:S02]  /*4f30*/  IABS R21, R12 ;  /* 0x0000000c00157213 */ /* 0x000fe40000000000 */
[C---:B------:R-:W-:Y:S01]  /*4f40*/  LOP3.LUT R9, R15.reuse, 0x14c, RZ, 0xfc, !PT ;  /* 0x0000014c0f097812 */ /* 0x040fe200078efcff */
[----:B0-----:R-:W-:Y:S01]  /*4f50*/  IMAD.MOV.U32 R3, RZ, RZ, R8 ;  /* 0x000000ffff037224 */ /* 0x001fe200078e0008 */
[----:B------:R-:W-:Y:S01]  /*4f60*/  LOP3.LUT R17, R15, 0x144, RZ, 0xfc, !PT ;  /* 0x000001440f117812 */ /* 0x000fe200078efcff */
[----:B------:R-:W-:Y:S01]  /*4f70*/  IMAD.HI.U32 R8, R14, R22, RZ ;  /* 0x000000160e087227 */ /* 0x000fe200078e00ff */
[----:B------:R-:W-:-:S03]  /*4f80*/  IABS R20, R9 ;  /* 0x0000000900147213 */ /* 0x000fc60000000000 */
[----:B------:R-:W-:Y:S01]  /*4f90*/  @!P0 IMAD.MOV R3, RZ, RZ, -R3 ;  /* 0x000000ffff038224 */ /* 0x000fe200078e0a03 */
[----:B------:R-:W-:Y:S01]  /*4fa0*/  ISETP.GT.U32.AND P0, PT, R4, R11, PT ;  /* 0x0000000b0400720c */ /* 0x000fe20003f04070 */
[----:B------:R-:W-:Y:S02]  /*4fb0*/  IMAD.MOV R8, RZ, RZ, -R8 ;  /* 0x000000ffff087224 */ /* 0x000fe400078e0a08 */
[----:B------:R-:W-:Y:S01]  /*4fc0*/  @!P6 IMAD.IADD R0, R0, 0x1, -R4 ;  /* 0x000000010000e824 */ /* 0x000fe200078e0a04 */
[----:B------:R0:W-:Y:S01]  /*4fd0*/  STL [R1+0x308], R3 ;  /* 0x0003080301007387 */ /* 0x0001e20000100800 */
[----:B------:R-:W-:Y:S02]  /*4fe0*/  IMAD R22, R4, R8, R22 ;  /* 0x0000000804167224 */ /* 0x000fe400078e0216 */
[----:B------:R-:W-:-:S03]  /*4ff0*/  IMAD.HI.U32 R8, R14, R18, RZ ;  /* 0x000000120e087227 */ /* 0x000fc600078e00ff */
[----:B------:R-:W-:-:S03]  /*5000*/  ISETP.GT.U32.AND P6, PT, R4, R22, PT ;  /* 0x000000160400720c */ /* 0x000fc60003fc4070 */
[----:B------:R-:W-:Y:S01]  /*5010*/  @!P0 IMAD.IADD R11, R11, 0x1, -R4 ;  /* 0x000000010b0b8824 */ /* 0x000fe200078e0a04 */
[----:B------:R-:W-:Y:S01]  /*5020*/  ISETP.GE.AND P0, PT, R13, RZ, PT ;  /* 0x000000ff0d00720c */ /* 0x000fe20003f06270 */
[----:B0-----:R-:W-:Y:S02]  /*5030*/  IMAD.MOV.U32 R3, RZ, RZ, R10 ;  /* 0x000000ffff037224 */ /* 0x001fe400078e000a */
[----:B------:R-:W-:-:S04]  /*5040*/  IMAD.HI.U32 R10, R14, R21, RZ ;  /* 0x000000150e0a7227 */ /* 0x000fc800078e00ff */
[----:B------:R-:W-:Y:S01]  /*5050*/  @!P3 IMAD.MOV R3, RZ, RZ, -R3 ;  /* 0x000000ffff03b224 */ /* 0x000fe200078e0a03 */
[----:B------:R-:W-:Y:S01]  /*5060*/  ISETP.GT.U32.AND P3, PT, R4, R23, PT ;  /* 0x000000170400720c */ /* 0x000fe20003f64070 */
[----:B------:R-:W-:Y:S02]  /*5070*/  @!P6 IMAD.IADD R22, R22, 0x1, -R4 ;  /* 0x000000011616e824 */ /* 0x000fe400078e0a04 */
[----:B------:R-:W-:Y:S01]  /*5080*/  IMAD.MOV R13, RZ, RZ, -R8 ;  /* 0x000000ffff0d7224 */ /* 0x000fe200078e0a08 */
[----:B------:R0:W-:Y:S01]  /*5090*/  STL [R1+0x30c], R3 ;  /* 0x00030c0301007387 */ /* 0x0001e20000100800 */
[----:B------:R-:W-:Y:S02]  /*50a0*/  IMAD.MOV R10, RZ, RZ, -R10 ;  /* 0x000000ffff0a7224 */ /* 0x000fe400078e0a0a */
[C---:B------:R-:W-:Y:S01]  /*50b0*/  IMAD R18, R4.reuse, R13, R18 ;  /* 0x0000000d04127224 */ /* 0x040fe200078e0212 */
[----:B------:R-:W-:Y:S01]  /*50c0*/  LOP3.LUT R13, R15, 0x146, RZ, 0xfc, !PT ;  /* 0x000001460f0d7812 */ /* 0x000fe200078efcff */
[----:B------:R-:W-:Y:S01]  /*50d0*/  IMAD R21, R4, R10, R21 ;  /* 0x0000000a04157224 */ /* 0x000fe200078e0215 */
[----:B------:R-:W-:Y:S01]  /*50e0*/  IABS R10, R17 ;  /* 0x00000011000a7213 */ /* 0x000fe20000000000 */
[----:B------:R-:W-:-:S04]  /*50f0*/  IMAD.HI.U32 R8, R14, R20, RZ ;  /* 0x000000140e087227 */ /* 0x000fc800078e00ff */
[----:B------:R-:W-:Y:S01]  /*5100*/  @!P3 IMAD.IADD R23, R23, 0x1, -R4 ;  /* 0x000000011717b824 */ /* 0x000fe200078e0a04 */
[----:B------:R-:W-:Y:S01]  /*5110*/  ISETP.GE.AND P3, PT, R12, RZ, PT ;  /* 0x000000ff0c00720c */ /* 0x000fe20003f66270 */
[----:B0-----:R-:W-:Y:S01]  /*5120*/  IMAD.MOV.U32 R3, RZ, RZ, R0 ;  /* 0x000000ffff037224 */ /* 0x001fe200078e0000 */
[C---:B------:R-:W-:Y:S01]  /*5130*/  LOP3.LUT R12, R15.reuse, 0x14a, RZ, 0xfc, !PT ;  /* 0x0000014a0f0c7812 */ /* 0x040fe200078efcff */
[----:B------:R-:W-:Y:S01]  /*5140*/  IMAD.MOV.U32 R0, RZ, RZ, R11 ;  /* 0x000000ffff007224 */ /* 0x000fe200078e000b */
[C---:B------:R-:W-:Y:S01]  /*5150*/  ISETP.GT.U32.AND P6, PT, R4.reuse, R23, PT ;  /* 0x000000170400720c */ /* 0x040fe20003fc4070 */
[----:B------:R-:W-:Y:S01]  /*5160*/  @!P4 IMAD.MOV R3, RZ, RZ, -R3 ;  /* 0x000000ffff03c224 */ /* 0x000fe200078e0a03 */
[C---:B------:R-:W-:Y:S01]  /*5170*/  ISETP.GT.U32.AND P4, PT, R4.reuse, R22, PT ;  /* 0x000000160400720c */ /* 0x040fe20003f84070 */
[----:B------:R-:W-:Y:S01]  /*5180*/  @!P5 IMAD.MOV R0, RZ, RZ, -R0 ;  /* 0x000000ffff00d224 */ /* 0x000fe200078e0a00 */
[C---:B------:R-:W-:Y:S01]  /*5190*/  ISETP.GT.U32.AND P5, PT, R4.reuse, R18, PT ;  /* 0x000000120400720c */ /* 0x040fe20003fa4070 */
[----:B------:R-:W-:Y:S01]  /*51a0*/  IMAD.MOV R8, RZ, RZ, -R8 ;  /* 0x000000ffff087224 */ /* 0x000fe200078e0a08 */
[----:B------:R-:W-:Y:S01]  /*51b0*/  IABS R16, R12 ;  /* 0x0000000c00107213 */ /* 0x000fe20000000000 */
[----:B------:R-:W-:Y:S01]  /*51c0*/  STL [R1+0x310], R3 ;  /* 0x0003100301007387 */ /* 0x000fe20000100800 */
[----:B------:R-:W-:Y:S01]  /*51d0*/  IABS R11, R13 ;  /* 0x0000000d000b7213 */ /* 0x000fe20000000000 */
[----:B------:R-:W-:Y:S01]  /*51e0*/  IMAD R20, R4, R8, R20 ;  /* 0x0000000804147224 */ /* 0x000fe200078e0214 */
[----:B------:R-:W-:Y:S01]  /*51f0*/  LOP3.LUT R8, R15, 0x148, RZ, 0xfc, !PT ;  /* 0x000001480f087812 */ /* 0x000fe200078efcff */
[----:B------:R-:W-:Y:S01]  /*5200*/  IMAD.HI.U32 R19, R14, R16, RZ ;  /* 0x000000100e137227 */ /* 0x000fe200078e00ff */
[----:B------:R0:W-:Y:S03]  /*5210*/  STL [R1+0x314], R0 ;  /* 0x0003140001007387 */ /* 0x0001e60000100800 */
[--C-:B------:R-:W-:Y:S01]  /*5220*/  @!P6 IMAD.IADD R23, R23, 0x1, -R4.reuse ;  /* 0x000000011717e824 */ /* 0x100fe200078e0a04 */
[----:B------:R-:W-:Y:S01]  /*5230*/  ISETP.GT.U32.AND P6, PT, R4, R21, PT ;  /* 0x000000150400720c */ /* 0x000fe20003fc4070 */
[--C-:B------:R-:W-:Y:S01]  /*5240*/  @!P5 IMAD.IADD R18, R18, 0x1, -R4.reuse ;  /* 0x000000011212d824 */ /* 0x100fe200078e0a04 */
[----:B------:R-:W-:Y:S01]  /*5250*/  ISETP.GE.AND P5, PT, R9, RZ, PT ;  /* 0x000000ff0900720c */ /* 0x000fe20003fa6270 */
[----:B------:R-:W-:Y:S01]  /*5260*/  @!P4 IMAD.IADD R22, R22, 0x1, -R4 ;  /* 0x000000011616c824 */ /* 0x000fe200078e0a04 */
[C---:B------:R-:W-:Y:S01]  /*5270*/  ISETP.GT.U32.AND P4, PT, R4.reuse, R20, PT ;  /* 0x000000140400720c */ /* 0x040fe20003f84070 */
[----:B------:R-:W-:Y:S01]  /*5280*/  IMAD.MOV R19, RZ, RZ, -R19 ;  /* 0x000000ffff137224 */ /* 0x000fe200078e0a13 */
[----:B0-----:R-:W-:Y:S01]  /*5290*/  IABS R0, R8 ;  /* 0x0000000800007213 */ /* 0x001fe20000000000 */
[----:B------:R-:W-:Y:S01]  /*52a0*/  IMAD.MOV.U32 R5, RZ, RZ, R23 ;  /* 0x000000ffff057224 */ /* 0x000fe200078e0017 */
[----:B------:R-:W-:Y:S01]  /*52b0*/  LOP3.LUT R23, R15, 0x136, RZ, 0xfc, !PT ;  /* 0x000001360f177812 */ /* 0x000fe200078efcff */
[----:B------:R-:W-:-:S02]  /*52c0*/  IMAD R16, R4, R19, R16 ;  /* 0x0000001304107224 */ /* 0x000fc400078e0210 */
[----:B------:R-:W-:-:S04]  /*52d0*/  IMAD.HI.U32 R9, R14, R0, RZ ;  /* 0x000000000e097227 */ /* 0x000fc800078e00ff */
[--C-:B------:R-:W-:Y:S01]  /*52e0*/  @!P6 IMAD.IADD R21, R21, 0x1, -R4.reuse ;  /* 0x000000011515e824 */ /* 0x100fe200078e0a04 */
[----:B------:R-:W-:Y:S01]  /*52f0*/  ISETP.GT.U32.AND P6, PT, R4, R18, PT ;  /* 0x000000120400720c */ /* 0x000fe20003fc4070 */
[----:B------:R-:W-:Y:S02]  /*5300*/  @!P4 IMAD.IADD R20, R20, 0x1, -R4 ;  /* 0x000000011414c824 */ /* 0x000fe400078e0a04 */
[----:B------:R-:W-:Y:S01]  /*5310*/  IMAD.MOV R9, RZ, RZ, -R9 ;  /* 0x000000ffff097224 */ /* 0x000fe200078e0a09 */
[C---:B------:R-:W-:Y:S01]  /*5320*/  ISETP.GT.U32.AND P4, PT, R4.reuse, R21, PT ;  /* 0x000000150400720c */ /* 0x040fe20003f84070 */
[----:B------:R-:W-:Y:S02]  /*5330*/  IMAD.MOV.U32 R3, RZ, RZ, R22 ;  /* 0x000000ffff037224 */ /* 0x000fe400078e0016 */
[----:B------:R-:W-:Y:S01]  /*5340*/  @!P2 IMAD.MOV R5, RZ, RZ, -R5 ;  /* 0x000000ffff05a224 */ /* 0x000fe200078e0a05 */
[----:B------:R-:W-:Y:S01]  /*5350*/  ISETP.GT.U32.AND P2, PT, R4, R20, PT ;  /* 0x000000140400720c */ /* 0x000fe20003f44070 */
[----:B------:R-:W-:Y:S01]  /*5360*/  @!P1 IMAD.MOV R3, RZ, RZ, -R3 ;  /* 0x000000ffff039224 */ /* 0x000fe200078e0a03 */
[----:B------:R-:W-:Y:S01]  /*5370*/  ISETP.GE.AND P1, PT, R12, RZ, PT ;  /* 0x000000ff0c00720c */ /* 0x000fe20003f26270 */
[----:B------:R-:W-:Y:S01]  /*5380*/  IMAD R0, R4, R9, R0 ;  /* 0x0000000904007224 */ /* 0x000fe200078e0200 */
[----:B------:R0:W-:Y:S01]  /*5390*/  STL [R1+0x318], R5 ;  /* 0x0003180501007387 */ /* 0x0001e20000100800 */
[----:B------:R-:W-:Y:S01]  /*53a0*/  @!P6 IMAD.IADD R18, R18, 0x1, -R4 ;  /* 0x000000011212e824 */ /* 0x000fe200078e0a04 */
[----:B------:R-:W-:Y:S01]  /*53b0*/  ISETP.GT.U32.AND P6, PT, R4, R16, PT ;  /* 0x000000100400720c */ /* 0x000fe20003fc4070 */
[----:B------:R-:W-:Y:S01]  /*53c0*/  IMAD.HI.U32 R12, R14, R10, RZ ;  /* 0x0000000a0e0c7227 */ /* 0x000fe200078e00ff */
[----:B------:R1:W-:Y:S01]  /*53d0*/  STL [R1+0x31c], R3 ;  /* 0x00031c0301007387 */ /* 0x0003e20000100800 */
[----:B------:R-:W-:-:S02]  /*53e0*/  LOP3.LUT R9, R15, 0x142, RZ, 0xfc, !PT ;  /* 0x000001420f097812 */ /* 0x000fc400078efcff */
[----:B------:R-:W-:Y:S01]  /*53f0*/  @!P4 IMAD.IADD R21, R21, 0x1, -R4 ;  /* 0x000000011515c824 */ /* 0x000fe200078e0a04 */
[C---:B------:R-:W-:Y:S01]  /*5400*/  ISETP.GT.U32.AND P4, PT, R4.reuse, R0, PT ;  /* 0x000000000400720c */ /* 0x040fe20003f84070 */
[----:B------:R-:W-:Y:S02]  /*5410*/  IMAD.MOV R12, RZ, RZ, -R12 ;  /* 0x000000ffff0c7224 */ /* 0x000fe400078e0a0c */
[----:B0-----:R-:W-:Y:S02]  /*5420*/  IMAD.MOV.U32 R5, RZ, RZ, R21 ;  /* 0x000000ffff057224 */ /* 0x001fe400078e0015 */
[----:B------:R-:W-:Y:S01]  /*5430*/  IMAD R10, R4, R12, R10 ;  /* 0x0000000c040a7224 */ /* 0x000fe200078e020a */
[----:B------:R-:W-:Y:S01]  /*5440*/  LOP3.LUT R12, R15, 0x140, RZ, 0xfc, !PT ;  /* 0x000001400f0c7812 */ /* 0x000fe200078efcff */
[----:B------:R-:W-:Y:S02]  /*5450*/  @!P6 IMAD.IADD R16, R16, 0x1, -R4 ;  /* 0x000000011010e824 */ /* 0x000fe400078e0a04 */
[----:B-1----:R-:W-:-:S02]  /*5460*/  IMAD.MOV.U32 R3, RZ, RZ, R18 ;  /* 0x000000ffff037224 */ /* 0x002fc400078e0012 */
[----:B------:R-:W-:-:S04]  /*5470*/  IMAD.HI.U32 R19, R14, R11, RZ ;  /* 0x0000000b0e137227 */ /* 0x000fc800078e00ff */
[----:B------:R-:W-:Y:S01]  /*5480*/  @!P0 IMAD.MOV R3, RZ, RZ, -R3 ;  /* 0x000000ffff038224 */ /* 0x000fe200078e0a03 */
[----:B------:R-:W-:Y:S01]  /*5490*/  ISETP.GT.U32.AND P0, PT, R4, R16, PT ;  /* 0x000000100400720c */ /* 0x000fe20003f04070 */
[--C-:B------:R-:W-:Y:S01]  /*54a0*/  @!P2 IMAD.IADD R20, R20, 0x1, -R4.reuse ;  /* 0x000000011414a824 */ /* 0x100fe200078e0a04 */
[----:B------:R-:W-:Y:S01]  /*54b0*/  ISETP.GE.AND P2, PT, R8, RZ, PT ;  /* 0x000000ff0800720c */ /* 0x000fe20003f46270 */
[----:B------:R-:W-:Y:S01]  /*54c0*/  @!P3 IMAD.MOV R5, RZ, RZ, -R5 ;  /* 0x000000ffff05b224 */ /* 0x000fe200078e0a05 */
[----:B------:R-:W-:Y:S01]  /*54d0*/  ISETP.GT.U32.AND P3, PT, R4, R10, PT ;  /* 0x0000000a0400720c */ /* 0x000fe20003f64070 */
[----:B------:R-:W-:Y:S01]  /*54e0*/  IMAD.MOV R19, RZ, RZ, -R19 ;  /* 0x000000ffff137224 */ /* 0x000fe200078e0a13 */
[----:B------:R0:W-:Y:S01]  /*54f0*/  STL [R1+0x348], R3 ;  /* 0x0003480301007387 */ /* 0x0001e20000100800 */
[----:B------:R-:W-:Y:S01]  /*5500*/  @!P4 IMAD.IADD R0, R0, 0x1, -R4 ;  /* 0x000000010000c824 */ /* 0x000fe200078e0a04 */
[----:B------:R-:W-:Y:S01]  /*5510*/  IABS R8, R9 ;  /* 0x0000000900087213 */ /* 0x000fe20000000000 */
[C---:B------:R-:W-:Y:S01]  /*5520*/  IMAD R11, R4.reuse, R19, R11 ;  /* 0x00000013040b7224 */ /* 0x040fe200078e020b */
[----:B------:R-:W-:Y:S01]  /*5530*/  IABS R19, R12 ;  /* 0x0000000c00137213 */ /* 0x000fe20000000000 */
[----:B------:R-:W-:Y:S01]  /*5540*/  STL [R1+0x344], R5 ;  /* 0x0003440501007387 */ /* 0x000fe20000100800 */
[----:B------:R-:W-:Y:S01]  /*5550*/  ISETP.GT.U32.AND P4, PT, R4, R0, PT ;  /* 0x000000000400720c */ /* 0x000fe20003f84070 */
[----:B------:R-:W-:Y:S01]  /*5560*/  IMAD.HI.U32 R18, R14, R8, RZ ;  /* 0x000000080e127227 */ /* 0x000fe200078e00ff */
[----:B------:R-:W-:-:S03]  /*5570*/  ISETP.GT.U32.AND P6, PT, R4, R11, PT ;  /* 0x0000000b0400720c */ /* 0x000fc60003fc4070 */
[----:B0-----:R-:W-:Y:S02]  /*5580*/  IMAD.MOV.U32 R3, RZ, RZ, R20 ;  /* 0x000000ffff037224 */ /* 0x001fe400078e0014 */
[----:B------:R-:W-:Y:S01]  /*5590*/  @!P0 IMAD.IADD R16, R16, 0x1, -R4 ;  /* 0x0000000110108824 */ /* 0x000fe200078e0a04 */
[----:B------:R-:W-:Y:S01]  /*55a0*/  ISETP.GE.AND P0, PT, R17, RZ, PT ;  /* 0x000000ff1100720c */ /* 0x000fe20003f06270 */
[----:B------:R-:W-:Y:S01]  /*55b0*/  @!P5 IMAD.MOV R3, RZ, RZ, -R3 ;  /* 0x000000ffff03d224 */ /* 0x000fe200078e0a03 */
[----:B------:R-:W-:Y:S01]  /*55c0*/  ISETP.GE.AND P5, PT, R13, RZ, PT ;  /* 0x000000ff0d00720c */ /* 0x000fe20003fa6270 */
[----:B------:R-:W-:Y:S02]  /*55d0*/  IMAD.MOV R18, RZ, RZ, -R18 ;  /* 0x000000ffff127224 */ /* 0x000fe400078e0a12 */
[----:B------:R-:W-:Y:S01]  /*55e0*/  @!P3 IMAD.IADD R10, R10, 0x1, -R4 ;  /* 0x000000010a0ab824 */ /* 0x000fe200078e0a04 */
[----:B------:R0:W-:Y:S01]  /*55f0*/  STL [R1+0x354], R3 ;  /* 0x0003540301007387 */ /* 0x0001e20000100800 */
[----:B------:R-:W-:Y:S01]  /*5600*/  IMAD.MOV.U32 R13, RZ, RZ, R19 ;  /* 0x000000ffff0d7224 */ /* 0x000fe200078e0013 */
[----:B------:R-:W-:Y:S01]  /*5610*/  ISETP.GE.AND P3, PT, R9, RZ, PT ;  /* 0x000000ff0900720c */ /* 0x000fe20003f66270 */
[----:B------:R-:W-:Y:S01]  /*5620*/  IMAD R8, R4, R18, R8 ;  /* 0x0000001204087224 */ /* 0x000fe200078e0208 */
[C---:B------:R-:W-:Y:S01]  /*5630*/  LOP3.LUT R19, R15.reuse, 0x13e, RZ, 0xfc, !PT ;  /* 0x0000013e0f137812 */ /* 0x040fe200078efcff */
[----:B------:R-:W-:Y:S01]  /*5640*/  IMAD.HI.U32 R17, R14, R13, RZ ;  /* 0x0000000d0e117227 */ /* 0x000fe200078e00ff */
[----:B------:R-:W-:-:S03]  /*5650*/  LOP3.LUT R18, R15, 0x134, RZ, 0xfc, !PT ;  /* 0x000001340f127812 */ /* 0x000fc600078efcff */
[----:B------:R-:W-:Y:S01]  /*5660*/  @!P4 IMAD.IADD R0, R0, 0x1, -R4 ;  /* 0x000000010000c824 */ /* 0x000fe200078e0a04 */
[C---:B------:R-:W-:Y:S01]  /*5670*/  ISETP.GT.U32.AND P4, PT, R4.reuse, R8, PT ;  /* 0x000000080400720c */ /* 0x040fe20003f84070 */
[----:B0-----:R-:W-:Y:S01]  /*5680*/  IMAD.MOV.U32 R3, RZ, RZ, R16 ;  /* 0x000000ffff037224 */ /* 0x001fe200078e0010 */
[----:B------:R-:W-:Y:S01]  /*5690*/  LOP3.LUT R16, R15, 0x13c, RZ, 0xfc, !PT ;  /* 0x0000013c0f107812 */ /* 0x000fe200078efcff */
[----:B------:R-:W-:Y:S01]  /*56a0*/  IMAD.MOV R17, RZ, RZ, -R17 ;  /* 0x000000ffff117224 */ /* 0x000fe200078e0a11 */
[----:B------:R-:W-:Y:S01]  /*56b0*/  IABS R21, R18 ;  /* 0x0000001200157213 */ /* 0x000fe20000000000 */
[----:B------:R-:W-:Y:S01]  /*56c0*/  @!P1 IMAD.MOV R3, RZ, RZ, -R3 ;  /* 0x000000ffff039224 */ /* 0x000fe200078e0a03 */
[C---:B------:R-:W-:Y:S01]  /*56d0*/  ISETP.GT.U32.AND P1, PT, R4.reuse, R10, PT ;  /* 0x0000000a0400720c */ /* 0x040fe20003f24070 */
[--C-:B------:R-:W-:Y:S02]  /*56e0*/  @!P6 IMAD.IADD R11, R11, 0x1, -R4.reuse ;  /* 0x000000010b0be824 */ /* 0x100fe400078e0a04 */
[C---:B------:R-:W-:Y:S01]  /*56f0*/  IMAD R9, R4.reuse, R17, R13 ;  /* 0x0000001104097224 */ /* 0x040fe200078e020d */
[----:B------:R0:W-:Y:S02]  /*5700*/  STL [R1+0x378], R3 ;  /* 0x0003780301007387 */ /* 0x0001e40000100800 */
[----:B------:R-:W-:Y:S01]  /*5710*/  ISETP.GT.U32.AND P6, PT, R4, R11, PT ;  /* 0x0000000b0400720c */ /* 0x000fe20003fc4070 */
[----:B------:R-:W-:-:S05]  /*5720*/  @!P4 IMAD.IADD R8, R8, 0x1, -R4 ;  /* 0x000000010808c824 */ /* 0x000fca00078e0a04 */
[----:B------:R-:W-:Y:S01]  /*5730*/  ISETP.GT.U32.AND P4, PT, R4, R8, PT ;  /* 0x000000080400720c */ /* 0x000fe20003f84070 */
[----:B------:R-:W-:Y:S01]  /*5740*/  @!P1 IMAD.IADD R10, R10, 0x1, -R4 ;  /* 0x000000010a0a9824 */ /* 0x000fe200078e0a04 */
[----:B------:R-:W-:Y:S01]  /*5750*/  ISETP.GT.U32.AND P1, PT, R4, R9, PT ;  /* 0x000000090400720c */ /* 0x000fe20003f24070 */
[----:B0-----:R-:W-:Y:S01]  /*5760*/  IMAD.MOV.U32 R3, RZ, RZ, R0 ;  /* 0x000000ffff037224 */ /* 0x001fe200078e0000 */
[----:B------:R-:W-:-:S03]  /*5770*/  LOP3.LUT R0, R15, 0x13a, RZ, 0xfc, !PT ;  /* 0x0000013a0f007812 */ /* 0x000fc600078efcff */
[----:B------:R-:W-:Y:S01]  /*5780*/  @!P2 IMAD.MOV R3, RZ, RZ, -R3 ;  /* 0x000000ffff03a224 */ /* 0x000fe200078e0a03 */
[----:B------:R-:W-:Y:S01]  /*5790*/  ISETP.GE.AND P2, PT, R19, RZ, PT ;  /* 0x000000ff1300720c */ /* 0x000fe20003f46270 */
[--C-:B------:R-:W-:Y:S01]  /*57a0*/  @!P6 IMAD.IADD R11, R11, 0x1, -R4.reuse ;  /* 0x000000010b0be824 */ /* 0x100fe200078e0a04 */
[----:B------:R-:W-:Y:S02]  /*57b0*/  IABS R19, R19 ;  /* 0x0000001300137213 */ /* 0x000fe40000000000 */
[----:B------:R0:W-:Y:S01]  /*57c0*/  STL [R1+0x37c], R3 ;  /* 0x00037c0301007387 */ /* 0x0001e20000100800 */
[----:B------:R-:W-:Y:S01]  /*57d0*/  IMAD.MOV.U32 R5, RZ, RZ, R11 ;  /* 0x000000ffff057224 */ /* 0x000fe200078e000b */
[----:B------:R-:W-:Y:S01]  /*57e0*/  ISETP.GE.AND P6, PT, R12, RZ, PT ;  /* 0x000000ff0c00720c */ /* 0x000fe20003fc6270 */
[----:B------:R-:W-:Y:S01]  /*57f0*/  @!P1 IMAD.IADD R9, R9, 0x1, -R4 ;  /* 0x0000000109099824 */ /* 0x000fe200078e0a04 */
[----:B------:R-:W-:Y:S01]  /*5800*/  LOP3.LUT R12, R15, 0x138, RZ, 0xfc, !PT ;  /* 0x000001380f0c7812 */ /* 0x000fe200078efcff */
[----:B------:R-:W-:Y:S01]  /*5810*/  @!P5 IMAD.MOV R5, RZ, RZ, -R5 ;  /* 0x000000ffff05d224 */ /* 0x000fe200078e0a05 */
[----:B------:R-:W-:Y:S01]  /*5820*/  ISETP.GE.AND P5, PT, R16, RZ, PT ;  /* 0x000000ff1000720c */ /* 0x000fe20003fa6270 */
[----:B------:R-:W-:Y:S01]  /*5830*/  IMAD.HI.U32 R13, R14, R19, RZ ;  /* 0x000000130e0d7227 */ /* 0x000fe200078e00ff */
[----:B------:R-:W-:-:S02]  /*5840*/  ISETP.GT.U32.AND P1, PT, R4, R9, PT ;  /* 0x000000090400720c */ /* 0x000fc40003f24070 */
[----:B------:R-:W-:Y:S01]  /*5850*/  STL [R1+0x380], R5 ;  /* 0x0003800501007387 */ /* 0x000fe20000100800 */
[----:B0-----:R-:W-:Y:S01]  /*5860*/  IMAD.MOV.U32 R3, RZ, RZ, R10 ;  /* 0x000000ffff037224 */ /* 0x001fe200078e000a */
[----:B------:R-:W-:Y:S01]  /*5870*/  IABS R16, R16 ;  /* 0x0000001000107213 */ /* 0x000fe20000000000 */
[----:B------:R-:W-:Y:S01]  /*5880*/  @!P4 IMAD.IADD R8, R8, 0x1, -R4 ;  /* 0x000000010808c824 */ /* 0x000fe200078e0a04 */
[----:B------:R-:W-:Y:S01]  /*5890*/  ISETP.GE.AND P4, PT, R12, RZ, PT ;  /* 0x000000ff0c00720c */ /* 0x000fe20003f86270 */
[----:B------:R-:W-:Y:S01]  /*58a0*/  @!P0 IMAD.MOV R3, RZ, RZ, -R3 ;  /* 0x000000ffff038224 */ /* 0x000fe200078e0a03 */
[----:B------:R-:W-:Y:S01]  /*58b0*/  ISETP.GE.AND P0, PT, R0, RZ, PT ;  /* 0x000000ff0000720c */ /* 0x000fe20003f06270 */
[----:B------:R-:W-:Y:S01]  /*58c0*/  IMAD.MOV R13, RZ, RZ, -R13 ;  /* 0x000000ffff0d7224 */ /* 0x000fe200078e0a0d */
[----:B------:R-:W-:Y:S01]  /*58d0*/  IABS R0, R0 ;  /* 0x0000000000007213 */ /* 0x000fe20000000000 */
[----:B------:R-:W-:Y:S01]  /*58e0*/  IMAD.HI.U32 R11, R14, R16, RZ ;  /* 0x000000100e0b7227 */ /* 0x000fe200078e00ff */
[----:B------:R0:W-:Y:S01]  /*58f0*/  STL [R1+0x3bc], R3 ;  /* 0x0003bc0301007387 */ /* 0x0001e20000100800 */
[----:B------:R-:W-:-:S02]  /*5900*/  IABS R12, R12 ;  /* 0x0000000c000c7213 */ /* 0x000fc40000000000 */
[----:B------:R-:W-:-:S04]  /*5910*/  IMAD.HI.U32 R10, R14, R0, RZ ;  /* 0x000000000e0a7227 */ /* 0x000fc800078e00ff */
[C---:B------:R-:W-:Y:S02]  /*5920*/  IMAD R19, R4.reuse, R13, R19 ;  /* 0x0000000d04137224 */ /* 0x040fe400078e0213 */
[----:B------:R-:W-:Y:S02]  /*5930*/  IMAD.MOV R10, RZ, RZ, -R10 ;  /* 0x000000ffff0a7224 */ /* 0x000fe400078e0a0a */
[----:B0-----:R-:W-:Y:S02]  /*5940*/  IMAD.MOV.U32 R3, RZ, RZ, R8 ;  /* 0x000000ffff037224 */ /* 0x001fe400078e0008 */
[----:B------:R-:W-:Y:S02]  /*5950*/  @!P1 IMAD.IADD R9, R9, 0x1, -R4 ;  /* 0x0000000109099824 */ /* 0x000fe400078e0a04 */
[----:B------:R-:W-:Y:S01]  /*5960*/  @!P3 IMAD.MOV R3, RZ, RZ, -R3 ;  /* 0x000000ffff03b224 */ /* 0x000fe200078e0a03 */
[C---:B------:R-:W-:Y:S01]  /*5970*/  ISETP.GT.U32.AND P3, PT, R4.reuse, R19, PT ;  /* 0x000000130400720c */ /* 0x040fe20003f64070 */
[----:B------:R-:W-:Y:S01]  /*5980*/  IMAD R0, R4, R10, R0 ;  /* 0x0000000a04007224 */ /* 0x000fe200078e0200 */
[----:B------:R-:W-:Y:S01]  /*5990*/  LOP3.LUT R10, R15, 0x130, RZ, 0xfc, !PT ;  /* 0x000001300f0a7812 */ /* 0x000fe200078efcff */
[----:B------:R-:W-:Y:S01]  /*59a0*/  IMAD.MOV R11, RZ, RZ, -R11 ;  /* 0x000000ffff0b7224 */ /* 0x000fe200078e0a0b */
[----:B------:R0:W-:Y:S01]  /*59b0*/  STL [R1+0x3a8], R3 ;  /* 0x0003a80301007387 */ /* 0x0001e20000100800 */
[----:B------:R-:W-:Y:S01]  /*59c0*/  IMAD.HI.U32 R8, R14, R12, RZ ;  /* 0x0000000c0e087227 */ /* 0x000fe200078e00ff */
[----:B------:R-:W-:-:S03]  /*59d0*/  IABS R20, R10 ;  /* 0x0000000a00147213 */ /* 0x000fc60000000000 */
[C---:B------:R-:W-:Y:S01]  /*59e0*/  IMAD R16, R4.reuse, R11, R16 ;  /* 0x0000000b04107224 */ /* 0x040fe200078e0210 */
[----:B------:R-:W-:Y:S01]  /*59f0*/  LOP3.LUT R11, R15, 0x132, RZ, 0xfc, !PT ;  /* 0x000001320f0b7812 */ /* 0x000fe200078efcff */
[----:B------:R-:W-:Y:S02]  /*5a00*/  IMAD.MOV R8, RZ, RZ, -R8 ;  /* 0x000000ffff087224 */ /* 0x000fe400078e0a08 */
[----:B------:R-:W-:Y:S01]  /*5a10*/  @!P3 IMAD.IADD R19, R19, 0x1, -R4 ;  /* 0x000000011313b824 */ /* 0x000fe200078e0a04 */
[C---:B------:R-:W-:Y:S01]  /*5a20*/  ISETP.GT.U32.AND P1, PT, R4.reuse, R16, PT ;  /* 0x000000100400720c */ /* 0x040fe20003f24070 */
[----:B0-----:R-:W-:Y:S01]  /*5a30*/  IMAD.MOV.U32 R3, RZ, RZ, R9 ;  /* 0x000000ffff037224 */ /* 0x001fe200078e0009 */
[----:B------:R-:W-:Y:S01]  /*5a40*/  IABS R13, R11 ;  /* 0x0000000b000d7213 */ /* 0x000fe20000000000 */
[C---:B------:R-:W-:Y:S01]  /*5a50*/  IMAD R12, R4.reuse, R8, R12 ;  /* 0x00000008040c7224 */ /* 0x040fe200078e020c */
[C---:B------:R-:W-:Y:S01]  /*5a60*/  ISETP.GT.U32.AND P3, PT, R4.reuse, R19, PT ;  /* 0x000000130400720c */ /* 0x040fe20003f64070 */
[----:B------:R-:W-:Y:S01]  /*5a70*/  @!P6 IMAD.MOV R3, RZ, RZ, -R3 ;  /* 0x000000ffff03e224 */ /* 0x000fe200078e0a03 */
[----:B------:R-:W-:Y:S01]  /*5a80*/  ISETP.GT.U32.AND P6, PT, R4, R0, PT ;  /* 0x000000000400720c */ /* 0x000fe20003fc4070 */
[----:B------:R-:W-:Y:S01]  /*5a90*/  IMAD.HI.U32 R9, R14, R21, RZ ;  /* 0x000000150e097227 */ /* 0x000fe200078e00ff */
[----:B------:R-:W-:-:S02]  /*5aa0*/  IABS R8, R23 ;  /* 0x0000001700087213 */ /* 0x000fc40000000000 */
[----:B------:R0:W-:Y:S01]  /*5ab0*/  STL [R1+0x3b8], R3 ;  /* 0x0003b80301007387 */ /* 0x0001e20000100800 */
[----:B------:R-:W-:Y:S02]  /*5ac0*/  IMAD.MOV R9, RZ, RZ, -R9 ;  /* 0x000000ffff097224 */ /* 0x000fe400078e0a09 */
[--C-:B------:R-:W-:Y:S02]  /*5ad0*/  @!P1 IMAD.IADD R16, R16, 0x1, -R4.reuse ;  /* 0x0000000110109824 */ /* 0x100fe400078e0a04 */
[C---:B------:R-:W-:Y:S01]  /*5ae0*/  IMAD R21, R4.reuse, R9, R21 ;  /* 0x0000000904157224 */ /* 0x040fe200078e0215 */
[----:B------:R-:W-:Y:S01]  /*5af0*/  LOP3.LUT R9, R15, 0x12e, RZ, 0xfc, !PT ;  /* 0x0000012e0f097812 */ /* 0x000fe200078efcff */
[--C-:B------:R-:W-:Y:S01]  /*5b00*/  @!P3 IMAD.IADD R19, R19, 0x1, -R4.reuse ;  /* 0x000000011313b824 */ /* 0x100fe200078e0a04 */
[----:B------:R-:W-:Y:S01]  /*5b10*/  ISETP.GT.U32.AND P3, PT, R4, R12, PT ;  /* 0x0000000c0400720c */ /* 0x000fe20003f64070 */
[----:B------:R-:W-:Y:S01]  /*5b20*/  @!P6 IMAD.IADD R0, R0, 0x1, -R4 ;  /* 0x000000010000e824 */ /* 0x000fe200078e0a04 */
[----:B------:R-:W-:Y:S01]  /*5b30*/  ISETP.GT.U32.AND P1, PT, R4, R16, PT ;  /* 0x000000100400720c */ /* 0x000fe20003f24070 */
[----:B------:R-:W-:-:S03]  /*5b40*/  IMAD.HI.U32 R17, R14, R8, RZ ;  /* 0x000000080e117227 */ /* 0x000fc600078e00ff */
[C---:B------:R-:W-:Y:S01]  /*5b50*/  ISETP.GT.U32.AND P6, PT, R4.reuse, R0, PT ;  /* 0x000000000400720c */ /* 0x040fe20003fc4070 */
[----:B------:R-:W-:Y:S02]  /*5b60*/  IMAD.MOV R17, RZ, RZ, -R17 ;  /* 0x000000ffff117224 */ /* 0x000fe400078e0a11 */
[----:B0-----:R-:W-:Y:S01]  /*5b70*/  IMAD.MOV.U32 R3, RZ, RZ, R19 ;  /* 0x000000ffff037224 */ /* 0x001fe200078e0013 */
[----:B------:R-:W-:Y:S01]  /*5b80*/  IABS R19, R9 ;  /* 0x0000000900137213 */ /* 0x000fe20000000000 */
[----:B------:R-:W-:Y:S02]  /*5b90*/  IMAD R8, R4, R17, R8 ;  /* 0x0000001104087224 */ /* 0x000fe400078e0208 */
[--C-:B------:R-:W-:Y:S01]  /*5ba0*/  @!P3 IMAD.IADD R12, R12, 0x1, -R4.reuse ;  /* 0x000000010c0cb824 */ /* 0x100fe200078e0a04 */
[----:B------:R-:W-:Y:S01]  /*5bb0*/  ISETP.GE.AND P3, PT, R23, RZ, PT ;  /* 0x000000ff1700720c */ /* 0x000fe20003f66270 */
[--C-:B------:R-:W-:Y:S01]  /*5bc0*/  @!P1 IMAD.IADD R16, R16, 0x1, -R4.reuse ;  /* 0x0000000110109824 */ /* 0x100fe200078e0a04 */
[C---:B------:R-:W-:Y:S01]  /*5bd0*/  ISETP.GT.U32.AND P1, PT, R4.reuse, R8, PT ;  /* 0x000000080400720c */ /* 0x040fe20003f24070 */
[----:B------:R-:W-:Y:S01]  /*5be0*/  @!P2 IMAD.MOV R3, RZ, RZ, -R3 ;  /* 0x000000ffff03a224 */ /* 0x000fe200078e0a03 */
[----:B------:R-:W-:Y:S01]  /*5bf0*/  ISETP.GT.U32.AND P2, PT, R4, R12, PT ;  /* 0x0000000c0400720c */ /* 0x000fe20003f44070 */
[----:B------:R-:W-:Y:S01]  /*5c00*/  @!P6 IMAD.IADD R0, R0, 0x1, -R4 ;  /* 0x000000010000e824 */ /* 0x000fe200078e0a04 */
[----:B------:R-:W-:Y:S01]  /*5c10*/  ISETP.GT.U32.AND P6, PT, R4, R21, PT ;  /* 0x000000150400720c */ /* 0x000fe20003fc4070 */
[----:B------:R-:W-:Y:S01]  /*5c20*/  IMAD.HI.U32 R22, R14, R13, RZ ;  /* 0x0000000d0e167227 */ /* 0x000fe200078e00ff */
[----:B------:R0:W-:Y:S03]  /*5c30*/  STL [R1+0x3b4], R3 ;  /* 0x0003b40301007387 */ /* 0x0001e60000100800 */
[----:B------:R-:W-:-:S02]  /*5c40*/  IMAD.MOV R22, RZ, RZ, -R22 ;  /* 0x000000ffff167224 */ /* 0x000fc400078e0a16 */
[----:B------:R-:W-:-:S04]  /*5c50*/  IMAD.HI.U32 R17, R14, R20, RZ ;  /* 0x000000140e117227 */ /* 0x000fc800078e00ff */
[----:B------:R-:W-:Y:S02]  /*5c60*/  IMAD R13, R4, R22, R13 ;  /* 0x00000016040d7224 */ /* 0x000fe400078e020d */
[----:B------:R-:W-:Y:S02]  /*5c70*/  @!P6 IMAD.IADD R21, R21, 0x1, -R4 ;  /* 0x000000011515e824 */ /* 0x000fe400078e0a04 */
[----:B0-----:R-:W-:Y:S02]  /*5c80*/  IMAD.MOV.U32 R3, RZ, RZ, R16 ;  /* 0x000000ffff037224 */ /* 0x001fe400078e0010 */
[----:B------:R-:W-:Y:S01]  /*5c90*/  IMAD.HI.U32 R16, R14, R19, RZ ;  /* 0x000000130e107227 */ /* 0x000fe200078e00ff */
[----:B------:R-:W-:-:S03]  /*5ca0*/  ISETP.GT.U32.AND P6, PT, R4, R21, PT ;  /* 0x000000150400720c */ /* 0x000fc60003fc4070 */
[----:B------:R-:W-:Y:S02]  /*5cb0*/  @!P5 IMAD.MOV R3, RZ, RZ, -R3 ;  /* 0x000000ffff03d224 */ /* 0x000fe400078e0a03 */
[----:B------:R-:W-:Y:S02]  /*5cc0*/  IMAD.MOV R17, RZ, RZ, -R17 ;  /* 0x000000ffff117224 */ /* 0x000fe400078e0a11 */
[--C-:B------:R-:W-:Y:S01]  /*5cd0*/  @!P1 IMAD.IADD R8, R8, 0x1, -R4.reuse ;  /* 0x0000000108089824 */ /* 0x100fe200078e0a04 */
[----:B------:R0:W-:Y:S01]  /*5ce0*/  STL [R1+0x3b0], R3 ;  /* 0x0003b00301007387 */ /* 0x0001e20000100800 */
[----:B------:R-:W-:Y:S01]  /*5cf0*/  @!P2 IMAD.IADD R12, R12, 0x1, -R4 ;  /* 0x000000010c0ca824 */ /* 0x000fe200078e0a04 */
[C---:B------:R-:W-:Y:S01]  /*5d00*/  ISETP.GT.U32.AND P2, PT, R4.reuse, R13, PT ;  /* 0x0000000d0400720c */ /* 0x040fe20003f44070 */
[----:B------:R-:W-:Y:S01]  /*5d10*/  IMAD.MOV R16, RZ, RZ, -R16 ;  /* 0x000000ffff107224 */ /* 0x000fe200078e0a10 */
[C---:B------:R-:W-:Y:S01]  /*5d20*/  ISETP.GT.U32.AND P5, PT, R4.reuse, R8, PT ;  /* 0x000000080400720c */ /* 0x040fe20003fa4070 */
[C---:B------:R-:W-:Y:S01]  /*5d30*/  IMAD R20, R4.reuse, R17, R20 ;  /* 0x0000001104147224 */ /* 0x040fe200078e0214 */
[----:B------:R-:W-:Y:S01]  /*5d40*/  LOP3.LUT R17, R15, 0x128, RZ, 0xfc, !PT ;  /* 0x000001280f117812 */ /* 0x000fe200078efcff */
[----:B------:R-:W-:Y:S01]  /*5d50*/  IMAD R19, R4, R16, R19 ;  /* 0x0000001004137224 */ /* 0x000fe200078e0213 */
[----:B------:R-:W-:Y:S01]  /*5d60*/  ISETP.GE.AND P1, PT, R18, RZ, PT ;  /* 0x000000ff1200720c */ /* 0x000fe20003f26270 */
[----:B------:R-:W-:Y:S01]  /*5d70*/  @!P6 IMAD.IADD R21, R21, 0x1, -R4 ;  /* 0x000000011515e824 */ /* 0x000fe200078e0a04 */
[----:B------:R-:W-:Y:S01]  /*5d80*/  LOP3.LUT R16, R15, 0x126, RZ, 0xfc, !PT ;  /* 0x000001260f107812 */ /* 0x000fe200078efcff */
[----:B0-----:R-:W-:Y:S01]  /*5d90*/  IMAD.MOV.U32 R3, RZ, RZ, R12 ;  /* 0x000000ffff037224 */ /* 0x001fe200078e000c */
[C---:B------:R-:W-:Y:S01]  /*5da0*/  ISETP.GT.U32.AND P6, PT, R4.reuse, R19, PT ;  /* 0x000000130400720c */ /* 0x040fe20003fc4070 */
[----:B------:R-:W-:Y:S01]  /*5db0*/  @!P0 IMAD.MOV R0, RZ, RZ, -R0 ;  /* 0x000000ffff008224 */ /* 0x000fe200078e0a00 */
[----:B------:R-:W-:Y:S01]  /*5dc0*/  ISETP.GE.AND P0, PT, R11, RZ, PT ;  /* 0x000000ff0b00720c */ /* 0x000fe20003f06270 */
[----:B------:R-:W-:Y:S01]  /*5dd0*/  @!P4 IMAD.MOV R3, RZ, RZ, -R3 ;  /* 0x000000ffff03c224 */ /* 0x000fe200078e0a03 */
[----:B------:R-:W-:Y:S01]  /*5de0*/  ISETP.GT.U32.AND P4, PT, R4, R20, PT ;  /* 0x000000140400720c */ /* 0x000fe20003f84070 */
[--C-:B------:R-:W-:Y:S01]  /*5df0*/  @!P2 IMAD.IADD R13, R13, 0x1, -R4.reuse ;  /* 0x000000010d0da824 */ /* 0x100fe200078e0a04 */
[----:B------:R0:W-:Y:S01]  /*5e00*/  STL [R1+0x3ac], R0 ;  /* 0x0003ac0001007387 */ /* 0x0001e20000100800 */
[----:B------:R-:W-:Y:S01]  /*5e10*/  LOP3.LUT R11, R15, 0x12a, RZ, 0xfc, !PT ;  /* 0x0000012a0f0b7812 */ /* 0x000fe200078efcff */
[--C-:B------:R-:W-:Y:S01]  /*5e20*/  @!P5 IMAD.IADD R8, R8, 0x1, -R4.reuse ;  /* 0x000000010808d824 */ /* 0x100fe200078e0a04 */
[----:B------:R-:W-:Y:S01]  /*5e30*/  ISETP.GE.AND P2, PT, R9, RZ, PT ;  /* 0x000000ff0900720c */ /* 0x000fe20003f46270 */
[----:B------:R1:W-:Y:S01]  /*5e40*/  STL [R1+0x3a4], R3 ;  /* 0x0003a40301007387 */ /* 0x0003e20000100800 */
[----:B------:R-:W-:Y:S01]  /*5e50*/  IABS R9, R11 ;  /* 0x0000000b00097213 */ /* 0x000fe20000000000 */
[----:B------:R-:W-:Y:S01]  /*5e60*/  IMAD.MOV.U32 R5, RZ, RZ, R21 ;  /* 0x000000ffff057224 */ /* 0x000fe200078e0015 */
[----:B------:R-:W-:Y:S01]  /*5e70*/  ISETP.GE.AND P5, PT, R10, RZ, PT ;  /* 0x000000ff0a00720c */ /* 0x000fe20003fa6270 */
[--C-:B------:R-:W-:Y:S01]  /*5e80*/  @!P6 IMAD.IADD R19, R19, 0x1, -R4.reuse ;  /* 0x000000011313e824 */ /* 0x100fe200078e0a04 */
[----:B------:R-:W-:Y:S01]  /*5e90*/  IABS R18, R17 ;  /* 0x0000001100127213 */ /* 0x000fe20000000000 */
[----:B------:R-:W-:Y:S01]  /*5ea0*/  @!P1 IMAD.MOV R5, RZ, RZ, -R5 ;  /* 0x000000ffff059224 */ /* 0x000fe200078e0a05 */
[----:B0-----:R-:W-:Y:S01]  /*5eb0*/  LOP3.LUT R0, R15, 0x12c, RZ, 0xfc, !PT ;  /* 0x0000012c0f007812 */ /* 0x001fe200078efcff */
[----:B------:R-:W-:Y:S01]  /*5ec0*/  @!P4 IMAD.IADD R20, R20, 0x1, -R4 ;  /* 0x000000011414c824 */ /* 0x000fe200078e0a04 */
[C---:B------:R-:W-:Y:S01]  /*5ed0*/  ISETP.GT.U32.AND P4, PT, R4.reuse, R13, PT ;  /* 0x0000000d0400720c */ /* 0x040fe20003f84070 */
[----:B-1----:R-:W-:Y:S01]  /*5ee0*/  IMAD.MOV.U32 R3, RZ, RZ, R8 ;  /* 0x000000ffff037224 */ /* 0x002fe200078e0008 */
[----:B------:R-:W-:Y:S01]  /*5ef0*/  IABS R12, R0 ;  /* 0x00000000000c7213 */ /* 0x000fe20000000000 */
[----:B------:R-:W-:Y:S01]  /*5f00*/  IMAD.MOV.U32 R8, RZ, RZ, R9 ;  /* 0x000000ffff087224 */ /* 0x000fe200078e0009 */
[C---:B------:R-:W-:Y:S01]  /*5f10*/  ISETP.GT.U32.AND P6, PT, R4.reuse, R20, PT ;  /* 0x000000140400720c */ /* 0x040fe20003fc4070 */
[----:B------:R-:W-:Y:S01]  /*5f20*/  @!P3 IMAD.MOV R3, RZ, RZ, -R3 ;  /* 0x000000ffff03b224 */ /* 0x000fe200078e0a03 */
[----:B------:R-:W-:Y:S01]  /*5f30*/  ISETP.GT.U32.AND P3, PT, R4, R19, PT ;  /* 0x000000130400720c */ /* 0x000fe20003f64070 */
[----:B------:R-:W-:Y:S01]  /*5f40*/  IMAD.HI.U32 R10, R14, R12, RZ ;  /* 0x0000000c0e0a7227 */ /* 0x000fe200078e00ff */
[----:B------:R-:W-:-:S02]  /*5f50*/  IABS R23, R16 ;  /* 0x0000001000177213 */ /* 0x000fc40000000000 */
[----:B------:R0:W-:Y:S01]  /*5f60*/  STL [R1+0x370], R3 ;  /* 0x0003700301007387 */ /* 0x0001e20000100800 */
[----:B------:R-:W-:Y:S02]  /*5f70*/  IMAD.MOV R10, RZ, RZ, -R10 ;  /* 0x000000ffff0a7224 */ /* 0x000fe400078e0a0a */
[----:B------:R-:W-:Y:S01]  /*5f80*/  IMAD.HI.U32 R9, R14, R8, RZ ;  /* 0x000000080e097227 */ /* 0x000fe200078e00ff */
[----:B------:R1:W-:Y:S03]  /*5f90*/  STL [R1+0x374], R5 ;  /* 0x0003740501007387 */ /* 0x0003e60000100800 */
[C---:B------:R-:W-:Y:S02]  /*5fa0*/  IMAD R12, R4.reuse, R10, R12 ;  /* 0x0000000a040c7224 */ /* 0x040fe400078e020c */
[----:B------:R-:W-:Y:S02]  /*5fb0*/  IMAD.MOV R9, RZ, RZ, -R9 ;  /* 0x000000ffff097224 */ /* 0x000fe400078e0a09 */
[----:B------:R-:W-:Y:S01]  /*5fc0*/  @!P4 IMAD.IADD R13, R13, 0x1, -R4 ;  /* 0x000000010d0dc824 */ /* 0x000fe200078e0a04 */
[C---:B------:R-:W-:Y:S01]  /*5fd0*/  ISETP.GT.U32.AND P4, PT, R4.reuse, R12, PT ;  /* 0x0000000c0400720c */ /* 0x040fe20003f84070 */
[----:B------:R-:W-:-:S02]  /*5fe0*/  IMAD R8, R4, R9, R8 ;  /* 0x0000000904087224 */ /* 0x000fc400078e0208 */
[----:B------:R-:W-:Y:S02]  /*5ff0*/  @!P3 IMAD.IADD R19, R19, 0x1, -R4 ;  /* 0x000000011313b824 */ /* 0x000fe400078e0a04 */
[----:B------:R-:W-:Y:S01]  /*6000*/  IMAD.HI.U32 R9, R14, R18, RZ ;  /* 0x000000120e097227 */ /* 0x000fe200078e00ff */
[----:B------:R-:W-:-:S03]  /*6010*/  ISETP.GT.U32.AND P3, PT, R4, R8, PT ;  /* 0x000000080400720c */ /* 0x000fc60003f64070 */
[----:B------:R-:W-:Y:S01]  /*6020*/  @!P6 IMAD.IADD R20, R20, 0x1, -R4 ;  /* 0x000000011414e824 */ /* 0x000fe200078e0a04 */
[----:B------:R-:W-:Y:S01]  /*6030*/  ISETP.GE.AND P6, PT, R0, RZ, PT ;  /* 0x000000ff0000720c */ /* 0x000fe20003fc6270 */
[----:B------:R-:W-:Y:S01]  /*6040*/  IMAD.HI.U32 R10, R14, R23, RZ ;  /* 0x000000170e0a7227 */ /* 0x000fe200078e00ff */
[----:B------:R-:W-:-:S03]  /*6050*/  LOP3.LUT R0, R15, 0x124, RZ, 0xfc, !PT ;  /* 0x000001240f007812 */ /* 0x000fc600078efcff */
[--C-:B------:R-:W-:Y:S01]  /*6060*/  @!P4 IMAD.IADD R12, R12, 0x1, -R4.reuse ;  /* 0x000000010c0cc824 */ /* 0x100fe200078e0a04 */
[----:B------:R-:W-:Y:S01]  /*6070*/  ISETP.GE.AND P4, PT, R11, RZ, PT ;  /* 0x000000ff0b00720c */ /* 0x000fe20003f86270 */
[----:B------:R-:W-:Y:S01]  /*6080*/  IMAD.MOV R9, RZ, RZ, -R9 ;  /* 0x000000ffff097224 */ /* 0x000fe200078e0a09 */
[----:B------:R-:W-:Y:S01]  /*6090*/  LOP3.LUT R11, R15, 0x122, RZ, 0xfc, !PT ;  /* 0x000001220f0b7812 */ /* 0x000fe200078efcff */
[----:B------:R-:W-:Y:S01]  /*60a0*/  @!P3 IMAD.IADD R8, R8, 0x1, -R4 ;  /* 0x000000010808b824 */ /* 0x000fe200078e0a04 */
[C---:B------:R-:W-:Y:S01]  /*60b0*/  ISETP.GT.U32.AND P3, PT, R4.reuse, R12, PT ;  /* 0x0000000c0400720c */ /* 0x040fe20003f64070 */
[----:B0-----:R-:W-:Y:S02]  /*60c0*/  IMAD.MOV.U32 R3, RZ, RZ, R13 ;  /* 0x000000ffff037224 */ /* 0x001fe400078e000d */
[----:B------:R-:W-:Y:S01]  /*60d0*/  IMAD.MOV R10, RZ, RZ, -R10 ;  /* 0x000000ffff0a7224 */ /* 0x000fe200078e0a0a */
[C---:B------:R-:W-:Y:S01]  /*60e0*/  ISETP.GT.U32.AND P1, PT, R4.reuse, R8, PT ;  /* 0x000000080400720c */ /* 0x040fe20003f24070 */
[----:B------:R-:W-:Y:S01]  /*60f0*/  IMAD R18, R4, R9, R18 ;  /* 0x0000000904127224 */ /* 0x000fe200078e0212 */
[----:B------:R-:W-:Y:S01]  /*6100*/  IABS R9, R0 ;  /* 0x0000000000097213 */ /* 0x000fe20000000000 */
[----:B------:R-:W-:-:S02]  /*6110*/  @!P0 IMAD.MOV R3, RZ, RZ, -R3 ;  /* 0x000000ffff038224 */ /* 0x000fc400078e0a03 */
[C---:B------:R-:W-:Y:S01]  /*6120*/  IMAD R23, R4.reuse, R10, R23 ;  /* 0x0000000a04177224 */ /* 0x040fe200078e0217 */
[----:B------:R-:W-:Y:S01]  /*6130*/  IABS R10, R11 ;  /* 0x0000000b000a7213 */ /* 0x000fe20000000000 */
[----:B-1----:R-:W-:Y:S01]  /*6140*/  IMAD.MOV.U32 R5, RZ, RZ, R20 ;  /* 0x000000ffff057224 */ /* 0x002fe200078e0014 */
[----:B------:R-:W-:Y:S01]  /*6150*/  ISETP.GT.U32.AND P0, PT, R4, R18, PT ;  /* 0x000000120400720c */ /* 0x000fe20003f04070 */
[----:B------:R-:W-:Y:S01]  /*6160*/  IMAD.HI.U32 R13, R14, R9, RZ ;  /* 0x000000090e0d7227 */ /* 0x000fe200078e00ff */
[----:B------:R0:W-:Y:S03]  /*6170*/  STL [R1+0x3a0], R3 ;  /* 0x0003a00301007387 */ /* 0x0001e60000100800 */
[----:B------:R-:W-:Y:S01]  /*6180*/  @!P5 IMAD.MOV R5, RZ, RZ, -R5 ;  /* 0x000000ffff05d224 */ /* 0x000fe200078e0a05 */
[----:B------:R-:W-:Y:S01]  /*6190*/  ISETP.GT.U32.AND P5, PT, R4, R23, PT ;  /* 0x000000170400720c */ /* 0x000fe20003fa4070 */
[--C-:B------:R-:W-:Y:S01]  /*61a0*/  @!P3 IMAD.IADD R12, R12, 0x1, -R4.reuse ;  /* 0x000000010c0cb824 */ /* 0x100fe200078e0a04 */
[----:B------:R-:W-:Y:S01]  /*61b0*/  ISETP.GE.AND P3, PT, R16, RZ, PT ;  /* 0x000000ff1000720c */ /* 0x000fe20003f66270 */
[----:B------:R-:W-:Y:S01]  /*61c0*/  IMAD.MOV R13, RZ, RZ, -R13 ;  /* 0x000000ffff0d7224 */ /* 0x000fe200078e0a0d */
[----:B------:R1:W-:Y:S01]  /*61d0*/  STL [R1+0x38c], R5 ;  /* 0x00038c0501007387 */ /* 0x0003e20000100800 */
[----:B------:R-:W-:Y:S01]  /*61e0*/  @!P1 IMAD.IADD R8, R8, 0x1, -R4 ;  /* 0x0000000108089824 */ /* 0x000fe200078e0a04 */
[----:B------:R-:W-:Y:S01]  /*61f0*/  ISETP.GE.AND P1, PT, R0, RZ, PT ;  /* 0x000000ff0000720c */ /* 0x000fe20003f26270 */
[----:B0-----:R-:W-:Y:S01]  /*6200*/  IMAD.MOV.U32 R3, RZ, RZ, R19 ;  /* 0x000000ffff037224 */ /* 0x001fe200078e0013 */
[----:B------:R-:W-:Y:S01]  /*6210*/  LOP3.LUT R0, R15, 0x120, RZ, 0xfc, !PT ;  /* 0x000001200f007812 */ /* 0x000fe200078efcff */
[----:B------:R-:W-:-:S03]  /*6220*/  IMAD.HI.U32 R19, R14, R10, RZ ;  /* 0x0000000a0e137227 */ /* 0x000fc600078e00ff */
[----:B------:R-:W-:Y:S01]  /*6230*/  IABS R16, R0 ;  /* 0x0000000000107213 */ /* 0x000fe20000000000 */
[----:B------:R-:W-:Y:S01]  /*6240*/  @!P2 IMAD.MOV R3, RZ, RZ, -R3 ;  /* 0x000000ffff03a224 */ /* 0x000fe200078e0a03 */
[----:B------:R-:W-:Y:S01]  /*6250*/  ISETP.GE.AND P2, PT, R17, RZ, PT ;  /* 0x000000ff1100720c */ /* 0x000fe20003f46270 */
[----:B------:R-:W-:Y:S02]  /*6260*/  IMAD.MOV R19, RZ, RZ, -R19 ;  /* 0x000000ffff137224 */ /* 0x000fe400078e0a13 */
[----:B------:R-:W-:Y:S01]  /*6270*/  IMAD R9, R4, R13, R9 ;  /* 0x0000000d04097224 */ /* 0x000fe200078e0209 */
[----:B------:R0:W-:Y:S01]  /*6280*/  STL [R1+0x39c], R3 ;  /* 0x00039c0301007387 */ /* 0x0001e20000100800 */
[----:B-1----:R-:W-:Y:S01]  /*6290*/  IMAD.MOV.U32 R5, RZ, RZ, R12 ;  /* 0x000000ffff057224 */ /* 0x002fe200078e000c */
[C---:B------:R-:W-:Y:S01]  /*62a0*/  LOP3.LUT R13, R15.reuse, 0x11e, RZ, 0xfc, !PT ;  /* 0x0000011e0f0d7812 */ /* 0x040fe200078efcff */
[----:B------:R-:W-:Y:S02]  /*62b0*/  @!P0 IMAD.IADD R18, R18, 0x1, -R4 ;  /* 0x0000000112128824 */ /* 0x000fe400078e0a04 */
[C---:B------:R-:W-:Y:S01]  /*62c0*/  IMAD R10, R4.reuse, R19, R10 ;  /* 0x00000013040a7224 */ /* 0x040fe200078e020a */
[----:B------:R-:W-:Y:S01]  /*62d0*/  LOP3.LUT R19, R15, 0x118, RZ, 0xfc, !PT ;  /* 0x000001180f137812 */ /* 0x000fe200078efcff */
[----:B------:R-:W-:Y:S01]  /*62e0*/  @!P6 IMAD.MOV R5, RZ, RZ, -R5 ;  /* 0x000000ffff05e224 */ /* 0x000fe200078e0a05 */
[C---:B------:R-:W-:Y:S01]  /*62f0*/  ISETP.GT.U32.AND P6, PT, R4.reuse, R9, PT ;  /* 0x000000090400720c */ /* 0x040fe20003fc4070 */
[----:B------:R-:W-:Y:S01]  /*6300*/  @!P5 IMAD.IADD R23, R23, 0x1, -R4 ;  /* 0x000000011717d824 */ /* 0x000fe200078e0a04 */
[C---:B------:R-:W-:Y:S01]  /*6310*/  ISETP.GT.U32.AND P0, PT, R4.reuse, R18, PT ;  /* 0x000000120400720c */ /* 0x040fe20003f04070 */
[----:B0-----:R-:W-:Y:S01]  /*6320*/  IMAD.MOV.U32 R3, RZ, RZ, R8 ;  /* 0x000000ffff037224 */ /* 0x001fe200078e0008 */
[----:B------:R-:W-:Y:S01]  /*6330*/  IABS R8, R13 ;  /* 0x0000000d00087213 */ /* 0x000fe20000000000 */
[----:B------:R-:W-:Y:S01]  /*6340*/  STL [R1+0x390], R5 ;  /* 0x0003900501007387 */ /* 0x000fe20000100800 */
[C---:B------:R-:W-:Y:S01]  /*6350*/  ISETP.GT.U32.AND P5, PT, R4.reuse, R23, PT ;  /* 0x000000170400720c */ /* 0x040fe20003fa4070 */
[----:B------:R-:W-:Y:S01]  /*6360*/  @!P4 IMAD.MOV R3, RZ, RZ, -R3 ;  /* 0x000000ffff03c224 */ /* 0x000fe200078e0a03 */
[----:B------:R-:W-:Y:S01]  /*6370*/  ISETP.GT.U32.AND P4, PT, R4, R10, PT ;  /* 0x0000000a0400720c */ /* 0x000fe20003f84070 */
[----:B------:R-:W-:Y:S01]  /*6380*/  IMAD.HI.U32 R17, R14, R16, RZ ;  /* 0x000000100e117227 */ /* 0x000fe200078e00ff */
[----:B------:R-:W-:-:S02]  /*6390*/  IABS R20, R19 ;  /* 0x0000001300147213 */ /* 0x000fc40000000000 */
[----:B------:R0:W-:Y:S01]  /*63a0*/  STL [R1+0x398], R3 ;  /* 0x0003980301007387 */ /* 0x0001e20000100800 */
[--C-:B------:R-:W-:Y:S02]  /*63b0*/  @!P6 IMAD.IADD R9, R9, 0x1, -R4.reuse ;  /* 0x000000010909e824 */ /* 0x100fe400078e0a04 */
[--C-:B------:R-:W-:Y:S01]  /*63c0*/  @!P0 IMAD.IADD R18, R18, 0x1, -R4.reuse ;  /* 0x0000000112128824 */ /* 0x100fe200078e0a04 */
[----:B------:R-:W-:Y:S01]  /*63d0*/  ISETP.GE.AND P0, PT, R11, RZ, PT ;  /* 0x000000ff0b00720c */ /* 0x000fe20003f06270 */
[----:B------:R-:W-:Y:S01]  /*63e0*/  IMAD.MOV R17, RZ, RZ, -R17 ;  /* 0x000000ffff117224 */ /* 0x000fe200078e0a11 */
[----:B------:R-:W-:Y:S01]  /*63f0*/  ISETP.GT.U32.AND P6, PT, R4, R9, PT ;  /* 0x000000090400720c */ /* 0x000fe20003fc4070 */
[--C-:B------:R-:W-:Y:S01]  /*6400*/  @!P5 IMAD.IADD R23, R23, 0x1, -R4.reuse ;  /* 0x000000011717d824 */ /* 0x100fe200078e0a04 */
[----:B------:R-:W-:Y:S01]  /*6410*/  ISETP.GE.AND P5, PT, R0, RZ, PT ;  /* 0x000000ff0000720c */ /* 0x000fe20003fa6270 */
[----:B------:R-:W-:Y:S01]  /*6420*/  @!P4 IMAD.IADD R10, R10, 0x1, -R4 ;  /* 0x000000010a0ac824 */ /* 0x000fe200078e0a04 */
[C---:B------:R-:W-:Y:S01]  /*6430*/  LOP3.LUT R11, R15.reuse, 0x11c, RZ, 0xfc, !PT ;  /* 0x0000011c0f0b7812 */ /* 0x040fe200078efcff */
[----:B0-----:R-:W-:Y:S01]  /*6440*/  IMAD.MOV.U32 R3, RZ, RZ, R18 ;  /* 0x000000ffff037224 */ /* 0x001fe200078e0012 */
[----:B------:R-:W-:Y:S01]  /*6450*/  LOP3.LUT R18, R15, 0x11a, RZ, 0xfc, !PT ;  /* 0x0000011a0f127812 */ /* 0x000fe200078efcff */
[----:B------:R-:W-:Y:S01]  /*6460*/  IMAD.HI.U32 R0, R14, R8, RZ ;  /* 0x000000080e007227 */ /* 0x000fe200078e00ff */
[----:B------:R-:W-:-:S02]  /*6470*/  ISETP.GT.U32.AND P4, PT, R4, R10, PT ;  /* 0x0000000a0400720c */ /* 0x000fc40003f84070 */
[----:B------:R-:W-:Y:S01]  /*6480*/  IABS R12, R11 ;  /* 0x0000000b000c7213 */ /* 0x000fe20000000000 */
[----:B------:R-:W-:Y:S01]  /*6490*/  @!P2 IMAD.MOV R3, RZ, RZ, -R3 ;  /* 0x000000ffff03a224 */ /* 0x000fe200078e0a03 */
[----:B------:R-:W-:Y:S01]  /*64a0*/  ISETP.GE.AND P2, PT, R13, RZ, PT ;  /* 0x000000ff0d00720c */ /* 0x000fe20003f46270 */
[----:B------:R-:W-:Y:S01]  /*64b0*/  IMAD.MOV R0, RZ, RZ, -R0 ;  /* 0x000000ffff007224 */ /* 0x000fe200078e0a00 */
[----:B------:R-:W-:Y:S01]  /*64c0*/  IABS R21, R18 ;  /* 0x0000001200157213 */ /* 0x000fe20000000000 */
[C---:B------:R-:W-:Y:S01]  /*64d0*/  IMAD R13, R4.reuse, R17, R16 ;  /* 0x00000011040d7224 */ /* 0x040fe200078e0210 */
[----:B------:R0:W-:Y:S01]  /*64e0*/  STL [R1+0x394], R3 ;  /* 0x0003940301007387 */ /* 0x0001e20000100800 */
[C---:B------:R-:W-:Y:S01]  /*64f0*/  IMAD R8, R4.reuse, R0, R8 ;  /* 0x0000000004087224 */ /* 0x040fe200078e0208 */
[----:B------:R-:W-:Y:S01]  /*6500*/  LOP3.LUT R0, R15, 0x116, RZ, 0xfc, !PT ;  /* 0x000001160f007812 */ /* 0x000fe200078efcff */
[--C-:B------:R-:W-:Y:S01]  /*6510*/  @!P6 IMAD.IADD R9, R9, 0x1, -R4.reuse ;  /* 0x000000010909e824 */ /* 0x100fe200078e0a04 */
[----:B------:R-:W-:Y:S01]  /*6520*/  ISETP.GT.U32.AND P6, PT, R4, R13, PT ;  /* 0x0000000d0400720c */ /* 0x000fe20003fc4070 */
[----:B------:R-:W-:Y:S01]  /*6530*/  @!P4 IMAD.IADD R10, R10, 0x1, -R4 ;  /* 0x000000010a0ac824 */ /* 0x000fe200078e0a04 */
[----:B------:R-:W-:Y:S01]  /*6540*/  ISETP.GT.U32.AND P4, PT, R4, R8, PT ;  /* 0x000000080400720c */ /* 0x000fe20003f84070 */
[----:B------:R-:W-:Y:S01]  /*6550*/  IMAD.HI.U32 R16, R14, R12, RZ ;  /* 0x0000000c0e107227 */ /* 0x000fe200078e00ff */
[----:B------:R-:W-:-:S03]  /*6560*/  LOP3.LUT R17, R15, 0x114, RZ, 0xfc, !PT ;  /* 0x000001140f117812 */ /* 0x000fc600078efcff */
[----:B------:R-:W-:Y:S02]  /*6570*/  IMAD.MOV R16, RZ, RZ, -R16 ;  /* 0x000000ffff107224 */ /* 0x000fe400078e0a10 */
[----:B0-----:R-:W-:Y:S02]  /*6580*/  IMAD.MOV.U32 R3, RZ, RZ, R23 ;  /* 0x000000ffff037224 */ /* 0x001fe400078e0017 */
[----:B------:R-:W-:Y:S01]  /*6590*/  IMAD R12, R4, R16, R12 ;  /* 0x00000010040c7224 */ /* 0x000fe200078e020c */
[----:B------:R-:W-:Y:S01]  /*65a0*/  IABS R16, R0 ;  /* 0x0000000000107213 */ /* 0x000fe20000000000 */
[--C-:B------:R-:W-:Y:S02]  /*65b0*/  @!P6 IMAD.IADD R13, R13, 0x1, -R4.reuse ;  /* 0x000000010d0de824 */ /* 0x100fe400078e0a04 */
[----:B------:R-:W-:Y:S01]  /*65c0*/  @!P4 IMAD.IADD R8, R8, 0x1, -R4 ;  /* 0x000000010808c824 */ /* 0x000fe200078e0a04 */
[----:B------:R-:W-:Y:S01]  /*65d0*/  ISETP.GT.U32.AND P6, PT, R4, R12, PT ;  /* 0x0000000c0400720c */ /* 0x000fe20003fc4070 */
[----:B------:R-:W-:Y:S01]  /*65e0*/  IMAD.HI.U32 R24, R14, R21, RZ ;  /* 0x000000150e187227 */ /* 0x000fe200078e00ff */
[----:B------:R-:W-:-:S03]  /*65f0*/  ISETP.GT.U32.AND P4, PT, R4, R13, PT ;  /* 0x0000000d0400720c */ /* 0x000fc60003f84070 */
[----:B------:R-:W-:Y:S01]  /*6600*/  @!P3 IMAD.MOV R3, RZ, RZ, -R3 ;  /* 0x000000ffff03b224 */ /* 0x000fe200078e0a03 */
[----:B------:R-:W-:Y:S01]  /*6610*/  ISETP.GE.AND P3, PT, R11, RZ, PT ;  /* 0x000000ff0b00720c */ /* 0x000fe20003f66270 */
[----:B------:R-:W-:Y:S02]  /*6620*/  IMAD.MOV R24, RZ, RZ, -R24 ;  /* 0x000000ffff187224 */ /* 0x000fe400078e0a18 */
[----:B------:R-:W-:Y:S01]  /*6630*/  IMAD.HI.U32 R22, R14, R20, RZ ;  /* 0x000000140e167227 */ /* 0x000fe200078e00ff */
[----:B------:R0:W-:Y:S03]  /*6640*/  STL [R1+0x388], R3 ;  /* 0x0003880301007387 */ /* 0x0001e60000100800 */
[----:B------:R-:W-:Y:S01]  /*6650*/  IMAD R11, R4, R24, R21 ;  /* 0x00000018040b7224 */ /* 0x000fe200078e0215 */
[----:B------:R-:W-:Y:S01]  /*6660*/  IABS R21, R17 ;  /* 0x0000001100157213 */ /* 0x000fe20000000000 */
[----:B------:R-:W-:-:S02]  /*6670*/  IMAD.MOV.U32 R23, RZ, RZ, R16 ;  /* 0x000000ffff177224 */ /* 0x000fc400078e0010 */
[----:B------:R-:W-:Y:S02]  /*6680*/  IMAD.MOV R22, RZ, RZ, -R22 ;  /* 0x000000ffff167224 */ /* 0x000fe400078e0a16 */
[----:B------:R-:W-:Y:S01]  /*6690*/  @!P4 IMAD.IADD R13, R13, 0x1, -R4 ;  /* 0x000000010d0dc824 */ /* 0x000fe200078e0a04 */
[----:B------:R-:W-:Y:S01]  /*66a0*/  ISETP.GT.U32.AND P4, PT, R4, R11, PT ;  /* 0x0000000b0400720c */ /* 0x000fe20003f84070 */
[----:B0-----:R-:W-:Y:S02]  /*66b0*/  IMAD.MOV.U32 R3, RZ, RZ, R9 ;  /* 0x000000ffff037224 */ /* 0x001fe400078e0009 */
[----:B------:R-:W-:-:S04]  /*66c0*/  IMAD.HI.U32 R9, R14, R23, RZ ;  /* 0x000000170e097227 */ /* 0x000fc800078e00ff */
[----:B------:R-:W-:Y:S02]  /*66d0*/  @!P1 IMAD.MOV R3, RZ, RZ, -R3 ;  /* 0x000000ffff039224 */ /* 0x000fe400078e0a03 */
[----:B------:R-:W-:Y:S01]  /*66e0*/  IMAD R16, R4, R22, R20 ;  /* 0x0000001604107224 */ /* 0x000fe200078e0214 */
[----:B------:R-:W-:Y:S01]  /*66f0*/  LOP3.LUT R20, R15, 0x112, RZ, 0xfc, !PT ;  /* 0x000001120f147812 */ /* 0x000fe200078efcff */
[----:B------:R-:W-:Y:S01]  /*6700*/  @!P6 IMAD.IADD R12, R12, 0x1, -R4 ;  /* 0x000000010c0ce824 */ /* 0x000fe200078e0a04 */
[----:B------:R0:W-:Y:S01]  /*6710*/  STL [R1+0x36c], R3 ;  /* 0x00036c0301007387 */ /* 0x0001e20000100800 */
[----:B------:R-:W-:Y:S01]  /*6720*/  IMAD.MOV.U32 R5, RZ, RZ, R10 ;  /* 0x000000ffff057224 */ /* 0x000fe200078e000a */
[----:B------:R-:W-:Y:S01]  /*6730*/  ISETP.GT.U32.AND P6, PT, R4, R8, PT ;  /* 0x000000080400720c */ /* 0x000fe20003fc4070 */
[----:B------:R-:W-:Y:S01]  /*6740*/  IMAD.HI.U32 R10, R14, R21, RZ ;  /* 0x000000150e0a7227 */ /* 0x000fe200078e00ff */
[----:B------:R-:W-:-:S03]  /*6750*/  ISETP.GT.U32.AND P1, PT, R4, R12, PT ;  /* 0x0000000c0400720c */ /* 0x000fc60003f24070 */
[----:B------:R-:W-:Y:S02]  /*6760*/  IMAD.MOV R9, RZ, RZ, -R9 ;  /* 0x000000ffff097224 */ /* 0x000fe400078e0a09 */
[----:B------:R-:W-:Y:S02]  /*6770*/  @!P4 IMAD.IADD R11, R11, 0x1, -R4 ;  /* 0x000000010b0bc824 */ /* 0x000fe400078e0a04 */
[----:B0-----:R-:W-:Y:S02]  /*6780*/  IMAD.MOV.U32 R3, RZ, RZ, R13 ;  /* 0x000000ffff037224 */ /* 0x001fe400078e000d */
[----:B------:R-:W-:Y:S02]  /*6790*/  IMAD.MOV R13, RZ, RZ, -R10 ;  /* 0x000000ffff0d7224 */ /* 0x000fe400078e0a0a */
[----:B------:R-:W-:Y:S01]  /*67a0*/  @!P5 IMAD.MOV R3, RZ, RZ, -R3 ;  /* 0x000000ffff03d224 */ /* 0x000fe200078e0a03 */
[C---:B------:R-:W-:Y:S01]  /*67b0*/  ISETP.GT.U32.AND P5, PT, R4.reuse, R16, PT ;  /* 0x000000100400720c */ /* 0x040fe20003fa4070 */
[----:B------:R-:W-:Y:S01]  /*67c0*/  IMAD R10, R4, R9, R23 ;  /* 0x00000009040a7224 */ /* 0x000fe200078e0217 */
[----:B------:R-:W-:Y:S01]  /*67d0*/  LOP3.LUT R9, R15, 0x10c, RZ, 0xfc, !PT ;  /* 0x0000010c0f097812 */ /* 0x000fe200078efcff */
[----:B------:R-:W-:Y:S01]  /*67e0*/  @!P0 IMAD.MOV R5, RZ, RZ, -R5 ;  /* 0x000000ffff058224 */ /* 0x000fe200078e0a05 */
[----:B------:R-:W-:Y:S01]  /*67f0*/  ISETP.GE.AND P0, PT, R18, RZ, PT ;  /* 0x000000ff1200720c */ /* 0x000fe20003f06270 */
[--C-:B------:R-:W-:Y:S01]  /*6800*/  @!P6 IMAD.IADD R8, R8, 0x1, -R4.reuse ;  /* 0x000000010808e824 */ /* 0x100fe200078e0a04 */
[----:B------:R-:W-:Y:S01]  /*6810*/  ISETP.GT.U32.AND P4, PT, R4, R10, PT ;  /* 0x0000000a0400720c */ /* 0x000fe20003f84070 */
[--C-:B------:R-:W-:Y:S01]  /*6820*/  @!P1 IMAD.IADD R12, R12, 0x1, -R4.reuse ;  /* 0x000000010c0c9824 */ /* 0x100fe200078e0a04 */
[----:B------:R-:W-:Y:S01]  /*6830*/  STL [R1+0x368], R5 ;  /* 0x0003680501007387 */ /* 0x000fe20000100800 */
[----:B------:R-:W-:Y:S01]  /*6840*/  ISETP.GE.AND P1, PT, R0, RZ, PT ;  /* 0x000000ff0000720c */ /* 0x000fe20003f26270 */
[----:B------:R-:W-:Y:S01]  /*6850*/  IMAD R0, R4, R13, R21 ;  /* 0x0000000d04007224 */ /* 0x000fe200078e0215 */
[----:B------:R-:W-:Y:S01]  /*6860*/  IABS R21, R20 ;  /* 0x0000001400157213 */ /* 0x000fe20000000000 */
[----:B------:R0:W-:Y:S01]  /*6870*/  STL [R1+0x364], R3 ;  /* 0x0003640301007387 */ /* 0x0001e20000100800 */
[----:B------:R-:W-:Y:S01]  /*6880*/  @!P5 IMAD.IADD R16, R16, 0x1, -R4 ;  /* 0x000000011010d824 */ /* 0x000fe200078e0a04 */
[----:B------:R-:W-:-:S02]  /*6890*/  ISETP.GT.U32.AND P5, PT, R4, R11, PT ;  /* 0x0000000b0400720c */ /* 0x000fc40003fa4070 */
[----:B------:R-:W-:Y:S01]  /*68a0*/  IMAD.HI.U32 R23, R14, R21, RZ ;  /* 0x000000150e177227 */ /* 0x000fe200078e00ff */
[----:B------:R-:W-:Y:S02]  /*68b0*/  ISETP.GE.AND P6, PT, R19, RZ, PT ;  /* 0x000000ff1300720c */ /* 0x000fe40003fc6270 */
[C---:B------:R-:W-:Y:S01]  /*68c0*/  LOP3.LUT R13, R15.reuse, 0x110, RZ, 0xfc, !PT ;  /* 0x000001100f0d7812 */ /* 0x040fe200078efcff */
[----:B------:R-:W-:Y:S01]  /*68d0*/  @!P4 IMAD.IADD R10, R10, 0x1, -R4 ;  /* 0x000000010a0ac824 */ /* 0x000fe200078e0a04 */
[----:B------:R-:W-:Y:S01]  /*68e0*/  IABS R18, R9 ;  /* 0x0000000900127213 */ /* 0x000fe20000000000 */
[----:B0-----:R-:W-:Y:S01]  /*68f0*/  IMAD.MOV.U32 R3, RZ, RZ, R8 ;  /* 0x000000ffff037224 */ /* 0x001fe200078e0008 */
[----:B------:R-:W-:Y:S01]  /*6900*/  LOP3.LUT R8, R15, 0x10e, RZ, 0xfc, !PT ;  /* 0x0000010e0f087812 */ /* 0x000fe200078efcff */
[----:B------:R-:W-:Y:S01]  /*6910*/  IMAD.MOV R23, RZ, RZ, -R23 ;  /* 0x000000ffff177224 */ /* 0x000fe200078e0a17 */
[C---:B------:R-:W-:Y:S01]  /*6920*/  ISETP.GT.U32.AND P4, PT, R4.reuse, R10, PT ;  /* 0x0000000a0400720c */ /* 0x040fe20003f84070 */
[----:B------:R-:W-:Y:S01]  /*6930*/  @!P2 IMAD.MOV R3, RZ, RZ, -R3 ;  /* 0x000000ffff03a224 */ /* 0x000fe200078e0a03 */
[C---:B------:R-:W-:Y:S01]  /*6940*/  ISETP.GT.U32.AND P2, PT, R4.reuse, R16, PT ;  /* 0x000000100400720c */ /* 0x040fe20003f44070 */
[----:B------:R-:W-:Y:S01]  /*6950*/  @!P5 IMAD.IADD R11, R11, 0x1, -R4 ;  /* 0x000000010b0bd824 */ /* 0x000fe200078e0a04 */
[----:B------:R-:W-:Y:S01]  /*6960*/  ISETP.GT.U32.AND P5, PT, R4, R0, PT ;  /* 0x000000000400720c */ /* 0x000fe20003fa4070 */
[----:B------:R-:W-:Y:S01]  /*6970*/  IMAD.MOV.U32 R5, RZ, RZ, R12 ;  /* 0x000000ffff057224 */ /* 0x000fe200078e000c */
[----:B------:R-:W-:Y:S01]  /*6980*/  IABS R19, R8 ;  /* 0x0000000800137213 */ /* 0x000fe20000000000 */
[----:B------:R0:W-:Y:S01]  /*6990*/  STL [R1+0x360], R3 ;  /* 0x0003600301007387 */ /* 0x0001e20000100800 */
[----:B------:R-:W-:Y:S01]  /*69a0*/  IABS R22, R13 ;  /* 0x0000000d00167213 */ /* 0x000fe20000000000 */
[----:B------:R-:W-:-:S02]  /*69b0*/  @!P3 IMAD.MOV R5, RZ, RZ, -R5 ;  /* 0x000000ffff05b224 */ /* 0x000fc400078e0a05 */
[----:B------:R-:W-:-:S03]  /*69c0*/  IMAD.HI.U32 R24, R14, R19, RZ ;  /* 0x000000130e187227 */ /* 0x000fc600078e00ff */
[----:B------:R1:W-:Y:S01]  /*69d0*/  STL [R1+0x35c], R5 ;  /* 0x00035c0501007387 */ /* 0x0003e20000100800 */
[--C-:B------:R-:W-:Y:S01]  /*69e0*/  @!P2 IMAD.IADD R16, R16, 0x1, -R4.reuse ;  /* 0x000000011010a824 */ /* 0x100fe200078e0a04 */
[----:B------:R-:W-:Y:S01]  /*69f0*/  ISETP.GE.AND P2, PT, R17, RZ, PT ;  /* 0x000000ff1100720c */ /* 0x000fe20003f46270 */
[----:B------:R-:W-:Y:S02]  /*6a00*/  IMAD R17, R4, R23, R21 ;  /* 0x0000001704117224 */ /* 0x000fe400078e0215 */
[----:B------:R-:W-:Y:S02]  /*6a10*/  @!P4 IMAD.IADD R10, R10, 0x1, -R4 ;  /* 0x000000010a0ac824 */ /* 0x000fe400078e0a04 */
[----:B------:R-:W-:Y:S01]  /*6a20*/  IMAD.MOV R24, RZ, RZ, -R24 ;  /* 0x000000ffff187224 */ /* 0x000fe200078e0a18 */
[----:B------:R-:W-:Y:S01]  /*6a30*/  ISETP.GT.U32.AND P4, PT, R4, R17, PT ;  /* 0x000000110400720c */ /* 0x000fe20003f84070 */
[----:B------:R-:W-:Y:S01]  /*6a40*/  @!P5 IMAD.IADD R0, R0, 0x1, -R4 ;  /* 0x000000010000d824 */ /* 0x000fe200078e0a04 */
[----:B------:R-:W-:Y:S01]  /*6a50*/  ISETP.GE.AND P5, PT, R20, RZ, PT ;  /* 0x000000ff1400720c */ /* 0x000fe20003fa6270 */
[----:B0-----:R-:W-:Y:S01]  /*6a60*/  IMAD.MOV.U32 R3, RZ, RZ, R11 ;  /* 0x000000ffff037224 */ /* 0x001fe200078e000b */
[----:B------:R-:W-:Y:S01]  /*6a70*/  LOP3.LUT R20, R15, 0x10a, RZ, 0xfc, !PT ;  /* 0x0000010a0f147812 */ /* 0x000fe200078efcff */
[----:B------:R-:W-:-:S03]  /*6a80*/  IMAD.HI.U32 R21, R14, R22, RZ ;  /* 0x000000160e157227 */ /* 0x000fc600078e00ff */
[----:B------:R-:W-:Y:S01]  /*6a90*/  IABS R12, R20 ;  /* 0x00000014000c7213 */ /* 0x000fe20000000000 */
[C---:B------:R-:W-:Y:S02]  /*6aa0*/  IMAD R19, R4.reuse, R24, R19 ;  /* 0x0000001804137224 */ /* 0x040fe400078e0213 */
[----:B-1----:R-:W-:Y:S02]  /*6ab0*/  IMAD.MOV.U32 R5, RZ, RZ, R16 ;  /* 0x000000ffff057224 */ /* 0x002fe400078e0010 */
[----:B------:R-:W-:Y:S01]  /*6ac0*/  @!P4 IMAD.IADD R17, R17, 0x1, -R4 ;  /* 0x000000011111c824 */ /* 0x000fe200078e0a04 */
[C---:B------:R-:W-:Y:S01]  /*6ad0*/  ISETP.GT.U32.AND P4, PT, R4.reuse, R0, PT ;  /* 0x000000000400720c */ /* 0x040fe20003f84070 */
[----:B------:R-:W-:Y:S02]  /*6ae0*/  @!P0 IMAD.MOV R3, RZ, RZ, -R3 ;  /* 0x000000ffff038224 */ /* 0x000fe400078e0a03 */
[----:B------:R-:W-:Y:S01]  /*6af0*/  IMAD.MOV R21, RZ, RZ, -R21 ;  /* 0x000000ffff157224 */ /* 0x000fe200078e0a15 */
[C---:B------:R-:W-:Y:S01]  /*6b00*/  ISETP.GT.U32.AND P0, PT, R4.reuse, R17, PT ;  /* 0x000000110400720c */ /* 0x040fe20003f04070 */
[----:B------:R-:W-:Y:S01]  /*6b10*/  @!P6 IMAD.MOV R5, RZ, RZ, -R5 ;  /* 0x000000ffff05e224 */ /* 0x000fe200078e0a05 */
[C---:B------:R-:W-:Y:S01]  /*6b20*/  ISETP.GT.U32.AND P6, PT, R4.reuse, R19, PT ;  /* 0x000000130400720c */ /* 0x040fe20003fc4070 */
[----:B------:R0:W-:Y:S01]  /*6b30*/  STL [R1+0x358], R3 ;  /* 0x0003580301007387 */ /* 0x0001e20000100800 */
[----:B------:R-:W-:Y:S01]  /*6b40*/  IMAD R21, R4, R21, R22 ;  /* 0x0000001504157224 */ /* 0x000fe200078e0216 */
[----:B------:R-:W-:Y:S01]  /*6b50*/  LOP3.LUT R22, R15, 0x108, RZ, 0xfc, !PT ;  /* 0x000001080f167812 */ /* 0x000fe200078efcff */
[----:B------:R-:W-:Y:S01]  /*6b60*/  IMAD.HI.U32 R23, R14, R18, RZ ;  /* 0x000000120e177227 */ /* 0x000fe200078e00ff */
[----:B------:R-:W-:Y:S02]  /*6b70*/  STL [R1+0x350], R5 ;  /* 0x0003500501007387 */ /* 0x000fe40000100800 */
[----:B------:R-:W-:Y:S01]  /*6b80*/  ISETP.GT.U32.AND P3, PT, R4, R21, PT ;  /* 0x000000150400720c */ /* 0x000fe20003f64070 */
[----:B------:R-:W-:Y:S01]  /*6b90*/  IMAD.MOV R23, RZ, RZ, -R23 ;  /* 0x000000ffff177224 */ /* 0x000fe200078e0a17 */
[----:B------:R-:W-:Y:S01]  /*6ba0*/  IABS R11, R22 ;  /* 0x00000016000b7213 */ /* 0x000fe20000000000 */
[----:B------:R-:W-:-:S02]  /*6bb0*/  @!P4 IMAD.IADD R0, R0, 0x1, -R4 ;  /* 0x000000010000c824 */ /* 0x000fc400078e0a04 */
[----:B0-----:R-:W-:Y:S02]  /*6bc0*/  IMAD.MOV.U32 R3, RZ, RZ, R10 ;  /* 0x000000ffff037224 */ /* 0x001fe400078e000a */
[C---:B------:R-:W-:Y:S02]  /*6bd0*/  IMAD R18, R4.reuse, R23, R18 ;  /* 0x0000001704127224 */ /* 0x040fe400078e0212 */
[----:B------:R-:W-:Y:S01]  /*6be0*/  @!P1 IMAD.MOV R3, RZ, RZ, -R3 ;  /* 0x000000ffff039224 */ /* 0x000fe200078e0a03 */
[----:B------:R-:W-:Y:S01]  /*6bf0*/  ISETP.GE.AND P1, PT, R13, RZ, PT ;  /* 0x000000ff0d00720c */ /* 0x000fe20003f26270 */
[----:B------:R-:W-:Y:S01]  /*6c00*/  @!P6 IMAD.IADD R19, R19, 0x1, -R4 ;  /* 0x000000011313e824 */ /* 0x000fe200078e0a04 */
[----:B------:R-:W-:Y:S01]  /*6c10*/  ISETP.GT.U32.AND P4, PT, R4, R18, PT ;  /* 0x000000120400720c */ /* 0x000fe20003f84070 */
[----:B------:R-:W-:Y:S01]  /*6c20*/  IMAD.HI.U32 R10, R14, R12, RZ ;  /* 0x0000000c0e0a7227 */ /* 0x000fe200078e00ff */
[----:B------:R0:W-:Y:S01]  /*6c30*/  STL [R1+0x340], R3 ;  /* 0x0003400301007387 */ /* 0x0001e20000100800 */
[----:B------:R-:W-:-:S02]  /*6c40*/  LOP3.LUT R13, R15, 0x102, RZ, 0xfc, !PT ;  /* 0x000001020f0d7812 */ /* 0x000fc400078efcff */
[----:B------:R-:W-:Y:S01]  /*6c50*/  @!P0 IMAD.IADD R17, R17, 0x1, -R4 ;  /* 0x0000000111118824 */ /* 0x000fe200078e0a04 */
[----:B------:R-:W-:Y:S01]  /*6c60*/  ISETP.GE.AND P0, PT, R8, RZ, PT ;  /* 0x000000ff0800720c */ /* 0x000fe20003f06270 */
[----:B------:R-:W-:Y:S02]  /*6c70*/  IMAD.MOV R10, RZ, RZ, -R10 ;  /* 0x000000ffff0a7224 */ /* 0x000fe400078e0a0a */
[----:B------:R-:W-:-:S04]  /*6c80*/  IMAD.HI.U32 R8, R14, R11, RZ ;  /* 0x0000000b0e087227 */ /* 0x000fc800078e00ff */
[----:B0-----:R-:W-:Y:S02]  /*6c90*/  IMAD.MOV.U32 R3, RZ, RZ, R0 ;  /* 0x000000ffff037224 */ /* 0x001fe400078e0000 */
[----:B------:R-:W-:Y:S01]  /*6ca0*/  @!P3 IMAD.IADD R21, R21, 0x1, -R4 ;  /* 0x000000011515b824 */ /* 0x000fe200078e0a04 */
[----:B------:R-:W-:Y:S01]  /*6cb0*/  ISETP.GE.AND P3, PT, R9, RZ, PT ;  /* 0x000000ff0900720c */ /* 0x000fe20003f66270 */
[----:B------:R-:W-:Y:S01]  /*6cc0*/  @!P2 IMAD.MOV R3, RZ, RZ, -R3 ;  /* 0x000000ffff03a224 */ /* 0x000fe200078e0a03 */
[C---:B------:R-:W-:Y:S01]  /*6cd0*/  ISETP.GT.U32.AND P2, PT, R4.reuse, R19, PT ;  /* 0x000000130400720c */ /* 0x040fe20003f44070 */
[C---:B------:R-:W-:Y:S01]  /*6ce0*/  IMAD R10, R4.reuse, R10, R12 ;  /* 0x0000000a040a7224 */ /* 0x040fe200078e020c */
[----:B------:R-:W-:Y:S01]  /*6cf0*/  ISETP.GT.U32.AND P6, PT, R4, R21, PT ;  /* 0x000000150400720c */ /* 0x000fe20003fc4070 */
[----:B------:R-:W-:Y:S01]  /*6d00*/  IMAD.MOV R8, RZ, RZ, -R8 ;  /* 0x000000ffff087224 */ /* 0x000fe200078e0a08 */
[----:B------:R0:W-:Y:S01]  /*6d10*/  STL [R1+0x33c], R3 ;  /* 0x00033c0301007387 */ /* 0x0001e20000100800 */
[----:B------:R-:W-:Y:S01]  /*6d20*/  @!P4 IMAD.IADD R18, R18, 0x1, -R4 ;  /* 0x000000011212c824 */ /* 0x000fe200078e0a04 */
[C---:B------:R-:W-:Y:S01]  /*6d30*/  LOP3.LUT R12, R15.reuse, 0x106, RZ, 0xfc, !PT ;  /* 0x000001060f0c7812 */ /* 0x040fe200078efcff */
[----:B------:R-:W-:Y:S01]  /*6d40*/  IMAD R0, R4, R8, R11 ;  /* 0x0000000804007224 */ /* 0x000fe200078e020b */
[----:B------:R-:W-:-:S02]  /*6d50*/  LOP3.LUT R11, R15, 0x104, RZ, 0xfc, !PT ;  /* 0x000001040f0b7812 */ /* 0x000fc400078efcff */
[C---:B------:R-:W-:Y:S02]  /*6d60*/  ISETP.GT.U32.AND P4, PT, R4.reuse, R18, PT ;  /* 0x000000120400720c */ /* 0x040fe40003f84070 */
[----:B------:R-:W-:Y:S01]  /*6d70*/  IABS R8, R12 ;  /* 0x0000000c00087213 */ /* 0x000fe20000000000 */
[--C-:B------:R-:W-:Y:S01]  /*6d80*/  @!P2 IMAD.IADD R19, R19, 0x1, -R4.reuse ;  /* 0x000000011313a824 */ /* 0x100fe200078e0a04 */
[----:B------:R-:W-:Y:S01]  /*6d90*/  ISETP.GT.U32.AND P2, PT, R4, R0, PT ;  /* 0x000000000400720c */ /* 0x000fe20003f44070 */
[----:B0-----:R-:W-:Y:S01]  /*6da0*/  IMAD.MOV.U32 R3, RZ, RZ, R17 ;  /* 0x000000ffff037224 */ /* 0x001fe200078e0011 */
[----:B------:R-:W-:Y:S01]  /*6db0*/  IABS R9, R11 ;  /* 0x0000000b00097213 */ /* 0x000fe20000000000 */
[----:B------:R-:W-:Y:S01]  /*6dc0*/  @!P6 IMAD.IADD R21, R21, 0x1, -R4 ;  /* 0x000000011515e824 */ /* 0x000fe200078e0a04 */
[----:B------:R-:W-:Y:S01]  /*6dd0*/  ISETP.GE.AND P6, PT, R20, RZ, PT ;  /* 0x000000ff1400720c */ /* 0x000fe20003fc6270 */
[----:B------:R-:W-:Y:S01]  /*6de0*/  @!P5 IMAD.MOV R3, RZ, RZ, -R3 ;  /* 0x000000ffff03d224 */ /* 0x000fe200078e0a03 */
[----:B------:R-:W-:Y:S01]  /*6df0*/  ISETP.GT.U32.AND P5, PT, R4, R10, PT ;  /* 0x0000000a0400720c */ /* 0x000fe20003fa4070 */
[----:B------:R-:W-:-:S03]  /*6e00*/  IMAD.HI.U32 R17, R14, R8, RZ ;  /* 0x000000080e117227 */ /* 0x000fc600078e00ff */
[----:B------:R0:W-:Y:S01]  /*6e10*/  STL [R1+0x338], R3 ;  /* 0x0003380301007387 */ /* 0x0001e20000100800 */
[----:B------:R-:W-:Y:S02]  /*6e20*/  IMAD.MOV R17, RZ, RZ, -R17 ;  /* 0x000000ffff117224 */ /* 0x000fe400078e0a11 */
[----:B------:R-:W-:Y:S02]  /*6e30*/  @!P2 IMAD.IADD R0, R0, 0x1, -R4 ;  /* 0x000000010000a824 */ /* 0x000fe400078e0a04 */
[----:B------:R-:W-:-:S04]  /*6e40*/  IMAD.HI.U32 R16, R14, R9, RZ ;  /* 0x000000090e107227 */ /* 0x000fc800078e00ff */
[--C-:B------:R-:W-:Y:S01]  /*6e50*/  @!P5 IMAD.IADD R10, R10, 0x1, -R4.reuse ;  /* 0x000000010a0ad824 */ /* 0x100fe200078e0a04 */
[----:B------:R-:W-:Y:S01]  /*6e60*/  ISETP.GE.AND P5, PT, R12, RZ, PT ;  /* 0x000000ff0c00720c */ /* 0x000fe20003fa6270 */
[----:B0-----:R-:W-:Y:S01]  /*6e70*/  IMAD.MOV.U32 R3, RZ, RZ, R21 ;  /* 0x000000ffff037224 */ /* 0x001fe200078e0015 */
[----:B------:R-:W-:Y:S01]  /*6e80*/  IABS R12, R13 ;  /* 0x0000000d000c7213 */ /* 0x000fe20000000000 */
[----:B------:R-:W-:Y:S01]  /*6e90*/  @!P4 IMAD.IADD R18, R18, 0x1, -R4 ;  /* 0x000000011212c824 */ /* 0x000fe200078e0a04 */
[C---:B------:R-:W-:Y:S01]  /*6ea0*/  ISETP.GT.U32.AND P2, PT, R4.reuse, R10, PT ;  /* 0x0000000a0400720c */ /* 0x040fe20003f44070 */
[----:B------:R-:W-:Y:S01]  /*6eb0*/  @!P1 IMAD.MOV R3, RZ, RZ, -R3 ;  /* 0x000000ffff039224 */ /* 0x000fe200078e0a03 */
[C---:B------:R-:W-:Y:S01]  /*6ec0*/  ISETP.GT.U32.AND P1, PT, R4.reuse, R0, PT ;  /* 0x000000000400720c */ /* 0x040fe20003f24070 */
[----:B------:R-:W-:Y:S01]  /*6ed0*/  IMAD R8, R4, R17, R8 ;  /* 0x0000001104087224 */ /* 0x000fe200078e0208 */
[----:B------:R-:W-:Y:S01]  /*6ee0*/  ISETP.GE.AND P4, PT, R22, RZ, PT ;  /* 0x000000ff1600720c */ /* 0x000fe20003f86270 */
[----:B------:R-:W-:Y:S01]  /*6ef0*/  IMAD.MOV.U32 R5, RZ, RZ, R19 ;  /* 0x000000ffff057224 */ /* 0x000fe200078e0013 */
[----:B------:R0:W-:Y:S01]  /*6f00*/  STL [R1+0x334], R3 ;  /* 0x0003340301007387 */ /* 0x0001e20000100800 */
[----:B------:R-:W-:Y:S01]  /*6f10*/  IMAD.MOV R16, RZ, RZ, -R16 ;  /* 0x000000ffff107224 */ /* 0x000fe200078e0a10 */
[----:B------:R-:W-:Y:S01]  /*6f20*/  LOP3.LUT R21, R15, 0xf6, RZ, 0xfc, !PT ;  /* 0x000000f60f157812 */ /* 0x000fe200078efcff */
[----:B------:R-:W-:Y:S01]  /*6f30*/  @!P0 IMAD.MOV R5, RZ, RZ, -R5 ;  /* 0x000000ffff058224 */ /* 0x000fe200078e0a05 */
[C---:B------:R-:W-:Y:S01]  /*6f40*/  ISETP.GT.U32.AND P0, PT, R4.reuse, R8, PT ;  /* 0x000000080400720c */ /* 0x040fe20003f04070 */
[----:B------:R-:W-:-:S02]  /*6f50*/  IMAD R9, R4, R16, R9 ;  /* 0x0000001004097224 */ /* 0x000fc400078e0209 */
[----:B------:R-:W-:Y:S01]  /*6f60*/  IMAD.HI.U32 R16, R14, R12, RZ ;  /* 0x0000000c0e107227 */ /* 0x000fe200078e00ff */
[----:B------:R1:W-:Y:S03]  /*6f70*/  STL [R1+0x2ec], R5 ;  /* 0x0002ec0501007387 */ /* 0x0003e60000100800 */
[----:B0-----:R-:W-:Y:S01]  /*6f80*/  IMAD.MOV.U32 R3, RZ, RZ, R18 ;  /* 0x000000ffff037224 */ /* 0x001fe200078e0012 */
[----:B------:R-:W-:Y:S01]  /*6f90*/  LOP3.LUT R18, R15, 0xf4, RZ, 0xfc, !PT ;  /* 0x000000f40f127812 */ /* 0x000fe200078efcff */
[----:B------:R-:W-:Y:S01]  /*6fa0*/  @!P2 IMAD.IADD R10, R10, 0x1, -R4 ;  /* 0x000000010a0aa824 */ /* 0x000fe200078e0a04 */
[C---:B------:R-:W-:Y:S01]  /*6fb0*/  ISETP.GT.U32.AND P2, PT, R4.reuse, R9, PT ;  /* 0x000000090400720c */ /* 0x040fe20003f44070 */
[----:B------:R-:W-:Y:S01]  /*6fc0*/  @!P3 IMAD.MOV R3, RZ, RZ, -R3 ;  /* 0x000000ffff03b224 */ /* 0x000fe200078e0a03 */
[----:B------:R-:W-:Y:S01]  /*6fd0*/  ISETP.GE.AND P3, PT, R11, RZ, PT ;  /* 0x000000ff0b00720c */ /* 0x000fe20003f66270 */
[----:B------:R-:W-:Y:S01]  /*6fe0*/  IMAD.MOV R11, RZ, RZ, -R16 ;  /* 0x000000ffff0b7224 */ /* 0x000fe200078e0a10 */
[C---:B------:R-:W-:Y:S01]  /*6ff0*/  LOP3.LUT R16, R15.reuse, 0x100, RZ, 0xfc, !PT ;  /* 0x000001000f107812 */ /* 0x040fe200078efcff */
[----:B-1----:R-:W-:Y:S01]  /*7000*/  IMAD.MOV.U32 R5, RZ, RZ, R10 ;  /* 0x000000ffff057224 */ /* 0x002fe200078e000a */
[----:B------:R0:W-:Y:S01]  /*7010*/  STL [R1+0x2f0], R3 ;  /* 0x0002f00301007387 */ /* 0x0001e20000100800 */
[----:B------:R-:W-:Y:S01]  /*7020*/  IMAD R11, R4, R11, R12 ;  /* 0x0000000b040b7224 */ /* 0x000fe200078e020c */
[----:B------:R-:W-:Y:S01]  /*7030*/  IABS R24, R16 ;  /* 0x0000001000187213 */ /* 0x000fe20000000000 */
[--C-:B------:R-:W-:Y:S01]  /*7040*/  @!P0 IMAD.IADD R8, R8, 0x1, -R4.reuse ;  /* 0x0000000108088824 */ /* 0x100fe200078e0a04 */
[----:B------:R-:W-:Y:S01]  /*7050*/  LOP3.LUT R12, R15, 0xfc, RZ, 0xfc, !PT ;  /* 0x000000fc0f0c7812 */ /* 0x000fe200078efcff */
[----:B------:R-:W-:Y:S01]  /*7060*/  @!P6 IMAD.MOV R5, RZ, RZ, -R5 ;  /* 0x000000ffff05e224 */ /* 0x000fe200078e0a05 */
[----:B------:R-:W-:Y:S01]  /*7070*/  ISETP.GT.U32.AND P6, PT, R4, R11, PT ;  /* 0x0000000b0400720c */ /* 0x000fe20003fc4070 */
[--C-:B------:R-:W-:Y:S01]  /*7080*/  @!P1 IMAD.IADD R0, R0, 0x1, -R4.reuse ;  /* 0x0000000100009824 */ /* 0x100fe200078e0a04 */
[----:B------:R-:W-:Y:S01]  /*7090*/  ISETP.GT.U32.AND P0, PT, R4, R8, PT ;  /* 0x000000080400720c */ /* 0x000fe20003f04070 */
[----:B------:R-:W-:Y:S01]  /*70a0*/  @!P2 IMAD.IADD R9, R9, 0x1, -R4 ;  /* 0x000000010909a824 */ /* 0x000fe200078e0a04 */
[----:B------:R-:W-:Y:S01]  /*70b0*/  ISETP.GE.AND P1, PT, R13, RZ, PT ;  /* 0x000000ff0d00720c */ /* 0x000fe20003f26270 */
[----:B0-----:R-:W-:Y:S01]  /*70c0*/  IMAD.MOV.U32 R3, RZ, RZ, R0 ;  /* 0x000000ffff037224 */ /* 0x001fe200078e0000 */
[----:B------:R-:W-:Y:S01]  /*70d0*/  LOP3.LUT R13, R15, 0xfe, RZ, 0xfc, !PT ;  /* 0x000000fe0f0d7812 */ /* 0x000fe200078efcff */
[----:B------:R0:W-:Y:S01]  /*70e0*/  STL [R1+0x320], R5 ;  /* 0x0003200501007387 */ /* 0x0001e20000100800 */
[----:B------:R-:W-:Y:S01]  /*70f0*/  IABS R17, R12 ;  /* 0x0000000c00117213 */ /* 0x000fe20000000000 */
[----:B------:R-:W-:Y:S01]  /*7100*/  @!P4 IMAD.MOV R3, RZ, RZ, -R3 ;  /* 0x000000ffff03c224 */ /* 0x000fe200078e0a03 */
[----:B------:R-:W-:Y:S01]  /*7110*/  ISETP.GE.AND P4, PT, R16, RZ, PT ;  /* 0x000000ff1000720c */ /* 0x000fe20003f86270 */
[----:B------:R-:W-:Y:S01]  /*7120*/  IMAD.HI.U32 R16, R14, R24, RZ ;  /* 0x000000180e107227 */ /* 0x000fe200078e00ff */
[----:B------:R-:W-:-:S02]  /*7130*/  IABS R25, R13 ;  /* 0x0000000d00197213 */ /* 0x000fc40000000000 */
[----:B------:R-:W-:Y:S01]  /*7140*/  ISETP.GT.U32.AND P2, PT, R4, R9, PT ;  /* 0x000000090400720c */ /* 0x000fe20003f44070 */
[--C-:B------:R-:W-:Y:S01]  /*7150*/  @!P6 IMAD.IADD R11, R11, 0x1, -R4.reuse ;  /* 0x000000010b0be824 */ /* 0x100fe200078e0a04 */
[----:B------:R1:W-:Y:S01]  /*7160*/  STL [R1+0x328], R3 ;  /* 0x0003280301007387 */ /* 0x0003e20000100800 */
[----:B------:R-:W-:Y:S01]  /*7170*/  @!P0 IMAD.IADD R8, R8, 0x1, -R4 ;  /* 0x0000000108088824 */ /* 0x000fe200078e0a04 */
[----:B------:R-:W-:Y:S01]  /*7180*/  ISETP.GE.AND P0, PT, R13, RZ, PT ;  /* 0x000000ff0d00720c */ /* 0x000fe20003f06270 */
[----:B------:R-:W-:Y:S01]  /*7190*/  IMAD.MOV R16, RZ, RZ, -R16 ;  /* 0x000000ffff107224 */ /* 0x000fe200078e0a10 */
[----:B------:R-:W-:Y:S01]  /*71a0*/  ISETP.GT.U32.AND P6, PT, R4, R11, PT ;  /* 0x0000000b0400720c */ /* 0x000fe20003fc4070 */
[----:B------:R-:W-:Y:S01]  /*71b0*/  IMAD.MOV.U32 R10, RZ, RZ, R17 ;  /* 0x000000ffff0a7224 */ /* 0x000fe200078e0011 */
[----:B------:R-:W-:Y:S01]  /*71c0*/  IABS R20, R18 ;  /* 0x0000001200147213 */ /* 0x000fe20000000000 */
[----:B------:R-:W-:-:S04]  /*71d0*/  IMAD.HI.U32 R17, R14, R25, RZ ;  /* 0x000000190e117227 */ /* 0x000fc800078e00ff */
[C---:B------:R-:W-:Y:S01]  /*71e0*/  IMAD R24, R4.reuse, R16, R24 ;  /* 0x0000001004187224 */ /* 0x040fe200078e0218 */
[----:B------:R-:W-:Y:S01]  /*71f0*/  IABS R16, R21 ;  /* 0x0000001500107213 */ /* 0x000fe20000000000 */
[----:B0-----:R-:W-:Y:S01]  /*7200*/  IMAD.MOV.U32 R5, RZ, RZ, R8 ;  /* 0x000000ffff057224 */ /* 0x001fe200078e0008 */
[C---:B------:R-:W-:Y:S01]  /*7210*/  LOP3.LUT R8, R15.reuse, 0xf8, RZ, 0xfc, !PT ;  /* 0x000000f80f087812 */ /* 0x040fe200078efcff */
[----:B------:R-:W-:Y:S02]  /*7220*/  IMAD.MOV R13, RZ, RZ, -R17 ;  /* 0x000000ffff0d7224 */ /* 0x000fe400078e0a11 */
[----:B------:R-:W-:Y:S01]  /*7230*/  @!P5 IMAD.MOV R5, RZ, RZ, -R5 ;  /* 0x000000ffff05d224 */ /* 0x000fe200078e0a05 */
[C---:B------:R-:W-:Y:S01]  /*7240*/  ISETP.GT.U32.AND P5, PT, R4.reuse, R24, PT ;  /* 0x000000180400720c */ /* 0x040fe20003fa4070 */
[C---:B------:R-:W-:Y:S01]  /*7250*/  IMAD R25, R4.reuse, R13, R25 ;  /* 0x0000000d04197224 */ /* 0x040fe200078e0219 */
[----:B------:R-:W-:Y:S01]  /*7260*/  LOP3.LUT R13, R15, 0xfa, RZ, 0xfc, !PT ;  /* 0x000000fa0f0d7812 */ /* 0x000fe200078efcff */
[--C-:B------:R-:W-:Y:S01]  /*7270*/  @!P6 IMAD.IADD R11, R11, 0x1, -R4.reuse ;  /* 0x000000010b0be824 */ /* 0x100fe200078e0a04 */
[----:B------:R-:W-:Y:S01]  /*7280*/  STL [R1+0x32c], R5 ;  /* 0x00032c0501007387 */ /* 0x000fe20000100800 */
[----:B------:R-:W-:Y:S01]  /*7290*/  @!P2 IMAD.IADD R9, R9, 0x1, -R4 ;  /* 0x000000010909a824 */ /* 0x000fe200078e0a04 */
[----:B------:R-:W-:Y:S01]  /*72a0*/  ISETP.GT.U32.AND P6, PT, R4, R25, PT ;  /* 0x000000190400720c */ /* 0x000fe20003fc4070 */
[----:B------:R-:W-:Y:S01]  /*72b0*/  IMAD.HI.U32 R0, R14, R10, RZ ;  /* 0x0000000a0e007227 */ /* 0x000fe200078e00ff */
[----:B------:R-:W-:-:S03]  /*72c0*/  ISETP.GE.AND P2, PT, R12, RZ, PT ;  /* 0x000000ff0c00720c */ /* 0x000fc60003f46270 */
[----:B-1----:R-:W-:Y:S01]  /*72d0*/  IMAD.MOV.U32 R3, RZ, RZ, R9 ;  /* 0x000000ffff037224 */ /* 0x002fe200078e0009 */
[----:B------:R-:W-:Y:S01]  /*72e0*/  IABS R9, R8 ;  /* 0x0000000800097213 */ /* 0x000fe20000000000 */
[----:B------:R-:W-:Y:S02]  /*72f0*/  @!P5 IMAD.IADD R24, R24, 0x1, -R4 ;  /* 0x000000011818d824 */ /* 0x000fe400078e0a04 */
[----:B------:R-:W-:Y:S01]  /*7300*/  @!P3 IMAD.MOV R3, RZ, RZ, -R3 ;  /* 0x000000ffff03b224 */ /* 0x000fe200078e0a03 */
[----:B------:R-:W-:Y:S01]  /*7310*/  ISETP.GE.AND P3, PT, R13, RZ, PT ;  /* 0x000000ff0d00720c */ /* 0x000fe20003f66270 */
[----:B------:R-:W-:Y:S01]  /*7320*/  IMAD.MOV R0, RZ, RZ, -R0 ;  /* 0x000000ffff007224 */ /* 0x000fe200078e0a00 */
[C---:B------:R-:W-:Y:S01]  /*7330*/  ISETP.GT.U32.AND P5, PT, R4.reuse, R24, PT ;  /* 0x000000180400720c */ /* 0x040fe20003fa4070 */
[----:B------:R-:W-:Y:S01]  /*7340*/  @!P6 IMAD.IADD R25, R25, 0x1, -R4 ;  /* 0x000000011919e824 */ /* 0x000fe200078e0a04 */
[----:B------:R-:W-:Y:S01]  /*7350*/  IABS R13, R13 ;  /* 0x0000000d000d7213 */ /* 0x000fe20000000000 */
[----:B------:R0:W-:Y:S01]  /*7360*/  STL [R1+0x330], R3 ;  /* 0x0003300301007387 */ /* 0x0001e20000100800 */
[----:B------:R-:W-:-:S02]  /*7370*/  IMAD R0, R4, R0, R10 ;  /* 0x0000000004007224 */ /* 0x000fc400078e020a */
[----:B------:R-:W-:Y:S01]  /*7380*/  ISETP.GT.U32.AND P6, PT, R4, R25, PT ;  /* 0x000000190400720c */ /* 0x000fe20003fc4070 */
[----:B------:R-:W-:-:S04]  /*7390*/  IMAD.HI.U32 R17, R14, R13, RZ ;  /* 0x0000000d0e117227 */ /* 0x000fc800078e00ff */
[----:B------:R-:W-:-:S04]  /*73a0*/  IMAD.HI.U32 R12, R14, R9, RZ ;  /* 0x000000090e0c7227 */ /* 0x000fc800078e00ff */
[----:B0-----:R-:W-:Y:S02]  /*73b0*/  IMAD.MOV.U32 R3, RZ, RZ, R11 ;  /* 0x000000ffff037224 */ /* 0x001fe400078e000b */
[----:B------:R-:W-:Y:S02]  /*73c0*/  IMAD.MOV R17, RZ, RZ, -R17 ;  /* 0x000000ffff117224 */ /* 0x000fe400078e0a11 */
[----:B------:R-:W-:Y:S01]  /*73d0*/  @!P1 IMAD.MOV R3, RZ, RZ, -R3 ;  /* 0x000000ffff039224 */ /* 0x000fe200078e0a03 */
[----:B------:R-:W-:Y:S01]  /*73e0*/  ISETP.GT.U32.AND P1, PT, R4, R0, PT ;  /* 0x000000000400720c */ /* 0x000fe20003f24070 */
[----:B------:R-:W-:Y:S01]  /*73f0*/  @!P5 IMAD.IADD R24, R24, 0x1, -R4 ;  /* 0x000000011818d824 */ /* 0x000fe200078e0a04 */
[----:B------:R-:W-:Y:S01]  /*7400*/  ISETP.GE.AND P5, PT, R8, RZ, PT ;  /* 0x000000ff0800720c */ /* 0x000fe20003fa6270 */
[----:B------:R-:W-:Y:S01]  /*7410*/  IMAD.MOV R12, RZ, RZ, -R12 ;  /* 0x000000ffff0c7224 */ /* 0x000fe200078e0a0c */
[----:B------:R0:W-:Y:S01]  /*7420*/  STL [R1+0x324], R3 ;  /* 0x0003240301007387 */ /* 0x0001e20000100800 */
[C---:B------:R-:W-:Y:S01]  /*7430*/  IMAD R8, R4.reuse, R17, R13 ;  /* 0x0000001104087224 */ /* 0x040fe200078e020d */
[C---:B------:R-:W-:Y:S01]  /*7440*/  LOP3.LUT R13, R15.reuse, 0xf0, RZ, 0xfc, !PT ;  /* 0x000000f00f0d7812 */ /* 0x040fe200078efcff */
[C---:B------:R-:W-:Y:S01]  /*7450*/  IMAD R9, R4.reuse, R12, R9 ;  /* 0x0000000c04097224 */ /* 0x040fe200078e0209 */
[----:B------:R-:W-:Y:S01]  /*7460*/  LOP3.LUT R12, R15, 0xf2, RZ, 0xfc, !PT ;  /* 0x000000f20f0c7812 */ /* 0x000fe200078efcff */
[----:B------:R-:W-:Y:S01]  /*7470*/  @!P6 IMAD.IADD R25, R25, 0x1, -R4 ;  /* 0x000000011919e824 */ /* 0x000fe200078e0a04 */
[----:B------:R-:W-:Y:S01]  /*7480*/  ISETP.GT.U32.AND P6, PT, R4, R8, PT ;  /* 0x000000080400720c */ /* 0x000fe20003fc4070 */
[----:B------:R-:W-:Y:S01]  /*7490*/  IMAD.HI.U32 R19, R14, R16, RZ ;  /* 0x000000100e137227 */ /* 0x000fe200078e00ff */
[----:B------:R-:W-:-:S02]  /*74a0*/  IABS R17, R12 ;  /* 0x0000000c00117213 */ /* 0x000fc40000000000 */
[----:B------:R-:W-:Y:S01]  /*74b0*/  IABS R22, R13 ;  /* 0x0000000d00167213 */ /* 0x000fe20000000000 */
[----:B------:R-:W-:Y:S01]  /*74c0*/  @!P1 IMAD.IADD R0, R0, 0x1, -R4 ;  /* 0x0000000100009824 */ /* 0x000fe200078e0a04 */
[----:B------:R-:W-:Y:S01]  /*74d0*/  ISETP.GT.U32.AND P1, PT, R4, R9, PT ;  /* 0x000000090400720c */ /* 0x000fe20003f24070 */
[----:B0-----:R-:W-:Y:S02]  /*74e0*/  IMAD.MOV.U32 R3, RZ, RZ, R24 ;  /* 0x000000ffff037224 */ /* 0x001fe400078e0018 */
[----:B------:R-:W-:-:S04]  /*74f0*/  IMAD.HI.U32 R10, R14, R20, RZ ;  /* 0x000000140e0a7227 */ /* 0x000fc800078e00ff */
[--C-:B------:R-:W-:Y:S01]  /*7500*/  @!P6 IMAD.IADD R8, R8, 0x1, -R4.reuse ;  /* 0x000000010808e824 */ /* 0x100fe200078e0a04 */
[C---:B------:R-:W-:Y:S01]  /*7510*/  ISETP.GT.U32.AND P6, PT, R4.reuse, R0, PT ;  /* 0x000000000400720c */ /* 0x040fe20003fc4070 */
[----:B------:R-:W-:Y:S02]  /*7520*/  @!P4 IMAD.MOV R3, RZ, RZ, -R3 ;  /* 0x000000ffff03c224 */ /* 0x000fe400078e0a03 */
[----:B------:R-:W-:Y:S01]  /*7530*/  IMAD.MOV R11, RZ, RZ, -R19 ;  /* 0x000000ffff0b7224 */ /* 0x000fe200078e0a13 */
[----:B------:R-:W-:Y:S01]  /*7540*/  ISETP.GT.U32.AND P4, PT, R4, R8, PT ;  /* 0x000000080400720c */ /* 0x000fe20003f84070 */
[----:B------:R-:W-:Y:S01]  /*7550*/  @!P1 IMAD.IADD R9, R9, 0x1, -R4 ;  /* 0x0000000109099824 */ /* 0x000fe200078e0a04 */
[----:B------:R0:W-:Y:S01]  /*7560*/  STL [R1+0x2e8], R3 ;  /* 0x0002e80301007387 */ /* 0x0001e20000100800 */
[----:B------:R-:W-:-:S03]  /*7570*/  IMAD.HI.U32 R26, R14, R17, RZ ;  /* 0x000000110e1a7227 */ /* 0x000fc600078e00ff */
[C---:B------:R-:W-:Y:S01]  /*7580*/  ISETP.GT.U32.AND P1, PT, R4.reuse, R9, PT ;  /* 0x000000090400720c */ /* 0x040fe20003f24070 */
[----:B------:R-:W-:Y:S02]  /*7590*/  IMAD.MOV R10, RZ, RZ, -R10 ;  /* 0x000000ffff0a7224 */ /* 0x000fe400078e0a0a */
[----:B------:R-:W-:Y:S01]  /*75a0*/  IMAD R16, R4, R11, R16 ;  /* 0x0000000b04107224 */ /* 0x000fe200078e0210 */
[----:B------:R-:W-:Y:S01]  /*75b0*/  LOP3.LUT R11, R15, 0xec, RZ, 0xfc, !PT ;  /* 0x000000ec0f0b7812 */ /* 0x000fe200078efcff */
[----:B------:R-:W-:-:S03]  /*75c0*/  IMAD.HI.U32 R24, R14, R22, RZ ;  /* 0x000000160e187227 */ /* 0x000fc600078e00ff */
[----:B------:R-:W-:Y:S01]  /*75d0*/  IABS R19, R11 ;  /* 0x0000000b00137213 */ /* 0x000fe20000000000 */
[----:B0-----:R-:W-:Y:S02]  /*75e0*/  IMAD.MOV.U32 R3, RZ, RZ, R25 ;  /* 0x000000ffff037224 */ /* 0x001fe400078e0019 */
[----:B------:R-:W-:Y:S02]  /*75f0*/  IMAD.MOV R26, RZ, RZ, -R26 ;  /* 0x000000ffff1a7224 */ /* 0x000fe400078e0a1a */
[C---:B------:R-:W-:Y:S01]  /*7600*/  IMAD R20, R4.reuse, R10, R20 ;  /* 0x0000000a04147224 */ /* 0x040fe200078e0214 */
[----:B------:R-:W-:Y:S01]  /*7610*/  LOP3.LUT R10, R15, 0xee, RZ, 0xfc, !PT ;  /* 0x000000ee0f0a7812 */ /* 0x000fe200078efcff */
[----:B------:R-:W-:Y:S02]  /*7620*/  IMAD.MOV R24, RZ, RZ, -R24 ;  /* 0x000000ffff187224 */ /* 0x000fe400078e0a18 */
[----:B------:R-:W-:Y:S01]  /*7630*/  @!P0 IMAD.MOV R3, RZ, RZ, -R3 ;  /* 0x000000ffff038224 */ /* 0x000fe200078e0a03 */
[C---:B------:R-:W-:Y:S01]  /*7640*/  ISETP.GT.U32.AND P0, PT, R4.reuse, R16, PT ;  /* 0x000000100400720c */ /* 0x040fe20003f04070 */
[----:B------:R-:W-:Y:S01]  /*7650*/  IMAD R17, R4, R26, R17 ;  /* 0x0000001a04117224 */ /* 0x000fe200078e0211 */
[----:B------:R-:W-:Y:S01]  /*7660*/  IABS R23, R10 ;  /* 0x0000000a00177213 */ /* 0x000fe20000000000 */
[----:B------:R-:W-:Y:S01]  /*7670*/  @!P6 IMAD.IADD R0, R0, 0x1, -R4 ;  /* 0x000000010000e824 */ /* 0x000fe200078e0a04 */
[C---:B------:R-:W-:Y:S01]  /*7680*/  ISETP.GT.U32.AND P6, PT, R4.reuse, R20, PT ;  /* 0x000000140400720c */ /* 0x040fe20003fc4070 */
[----:B------:R-:W-:Y:S01]  /*7690*/  IMAD R22, R4, R24, R22 ;  /* 0x0000001804167224 */ /* 0x000fe200078e0216 */
[----:B------:R0:W-:Y:S01]  /*76a0*/  STL [R1+0x2dc], R3 ;  /* 0x0002dc0301007387 */ /* 0x0001e20000100800 */
[--C-:B------:R-:W-:Y:S01]  /*76b0*/  @!P4 IMAD.IADD R8, R8, 0x1, -R4.reuse ;  /* 0x000000010808c824 */ /* 0x100fe200078e0a04 */
[C---:B------:R-:W-:Y:S01]  /*76c0*/  ISETP.GT.U32.AND P4, PT, R4.reuse, R17, PT ;  /* 0x000000110400720c */ /* 0x040fe20003f84070 */
[----:B------:R-:W-:Y:S01]  /*76d0*/  @!P1 IMAD.IADD R9, R9, 0x1, -R4 ;  /* 0x0000000109099824 */ /* 0x000fe200078e0a04 */
[----:B------:R-:W-:Y:S01]  /*76e0*/  ISETP.GT.U32.AND P1, PT, R4, R22, PT ;  /* 0x000000160400720c */ /* 0x000fe20003f24070 */
[----:B------:R-:W-:-:S02]  /*76f0*/  IMAD.MOV.U32 R5, RZ, RZ, R0 ;  /* 0x000000ffff057224 */ /* 0x000fc400078e0000 */
[----:B------:R-:W-:Y:S01]  /*7700*/  @!P0 IMAD.IADD R16, R16, 0x1, -R4 ;  /* 0x0000000110108824 */ /* 0x000fe200078e0a04 */
[----:B------:R-:W-:Y:S01]  /*7710*/  ISETP.GE.AND P0, PT, R21, RZ, PT ;  /* 0x000000ff1500720c */ /* 0x000fe20003f06270 */
[----:B------:R-:W-:Y:S01]  /*7720*/  IMAD.HI.U32 R25, R14, R23, RZ ;  /* 0x000000170e197227 */ /* 0x000fe200078e00ff */
[----:B------:R-:W-:-:S03]  /*7730*/  LOP3.LUT R21, R15, 0xea, RZ, 0xfc, !PT ;  /* 0x000000ea0f157812 */ /* 0x000fc600078efcff */
[--C-:B------:R-:W-:Y:S01]  /*7740*/  @!P6 IMAD.IADD R20, R20, 0x1, -R4.reuse ;  /* 0x000000011414e824 */ /* 0x100fe200078e0a04 */
[----:B------:R-:W-:Y:S01]  /*7750*/  ISETP.GE.AND P6, PT, R18, RZ, PT ;  /* 0x000000ff1200720c */ /* 0x000fe20003fc6270 */
[----:B------:R-:W-:Y:S01]  /*7760*/  @!P4 IMAD.IADD R17, R17, 0x1, -R4 ;  /* 0x000000011111c824 */ /* 0x000fe200078e0a04 */
[----:B------:R-:W-:Y:S01]  /*7770*/  ISETP.GT.U32.AND P4, PT, R4, R16, PT ;  /* 0x000000100400720c */ /* 0x000fe20003f84070 */
[----:B0-----:R-:W-:Y:S01]  /*7780*/  IMAD.MOV.U32 R3, RZ, RZ, R8 ;  /* 0x000000ffff037224 */ /* 0x001fe200078e0008 */
[----:B------:R-:W-:Y:S01]  /*7790*/  LOP3.LUT R18, R15, 0xe8, RZ, 0xfc, !PT ;  /* 0x000000e80f127812 */ /* 0x000fe200078efcff */
[----:B------:R-:W-:Y:S01]  /*77a0*/  @!P1 IMAD.IADD R22, R22, 0x1, -R4 ;  /* 0x0000000116169824 */ /* 0x000fe200078e0a04 */
[C---:B------:R-:W-:Y:S01]  /*77b0*/  ISETP.GT.U32.AND P1, PT, R4.reuse, R20, PT ;  /* 0x000000140400720c */ /* 0x040fe20003f24070 */
[----:B------:R-:W-:Y:S01]  /*77c0*/  @!P2 IMAD.MOV R5, RZ, RZ, -R5 ;  /* 0x000000ffff05a224 */ /* 0x000fe200078e0a05 */
[----:B------:R-:W-:Y:S01]  /*77d0*/  IABS R0, R21 ;  /* 0x0000001500007213 */ /* 0x000fe20000000000 */
[----:B------:R-:W-:Y:S01]  /*77e0*/  @!P3 IMAD.MOV R3, RZ, RZ, -R3 ;  /* 0x000000ffff03b224 */ /* 0x000fe200078e0a03 */
[----:B------:R-:W-:Y:S01]  /*77f0*/  ISETP.GT.U32.AND P3, PT, R4, R17, PT ;  /* 0x000000110400720c */ /* 0x000fe20003f64070 */
[----:B------:R-:W-:Y:S01]  /*7800*/  IMAD.HI.U32 R26, R14, R19, RZ ;  /* 0x000000130e1a7227 */ /* 0x000fe200078e00ff */
[----:B------:R-:W-:Y:S01]  /*7810*/  ISETP.GT.U32.AND P2, PT, R4, R22, PT ;  /* 0x000000160400720c */ /* 0x000fe20003f44070 */
[----:B------:R-:W-:Y:S01]  /*7820*/  STL [R1+0x2d8], R5 ;  /* 0x0002d80501007387 */ /* 0x000fe20000100800 */
[----:B------:R-:W-:Y:S01]  /*7830*/  IABS R8, R18 ;  /* 0x0000001200087213 */ /* 0x000fe20000000000 */
[----:B------:R-:W-:-:S02]  /*7840*/  IMAD.MOV R25, RZ, RZ, -R25 ;  /* 0x000000ffff197224 */ /* 0x000fc400078e0a19 */
[----:B------:R0:W-:Y:S01]  /*7850*/  STL [R1+0x2d4], R3 ;  /* 0x0002d40301007387 */ /* 0x0001e20000100800 */
[----:B------:R-:W-:Y:S02]  /*7860*/  IMAD.MOV R26, RZ, RZ, -R26 ;  /* 0x000000ffff1a7224 */ /* 0x000fe400078e0a1a */
[----:B------:R-:W-:Y:S02]  /*7870*/  IMAD R23, R4, R25, R23 ;  /* 0x0000001904177224 */ /* 0x000fe400078e0217 */
[--C-:B------:R-:W-:Y:S01]  /*7880*/  @!P4 IMAD.IADD R16, R16, 0x1, -R4.reuse ;  /* 0x000000011010c824 */ /* 0x100fe200078e0a04 */
[----:B------:R-:W-:Y:S01]  /*7890*/  ISETP.GE.AND P4, PT, R12, RZ, PT ;  /* 0x000000ff0c00720c */ /* 0x000fe20003f86270 */
[----:B------:R-:W-:Y:S02]  /*78a0*/  IMAD R19, R4, R26, R19 ;  /* 0x0000001a04137224 */ /* 0x000fe400078e0213 */
[----:B------:R-:W-:Y:S02]  /*78b0*/  @!P1 IMAD.IADD R20, R20, 0x1, -R4 ;  /* 0x0000000114149824 */ /* 0x000fe400078e0a04 */
[----:B0-----:R-:W-:Y:S01]  /*78c0*/  IMAD.MOV.U32 R3, RZ, RZ, R9 ;  /* 0x000000ffff037224 */ /* 0x001fe200078e0009 */
[C---:B------:R-:W-:Y:S01]  /*78d0*/  ISETP.GT.U32.AND P1, PT, R4.reuse, R19, PT ;  /* 0x000000130400720c */ /* 0x040fe20003f24070 */
[----:B------:R-:W-:Y:S01]  /*78e0*/  IMAD.MOV.U32 R5, RZ, RZ, R16 ;  /* 0x000000ffff057224 */ /* 0x000fe200078e0010 */
[----:B------:R-:W-:Y:S01]  /*78f0*/  LOP3.LUT R16, R15, 0xde, RZ, 0xfc, !PT ;  /* 0x000000de0f107812 */ /* 0x000fe200078efcff */
[----:B------:R-:W-:Y:S01]  /*7900*/  @!P5 IMAD.MOV R3, RZ, RZ, -R3 ;  /* 0x000000ffff03d224 */ /* 0x000fe200078e0a03 */
[----:B------:R-:W-:Y:S01]  /*7910*/  ISETP.GT.U32.AND P5, PT, R4, R23, PT ;  /* 0x000000170400720c */ /* 0x000fe20003fa4070 */
[----:B------:R-:W-:-:S03]  /*7920*/  IMAD.HI.U32 R12, R14, R0, RZ ;  /* 0x000000000e0c7227 */ /* 0x000fc600078e00ff */
[----:B------:R0:W-:Y:S01]  /*7930*/  STL [R1+0x2d0], R3 ;  /* 0x0002d00301007387 */ /* 0x0001e20000100800 */
[--C-:B------:R-:W-:Y:S01]  /*7940*/  @!P3 IMAD.IADD R17, R17, 0x1, -R4.reuse ;  /* 0x000000011111b824 */ /* 0x100fe200078e0a04 */
[----:B------:R-:W-:Y:S01]  /*7950*/  ISETP.GE.AND P3, PT, R13, RZ, PT ;  /* 0x000000ff0d00720c */ /* 0x000fe20003f66270 */
[----:B------:R-:W-:Y:S01]  /*7960*/  @!P2 IMAD.IADD R22, R22, 0x1, -R4 ;  /* 0x000000011616a824 */ /* 0x000fe200078e0a04 */
[----:B------:R-:W-:Y:S01]  /*7970*/  ISETP.GE.AND P2, PT, R10, RZ, PT ;  /* 0x000000ff0a00720c */ /* 0x000fe20003f46270 */
[----:B------:R-:W-:Y:S02]  /*7980*/  @!P0 IMAD.MOV R5, RZ, RZ, -R5 ;  /* 0x000000ffff058224 */ /* 0x000fe400078e0a05 */
[----:B------:R-:W-:-:S03]  /*7990*/  IMAD.HI.U32 R9, R14, R8, RZ ;  /* 0x000000080e097227 */ /* 0x000fc600078e00ff */
[----:B------:R1:W-:Y:S01]  /*79a0*/  STL [R1+0x2cc], R5 ;  /* 0x0002cc0501007387 */ /* 0x0003e20000100800 */
[----:B0-----:R-:W-:Y:S01]  /*79b0*/  IMAD.MOV.U32 R3, RZ, RZ, R20 ;  /* 0x000000ffff037224 */ /* 0x001fe200078e0014 */
[C---:B------:R-:W-:Y:S01]  /*79c0*/  LOP3.LUT R20, R15.reuse, 0xd8, RZ, 0xfc, !PT ;  /* 0x000000d80f147812 */ /* 0x040fe200078efcff */
[----:B------:R-:W-:Y:S01]  /*79d0*/  IMAD.MOV R10, RZ, RZ, -R12 ;  /* 0x000000ffff0a7224 */ /* 0x000fe200078e0a0c */
[----:B------:R-:W-:Y:S01]  /*79e0*/  LOP3.LUT R12, R15, 0xe0, RZ, 0xfc, !PT ;  /* 0x000000e00f0c7812 */ /* 0x000fe200078efcff */
[----:B------:R-:W-:Y:S01]  /*79f0*/  @!P6 IMAD.MOV R3, RZ, RZ, -R3 ;  /* 0x000000ffff03e224 */ /* 0x000fe200078e0a03 */
[----:B------:R-:W-:Y:S01]  /*7a00*/  ISETP.GE.AND P6, PT, R21, RZ, PT ;  /* 0x000000ff1500720c */ /* 0x000fe20003fc6270 */
[----:B------:R-:W-:Y:S02]  /*7a10*/  IMAD.MOV R9, RZ, RZ, -R9 ;  /* 0x000000ffff097224 */ /* 0x000fe400078e0a09 */
[C---:B------:R-:W-:Y:S01]  /*7a20*/  IMAD R10, R4.reuse, R10, R0 ;  /* 0x0000000a040a7224 */ /* 0x040fe200078e0200 */
[----:B------:R0:W-:Y:S01]  /*7a30*/  STL [R1+0x2c8], R3 ;  /* 0x0002c80301007387 */ /* 0x0001e20000100800 */
[----:B-1----:R-:W-:Y:S01]  /*7a40*/  IMAD.MOV.U32 R5, RZ, RZ, R17 ;  /* 0x000000ffff057224 */ /* 0x002fe200078e0011 */
[----:B------:R-:W-:Y:S01]  /*7a50*/  LOP3.LUT R0, R15, 0xe4, RZ, 0xfc, !PT ;  /* 0x000000e40f007812 */ /* 0x000fe200078efcff */
[----:B------:R-:W-:Y:S01]  /*7a60*/  @!P5 IMAD.IADD R23, R23, 0x1, -R4 ;  /* 0x000000011717d824 */ /* 0x000fe200078e0a04 */
[----:B------:R-:W-:Y:S01]  /*7a70*/  ISETP.GE.AND P5, PT, R11, RZ, PT ;  /* 0x000000ff0b00720c */ /* 0x000fe20003fa6270 */
        /* <DEDUP_REMOVED lines=11> */
[----:B------:R-:W-:-:S02]  /*7b30*/  ISETP.GT.U32.AND P3, PT, R4, R8, PT ;  /* 0x000000080400720c */ /* 0x000fc40003f64070 */
[----:B------:R-:W-:Y:S02]  /*7b40*/  LOP3.LUT R17, R15, 0xe2, RZ, 0xfc, !PT ;  /* 0x000000e20f117812 */ /* 0x000fe400078efcff */
[----:B------:R0:W-:Y:S01]  /*7b50*/  STL [R1+0x1a8], R3 ;  /* 0x0001a80301007387 */ /* 0x0001e20000100800 */
[--C-:B------:R-:W-:Y:S01]  /*7b60*/  @!P4 IMAD.IADD R10, R10, 0x1, -R4.reuse ;  /* 0x000000010a0ac824 */ /* 0x100fe200078e0a04 */
[----:B------:R-:W-:Y:S01]  /*7b70*/  ISETP.GE.AND P4, PT, R0, RZ, PT ;  /* 0x000000ff0000720c */ /* 0x000fe20003f86270 */
[--C-:B------:R-:W-:Y:S01]  /*7b80*/  @!P0 IMAD.IADD R23, R23, 0x1, -R4.reuse ;  /* 0x0000000117178824 */ /* 0x100fe200078e0a04 */
[----:B------:R-:W-:Y:S02]  /*7b90*/  ISETP.GE.AND P0, PT, R18, RZ, PT ;  /* 0x000000ff1200720c */ /* 0x000fe40003f06270 */
[----:B------:R-:W-:Y:S01]  /*7ba0*/  IABS R18, R9 ;  /* 0x0000000900127213 */ /* 0x000fe20000000000 */
[--C-:B------:R-:W-:Y:S01]  /*7bb0*/  @!P1 IMAD.IADD R19, R19, 0x1, -R4.reuse ;  /* 0x0000000113139824 */ /* 0x100fe200078e0a04 */
[----:B------:R-:W-:Y:S01]  /*7bc0*/  ISETP.GE.AND P1, PT, R9, RZ, PT ;  /* 0x000000ff0900720c */ /* 0x000fe20003f26270 */
[----:B------:R-:W-:Y:S01]  /*7bd0*/  @!P3 IMAD.IADD R8, R8, 0x1, -R4 ;  /* 0x000000010808b824 */ /* 0x000fe200078e0a04 */
[----:B------:R-:W-:Y:S01]  /*7be0*/  ISETP.GT.U32.AND P3, PT, R4, R10, PT ;  /* 0x0000000a0400720c */ /* 0x000fe20003f64070 */
[----:B------:R-:W-:-:S02]  /*7bf0*/  IMAD.MOV.U32 R9, RZ, RZ, R11 ;  /* 0x000000ffff097224 */ /* 0x000fc400078e000b */
[----:B------:R-:W-:-:S04]  /*7c00*/  IMAD.HI.U32 R11, R14, R18, RZ ;  /* 0x000000120e0b7227 */ /* 0x000fc800078e00ff */
[----:B0-----:R-:W-:Y:S01]  /*7c10*/  IMAD.MOV.U32 R3, RZ, RZ, R23 ;  /* 0x000000ffff037224 */ /* 0x001fe200078e0017 */
[----:B------:R-:W-:Y:S01]  /*7c20*/  LOP3.LUT R23, R15, 0xda, RZ, 0xfc, !PT ;  /* 0x000000da0f177812 */ /* 0x000fe200078efcff */
[----:B------:R-:W-:Y:S02]  /*7c30*/  IMAD.MOV R11, RZ, RZ, -R11 ;  /* 0x000000ffff0b7224 */ /* 0x000fe400078e0a0b */
[----:B------:R-:W-:-:S04]  /*7c40*/  IMAD.HI.U32 R0, R14, R9, RZ ;  /* 0x000000090e007227 */ /* 0x000fc800078e00ff */
[----:B------:R-:W-:Y:S01]  /*7c50*/  @!P2 IMAD.MOV R3, RZ, RZ, -R3 ;  /* 0x000000ffff03a224 */ /* 0x000fe200078e0a03 */
[C---:B------:R-:W-:Y:S01]  /*7c60*/  ISETP.GT.U32.AND P2, PT, R4.reuse, R8, PT ;  /* 0x000000080400720c */ /* 0x040fe20003f44070 */
[----:B------:R-:W-:Y:S02]  /*7c70*/  IMAD R18, R4, R11, R18 ;  /* 0x0000000b04127224 */ /* 0x000fe400078e0212 */
[----:B------:R-:W-:Y:S01]  /*7c80*/  IMAD.MOV R0, RZ, RZ, -R0 ;  /* 0x000000ffff007224 */ /* 0x000fe200078e0a00 */
[----:B------:R0:W-:Y:S01]  /*7c90*/  STL [R1+0x28c], R3 ;  /* 0x00028c0301007387 */ /* 0x0001e20000100800 */
[----:B------:R-:W-:Y:S01]  /*7ca0*/  @!P3 IMAD.IADD R10, R10, 0x1, -R4 ;  /* 0x000000010a0ab824 */ /* 0x000fe200078e0a04 */
[C---:B------:R-:W-:Y:S01]  /*7cb0*/  ISETP.GT.U32.AND P3, PT, R4.reuse, R18, PT ;  /* 0x000000120400720c */ /* 0x040fe20003f64070 */
[----:B------:R-:W-:Y:S01]  /*7cc0*/  IMAD R9, R4, R0, R9 ;  /* 0x0000000004097224 */ /* 0x000fe200078e0209 */
[----:B------:R-:W-:Y:S01]  /*7cd0*/  LOP3.LUT R0, R15, 0xdc, RZ, 0xfc, !PT ;  /* 0x000000dc0f007812 */ /* 0x000fe200078efcff */
[----:B------:R-:W-:-:S03]  /*7ce0*/  IMAD.MOV.U32 R5, RZ, RZ, R10 ;  /* 0x000000ffff057224 */ /* 0x000fc600078e000a */
[----:B------:R-:W-:Y:S01]  /*7cf0*/  IABS R13, R0 ;  /* 0x00000000000d7213 */ /* 0x000fe20000000000 */
[----:B------:R-:W-:Y:S01]  /*7d00*/  @!P6 IMAD.MOV R5, RZ, RZ, -R5 ;  /* 0x000000ffff05e224 */ /* 0x000fe200078e0a05 */
[----:B------:R-:W-:Y:S01]  /*7d10*/  ISETP.GT.U32.AND P6, PT, R4, R9, PT ;  /* 0x000000090400720c */ /* 0x000fe20003fc4070 */
[----:B0-----:R-:W-:Y:S01]  /*7d20*/  IMAD.MOV.U32 R3, RZ, RZ, R19 ;  /* 0x000000ffff037224 */ /* 0x001fe200078e0013 */
[----:B------:R-:W-:Y:S01]  /*7d30*/  IABS R19, R20 ;  /* 0x0000001400137213 */ /* 0x000fe20000000000 */
[--C-:B------:R-:W-:Y:S01]  /*7d40*/  @!P2 IMAD.IADD R8, R8, 0x1, -R4.reuse ;  /* 0x000000010808a824 */ /* 0x100fe200078e0a04 */
[----:B------:R-:W-:Y:S01]  /*7d50*/  ISETP.GE.AND P2, PT, R12, RZ, PT ;  /* 0x000000ff0c00720c */ /* 0x000fe20003f46270 */
[----:B------:R-:W-:Y:S01]  /*7d60*/  @!P5 IMAD.MOV R3, RZ, RZ, -R3 ;  /* 0x000000ffff03d224 */ /* 0x000fe200078e0a03 */
[----:B------:R-:W-:Y:S01]  /*7d70*/  ISETP.GE.AND P5, PT, R17, RZ, PT ;  /* 0x000000ff1100720c */ /* 0x000fe20003fa6270 */
[----:B------:R-:W-:Y:S01]  /*7d80*/  @!P3 IMAD.IADD R18, R18, 0x1, -R4 ;  /* 0x000000011212b824 */ /* 0x000fe200078e0a04 */
[----:B------:R-:W-:-:S02]  /*7d90*/  IABS R17, R17 ;  /* 0x0000001100117213 */ /* 0x000fc40000000000 */
[----:B------:R0:W-:Y:S01]  /*7da0*/  STL [R1+0x290], R3 ;  /* 0x0002900301007387 */ /* 0x0001e20000100800 */
[----:B------:R-:W-:Y:S02]  /*7db0*/  IABS R12, R12 ;  /* 0x0000000c000c7213 */ /* 0x000fe40000000000 */
[----:B------:R-:W-:Y:S01]  /*7dc0*/  IMAD.HI.U32 R11, R14, R17, RZ ;  /* 0x000000110e0b7227 */ /* 0x000fe200078e00ff */
[C---:B------:R-:W-:Y:S01]  /*7dd0*/  ISETP.GT.U32.AND P3, PT, R4.reuse, R18, PT ;  /* 0x000000120400720c */ /* 0x040fe20003f64070 */
[----:B------:R-:W-:Y:S02]  /*7de0*/  STL [R1+0x298], R5 ;  /* 0x0002980501007387 */ /* 0x000fe40000100800 */
[----:B------:R-:W-:Y:S02]  /*7df0*/  @!P6 IMAD.IADD R9, R9, 0x1, -R4 ;  /* 0x000000010909e824 */ /* 0x000fe400078e0a04 */
[----:B------:R-:W-:Y:S02]  /*7e00*/  IMAD.MOV R10, RZ, RZ, -R11 ;  /* 0x000000ffff0a7224 */ /* 0x000fe400078e0a0b */
[----:B0-----:R-:W-:Y:S01]  /*7e10*/  IMAD.MOV.U32 R3, RZ, RZ, R8 ;  /* 0x000000ffff037224 */ /* 0x001fe200078e0008 */
[C---:B------:R-:W-:Y:S01]  /*7e20*/  ISETP.GT.U32.AND P6, PT, R4.reuse, R9, PT ;  /* 0x000000090400720c */ /* 0x040fe20003fc4070 */
[----:B------:R-:W-:-:S02]  /*7e30*/  IMAD R17, R4, R10, R17 ;  /* 0x0000000a04117224 */ /* 0x000fc400078e0211 */
[----:B------:R-:W-:Y:S01]  /*7e40*/  @!P0 IMAD.MOV R3, RZ, RZ, -R3 ;  /* 0x000000ffff038224 */ /* 0x000fe200078e0a03 */
[----:B------:R-:W-:Y:S01]  /*7e50*/  ISETP.GE.AND P0, PT, R16, RZ, PT ;  /* 0x000000ff1000720c */ /* 0x000fe20003f06270 */
[----:B------:R-:W-:Y:S01]  /*7e60*/  IMAD.HI.U32 R8, R14, R12, RZ ;  /* 0x0000000c0e087227 */ /* 0x000fe200078e00ff */
[----:B------:R-:W-:Y:S02]  /*7e70*/  IABS R16, R16 ;  /* 0x0000001000107213 */ /* 0x000fe40000000000 */
[----:B------:R0:W-:Y:S01]  /*7e80*/  STL [R1+0x2c0], R3 ;  /* 0x0002c00301007387 */ /* 0x0001e20000100800 */
[----:B------:R-:W-:Y:S01]  /*7e90*/  @!P3 IMAD.IADD R18, R18, 0x1, -R4 ;  /* 0x000000011212b824 */ /* 0x000fe200078e0a04 */
[----:B------:R-:W-:Y:S01]  /*7ea0*/  ISETP.GT.U32.AND P3, PT, R4, R17, PT ;  /* 0x000000110400720c */ /* 0x000fe20003f64070 */
[----:B------:R-:W-:-:S04]  /*7eb0*/  IMAD.HI.U32 R10, R14, R16, RZ ;  /* 0x000000100e0a7227 */ /* 0x000fc800078e00ff */
[----:B------:R-:W-:Y:S02]  /*7ec0*/  IMAD.MOV R10, RZ, RZ, -R10 ;  /* 0x000000ffff0a7224 */ /* 0x000fe400078e0a0a */
[----:B------:R-:W-:Y:S02]  /*7ed0*/  IMAD.MOV R8, RZ, RZ, -R8 ;  /* 0x000000ffff087224 */ /* 0x000fe400078e0a08 */
[----:B------:R-:W-:Y:S02]  /*7ee0*/  IMAD R16, R4, R10, R16 ;  /* 0x0000000a04107224 */ /* 0x000fe400078e0210 */
[----:B------:R-:W-:-:S04]  /*7ef0*/  IMAD.HI.U32 R11, R14, R13, RZ ;  /* 0x0000000d0e0b7227 */ /* 0x000fc800078e00ff */
[C---:B------:R-:W-:Y:S01]  /*7f00*/  IMAD R12, R4.reuse, R8, R12 ;  /* 0x00000008040c7224 */ /* 0x040fe200078e020c */
[----:B------:R-:W-:Y:S01]  /*7f10*/  IABS R8, R23 ;  /* 0x0000001700087213 */ /* 0x000fe20000000000 */
[----:B0-----:R-:W-:Y:S02]  /*7f20*/  IMAD.MOV.U32 R3, RZ, RZ, R18 ;  /* 0x000000ffff037224 */ /* 0x001fe400078e0012 */
[--C-:B------:R-:W-:Y:S01]  /*7f30*/  @!P6 IMAD.IADD R9, R9, 0x1, -R4.reuse ;  /* 0x000000010909e824 */ /* 0x100fe200078e0a04 */
[C---:B------:R-:W-:Y:S01]  /*7f40*/  ISETP.GT.U32.AND P6, PT, R4.reuse, R16, PT ;  /* 0x000000100400720c */ /* 0x040fe20003fc4070 */
[----:B------:R-:W-:Y:S02]  /*7f50*/  IMAD.MOV R11, RZ, RZ, -R11 ;  /* 0x000000ffff0b7224 */ /* 0x000fe400078e0a0b */
[----:B------:R-:W-:Y:S01]  /*7f60*/  @!P1 IMAD.MOV R3, RZ, RZ, -R3 ;  /* 0x000000ffff039224 */ /* 0x000fe200078e0a03 */
[C---:B------:R-:W-:Y:S01]  /*7f70*/  ISETP.GT.U32.AND P1, PT, R4.reuse, R12, PT ;  /* 0x0000000c0400720c */ /* 0x040fe20003f24070 */
[----:B------:R-:W-:Y:S01]  /*7f80*/  IMAD R13, R4, R11, R13 ;  /* 0x0000000b040d7224 */ /* 0x000fe200078e020d */
[----:B------:R-:W-:Y:S01]  /*7f90*/  LOP3.LUT R11, R15, 0xd6, RZ, 0xfc, !PT ;  /* 0x000000d60f0b7812 */ /* 0x000fe200078efcff */
[----:B------:R-:W-:Y:S01]  /*7fa0*/  @!P3 IMAD.IADD R17, R17, 0x1, -R4 ;  /* 0x000000011111b824 */ /* 0x000fe200078e0a04 */
[----:B------:R0:W-:Y:S01]  /*7fb0*/  STL [R1+0x2bc], R3 ;  /* 0x0002bc0301007387 */ /* 0x0001e20000100800 */
[----:B------:R-:W-:Y:S01]  /*7fc0*/  IMAD.HI.U32 R10, R14, R8, RZ ;  /* 0x000000080e0a7227 */ /* 0x000fe200078e00ff */
[----:B------:R-:W-:-:S02]  /*7fd0*/  ISETP.GT.U32.AND P3, PT, R4, R13, PT ;  /* 0x0000000d0400720c */ /* 0x000fc40003f64070 */
[----:B------:R-:W-:Y:S01]  /*7fe0*/  IABS R22, R11 ;  /* 0x0000000b00167213 */ /* 0x000fe20000000000 */
[----:B------:R-:W-:Y:S02]  /*7ff0*/  @!P6 IMAD.IADD R16, R16, 0x1, -R4 ;  /* 0x000000011010e824 */ /* 0x000fe400078e0a04 */
[----:B------:R-:W-:Y:S02]  /*8000*/  IMAD.MOV R10, RZ, RZ, -R10 ;  /* 0x000000ffff0a7224 */ /* 0x000fe400078e0a0a */
[----:B------:R-:W-:Y:S01]  /*8010*/  @!P1 IMAD.IADD R12, R12, 0x1, -R4 ;  /* 0x000000010c0c9824 */ /* 0x000fe200078e0a04 */
[----:B------:R-:W-:Y:S01]  /*8020*/  ISETP.GT.U32.AND P1, PT, R4, R17, PT ;  /* 0x000000110400720c */ /* 0x000fe20003f24070 */
[----:B0-----:R-:W-:Y:S02]  /*8030*/  IMAD.MOV.U32 R3, RZ, RZ, R9 ;  /* 0x000000ffff037224 */ /* 0x001fe400078e0009 */
[----:B------:R-:W-:Y:S01]  /*8040*/  IMAD.HI.U32 R9, R14, R19, RZ ;  /* 0x000000130e097227 */ /* 0x000fe200078e00ff */
[----:B------:R-:W-:-:S03]  /*8050*/  ISETP.GT.U32.AND P6, PT, R4, R12, PT ;  /* 0x0000000c0400720c */ /* 0x000fc60003fc4070 */
[----:B------:R-:W-:Y:S01]  /*8060*/  @!P4 IMAD.MOV R3, RZ, RZ, -R3 ;  /* 0x000000ffff03c224 */ /* 0x000fe200078e0a03 */
[C---:B------:R-:W-:Y:S01]  /*8070*/  ISETP.GT.U32.AND P4, PT, R4.reuse, R16, PT ;  /* 0x000000100400720c */ /* 0x040fe20003f84070 */
[----:B------:R-:W-:Y:S02]  /*8080*/  @!P3 IMAD.IADD R13, R13, 0x1, -R4 ;  /* 0x000000010d0db824 */ /* 0x000fe400078e0a04 */
[----:B------:R-:W-:Y:S01]  /*8090*/  IMAD.MOV R9, RZ, RZ, -R9 ;  /* 0x000000ffff097224 */ /* 0x000fe200078e0a09 */
[----:B------:R0:W-:Y:S01]  /*80a0*/  STL [R1+0x2a4], R3 ;  /* 0x0002a40301007387 */ /* 0x0001e20000100800 */
[C---:B------:R-:W-:Y:S01]  /*80b0*/  IMAD R8, R4.reuse, R10, R8 ;  /* 0x0000000a04087224 */ /* 0x040fe200078e0208 */
[C---:B------:R-:W-:Y:S01]  /*80c0*/  ISETP.GT.U32.AND P3, PT, R4.reuse, R13, PT ;  /* 0x0000000d0400720c */ /* 0x040fe20003f64070 */
[C---:B------:R-:W-:Y:S01]  /*80d0*/  IMAD R19, R4.reuse, R9, R19 ;  /* 0x0000000904137224 */ /* 0x040fe200078e0213 */
[----:B------:R-:W-:Y:S01]  /*80e0*/  LOP3.LUT R9, R15, 0xd2, RZ, 0xfc, !PT ;  /* 0x000000d20f097812 */ /* 0x000fe200078efcff */
[--C-:B------:R-:W-:Y:S01]  /*80f0*/  @!P1 IMAD.IADD R17, R17, 0x1, -R4.reuse ;  /* 0x0000000111119824 */ /* 0x100fe200078e0a04 */
[----:B------:R-:W-:Y:S01]  /*8100*/  ISETP.GT.U32.AND P1, PT, R4, R8, PT ;  /* 0x000000080400720c */ /* 0x000fe20003f24070 */
[--C-:B------:R-:W-:Y:S01]  /*8110*/  @!P6 IMAD.IADD R12, R12, 0x1, -R4.reuse ;  /* 0x000000010c0ce824 */ /* 0x100fe200078e0a04 */
[----:B------:R-:W-:Y:S01]  /*8120*/  LOP3.LUT R10, R15, 0xd4, RZ, 0xfc, !PT ;  /* 0x000000d40f0a7812 */ /* 0x000fe200078efcff */
[----:B------:R-:W-:Y:S01]  /*8130*/  @!P4 IMAD.IADD R16, R16, 0x1, -R4 ;  /* 0x000000011010c824 */ /* 0x000fe200078e0a04 */
[----:B------:R-:W-:Y:S01]  /*8140*/  ISETP.GT.U32.AND P4, PT, R4, R19, PT ;  /* 0x000000130400720c */ /* 0x000fe20003f84070 */
[----:B------:R-:W-:Y:S01]  /*8150*/  IMAD.MOV.U32 R5, RZ, RZ, R17 ;  /* 0x000000ffff057224 */ /* 0x000fe200078e0011 */
[----:B------:R-:W-:Y:S01]  /*8160*/  IABS R21, R10 ;  /* 0x0000000a00157213 */ /* 0x000fe20000000000 */
[----:B------:R-:W-:Y:S01]  /*8170*/  IMAD.HI.U32 R18, R14, R22, RZ ;  /* 0x000000160e127227 */ /* 0x000fe200078e00ff */
[----:B------:R-:W-:-:S03]  /*8180*/  ISETP.GE.AND P6, PT, R0, RZ, PT ;  /* 0x000000ff0000720c */ /* 0x000fc60003fc6270 */
[--C-:B------:R-:W-:Y:S01]  /*8190*/  @!P3 IMAD.IADD R13, R13, 0x1, -R4.reuse ;  /* 0x000000010d0db824 */ /* 0x100fe200078e0a04 */
[----:B------:R-:W-:Y:S01]  /*81a0*/  ISETP.GE.AND P3, PT, R23, RZ, PT ;  /* 0x000000ff1700720c */ /* 0x000fe20003f66270 */
[--C-:B------:R-:W-:Y:S01]  /*81b0*/  @!P1 IMAD.IADD R8, R8, 0x1, -R4.reuse ;  /* 0x0000000108089824 */ /* 0x100fe200078e0a04 */
[----:B------:R-:W-:Y:S01]  /*81c0*/  IABS R23, R9 ;  /* 0x0000000900177213 */ /* 0x000fe20000000000 */
[----:B------:R-:W-:Y:S01]  /*81d0*/  @!P5 IMAD.MOV R5, RZ, RZ, -R5 ;  /* 0x000000ffff05d224 */ /* 0x000fe200078e0a05 */
[----:B------:R-:W-:Y:S01]  /*81e0*/  ISETP.GE.AND P1, PT, R20, RZ, PT ;  /* 0x000000ff1400720c */ /* 0x000fe20003f26270 */
[----:B------:R-:W-:Y:S01]  /*81f0*/  @!P4 IMAD.IADD R19, R19, 0x1, -R4 ;  /* 0x000000011313c824 */ /* 0x000fe200078e0a04 */
[C---:B------:R-:W-:Y:S01]  /*8200*/  ISETP.GT.U32.AND P4, PT, R4.reuse, R8, PT ;  /* 0x000000080400720c */ /* 0x040fe20003f84070 */
[----:B------:R-:W-:Y:S01]  /*8210*/  IMAD.MOV.U32 R20, RZ, RZ, R23 ;  /* 0x000000ffff147224 */ /* 0x000fe200078e0017 */
[----:B------:R1:W-:Y:S01]  /*8220*/  STL [R1+0x278], R5 ;  /* 0x0002780501007387 */ /* 0x0003e20000100800 */
[----:B------:R-:W-:Y:S01]  /*8230*/  IMAD.MOV R18, RZ, RZ, -R18 ;  /* 0x000000ffff127224 */ /* 0x000fe200078e0a12 */
[----:B------:R-:W-:Y:S01]  /*8240*/  ISETP.GT.U32.AND P5, PT, R4, R19, PT ;  /* 0x000000130400720c */ /* 0x000fe20003fa4070 */
[----:B------:R-:W-:-:S04]  /*8250*/  IMAD.HI.U32 R17, R14, R20, RZ ;  /* 0x000000140e117227 */ /* 0x000fc800078e00ff */
[----:B0-----:R-:W-:Y:S02]  /*8260*/  IMAD.MOV.U32 R3, RZ, RZ, R12 ;  /* 0x000000ffff037224 */ /* 0x001fe400078e000c */
        /* <DEDUP_REMOVED lines=55> */
[----:B------:R-:W-:Y:S01]  /*85e0*/  @!P3 IMAD.IADD R21, R21, 0x1, -R4 ;  /* 0x000000011515b824 */ /* 0x000fe200078e0a04 */
[----:B------:R-:W-:Y:S01]  /*85f0*/  ISETP.GE.AND P3, PT, R0, RZ, PT ;  /* 0x000000ff0000720c */ /* 0x000fe20003f66270 */
[----:B0-----:R-:W-:Y:S01]  /*8600*/  IMAD.MOV.U32 R3, RZ, RZ, R22 ;  /* 0x000000ffff037224 */ /* 0x001fe200078e0016 */
[----:B------:R0:W-:Y:S01]  /*8610*/  STL [R1+0x1a4], R5 ;  /* 0x0001a40501007387 */ /* 0x0001e20000100800 */
[----:B------:R-:W-:Y:S01]  /*8620*/  @!P6 IMAD.IADD R17, R17, 0x1, -R4 ;  /* 0x000000011111e824 */ /* 0x000fe200078e0a04 */
[----:B------:R-:W-:Y:S01]  /*8630*/  ISETP.GE.AND P6, PT, R10, RZ, PT ;  /* 0x000000ff0a00720c */ /* 0x000fe20003fc6270 */
[----:B------:R-:W-:Y:S01]  /*8640*/  @!P0 IMAD.MOV R3, RZ, RZ, -R3 ;  /* 0x000000ffff038224 */ /* 0x000fe200078e0a03 */
[----:B------:R-:W-:Y:S01]  /*8650*/  ISETP.GT.U32.AND P0, PT, R4, R9, PT ;  /* 0x000000090400720c */ /* 0x000fe20003f04070 */
[----:B------:R-:W-:Y:S01]  /*8660*/  IMAD.HI.U32 R23, R14, R18, RZ ;  /* 0x000000120e177227 */ /* 0x000fe200078e00ff */
[----:B------:R-:W-:-:S02]  /*8670*/  ISETP.GT.U32.AND P1, PT, R4, R17, PT ;  /* 0x000000110400720c */ /* 0x000fc40003f24070 */
[----:B------:R1:W-:Y:S01]  /*8680*/  STL [R1+0x1a0], R3 ;  /* 0x0001a00301007387 */ /* 0x0003e20000100800 */
[----:B------:R-:W-:Y:S01]  /*8690*/  IMAD.MOV R19, RZ, RZ, -R19 ;  /* 0x000000ffff137224 */ /* 0x000fe200078e0a13 */
[----:B------:R-:W-:Y:S01]  /*86a0*/  LOP3.LUT R10, R15, 0xc6, RZ, 0xfc, !PT ;  /* 0x000000c60f0a7812 */ /* 0x000fe200078efcff */
[----:B0-----:R-:W-:Y:S02]  /*86b0*/  IMAD.MOV.U32 R5, RZ, RZ, R21 ;  /* 0x000000ffff057224 */ /* 0x001fe400078e0015 */
[----:B------:R-:W-:Y:S02]  /*86c0*/  IMAD.MOV R23, RZ, RZ, -R23 ;  /* 0x000000ffff177224 */ /* 0x000fe400078e0a17 */
[----:B------:R-:W-:Y:S01]  /*86d0*/  @!P4 IMAD.MOV R5, RZ, RZ, -R5 ;  /* 0x000000ffff05c224 */ /* 0x000fe200078e0a05 */
[----:B------:R-:W-:Y:S01]  /*86e0*/  ISETP.GE.AND P4, PT, R13, RZ, PT ;  /* 0x000000ff0d00720c */ /* 0x000fe20003f86270 */
[----:B------:R-:W-:Y:S02]  /*86f0*/  IMAD R13, R4, R19, R16 ;  /* 0x00000013040d7224 */ /* 0x000fe400078e0210 */
[----:B------:R-:W-:Y:S01]  /*8700*/  IMAD.HI.U32 R0, R14, R12, RZ ;  /* 0x0000000c0e007227 */ /* 0x000fe200078e00ff */
[----:B------:R-:W-:Y:S03]  /*8710*/  STL [R1+0x1ac], R5 ;  /* 0x0001ac0501007387 */ /* 0x000fe60000100800 */
[----:B------:R-:W-:Y:S01]  /*8720*/  IMAD R18, R4, R23, R18 ;  /* 0x0000001704127224 */ /* 0x000fe200078e0212 */
[----:B------:R-:W-:Y:S01]  /*8730*/  LOP3.LUT R23, R15, 0x9c, RZ, 0xfc, !PT ;  /* 0x0000009c0f177812 */ /* 0x000fe200078efcff */
[----:B-1----:R-:W-:-:S02]  /*8740*/  IMAD.MOV.U32 R3, RZ, RZ, R20 ;  /* 0x000000ffff037224 */ /* 0x002fc400078e0014 */
        /* <DEDUP_REMOVED lines=38> */
[----:B------:R-:W-:Y:S01]  /*89b0*/  @!P6 IMAD.MOV R3, RZ, RZ, -R3 ;  /* 0x000000ffff03e224 */ /* 0x000fe200078e0a03 */
[----:B------:R-:W-:Y:S01]  /*89c0*/  ISETP.GE.AND P6, PT, R10, RZ, PT ;  /* 0x000000ff0a00720c */ /* 0x000fe20003fc6270 */
[----:B------:R-:W-:Y:S01]  /*89d0*/  IMAD R17, R4, R9, R17 ;  /* 0x0000000904117224 */ /* 0x000fe200078e0211 */
[C---:B------:R-:W-:Y:S01]  /*89e0*/  LOP3.LUT R9, R15.reuse, 0xbe, RZ, 0xfc, !PT ;  /* 0x000000be0f097812 */ /* 0x040fe200078efcff */
[----:B------:R-:W-:Y:S01]  /*89f0*/  @!P2 IMAD.IADD R12, R12, 0x1, -R4 ;  /* 0x000000010c0ca824 */ /* 0x000fe200078e0a04 */
[----:B------:R-:W-:Y:S01]  /*8a00*/  ISETP.GE.AND P2, PT, R8, RZ, PT ;  /* 0x000000ff0800720c */ /* 0x000fe20003f46270 */
[----:B------:R-:W-:Y:S01]  /*8a10*/  IMAD.HI.U32 R20, R14, R16, RZ ;  /* 0x000000100e147227 */ /* 0x000fe200078e00ff */
[----:B------:R-:W-:Y:S01]  /*8a20*/  ISETP.GT.U32.AND P0, PT, R4, R17, PT ;  /* 0x000000110400720c */ /* 0x000fe20003f04070 */
[----:B------:R0:W-:Y:S01]  /*8a30*/  STL [R1+0x274], R3 ;  /* 0x0002740301007387 */ /* 0x0001e20000100800 */
[----:B------:R-:W-:Y:S01]  /*8a40*/  LOP3.LUT R8, R15, 0xc0, RZ, 0xfc, !PT ;  /* 0x000000c00f087812 */ /* 0x000fe200078efcff */
[----:B------:R-:W-:Y:S01]  /*8a50*/  IMAD.MOV R20, RZ, RZ, -R20 ;  /* 0x000000ffff147224 */ /* 0x000fe200078e0a14 */
[----:B------:R-:W-:Y:S01]  /*8a60*/  IABS R19, R9 ;  /* 0x0000000900137213 */ /* 0x000fe20000000000 */
[----:B------:R-:W-:Y:S01]  /*8a70*/  @!P3 IMAD.IADD R0, R0, 0x1, -R4 ;  /* 0x000000010000b824 */ /* 0x000fe200078e0a04 */
[----:B------:R-:W-:Y:S01]  /*8a80*/  IABS R10, R8 ;  /* 0x00000008000a7213 */ /* 0x000fe20000000000 */
[----:B------:R-:W-:-:S02]  /*8a90*/  IMAD R16, R4, R20, R16 ;  /* 0x0000001404107224 */ /* 0x000fc400078e0210 */
[----:B------:R-:W-:Y:S01]  /*8aa0*/  IMAD.MOV.U32 R5, RZ, RZ, R12 ;  /* 0x000000ffff057224 */ /* 0x000fe200078e000c */
[----:B------:R-:W-:Y:S01]  /*8ab0*/  ISETP.GT.U32.AND P3, PT, R4, R0, PT ;  /* 0x000000000400720c */ /* 0x000fe20003f64070 */
[----:B0-----:R-:W-:Y:S02]  /*8ac0*/  IMAD.MOV.U32 R3, RZ, RZ, R18 ;  /* 0x000000ffff037224 */ /* 0x001fe400078e0012 */
[----:B------:R-:W-:Y:S02]  /*8ad0*/  @!P0 IMAD.IADD R17, R17, 0x1, -R4 ;  /* 0x0000000111118824 */ /* 0x000fe400078e0a04 */
[----:B------:R-:W-:Y:S01]  /*8ae0*/  @!P4 IMAD.MOV R3, RZ, RZ, -R3 ;  /* 0x000000ffff03c224 */ /* 0x000fe200078e0a03 */
[----:B------:R-:W-:Y:S01]  /*8af0*/  ISETP.GE.AND P4, PT, R11, RZ, PT ;  /* 0x000000ff0b00720c */ /* 0x000fe20003f86270 */
[----:B------:R-:W-:Y:S01]  /*8b00*/  IMAD.HI.U32 R11, R14, R10, RZ ;  /* 0x0000000a0e0b7227 */ /* 0x000fe200078e00ff */
[C---:B------:R-:W-:Y:S02]  /*8b10*/  ISETP.GT.U32.AND P0, PT, R4.reuse, R17, PT ;  /* 0x000000110400720c */ /* 0x040fe40003f04070 */
[----:B------:R0:W-:Y:S01]  /*8b20*/  STL [R1+0x270], R3 ;  /* 0x0002700301007387 */ /* 0x0001e20000100800 */
[----:B------:R-:W-:Y:S01]  /*8b30*/  @!P1 IMAD.MOV R5, RZ, RZ, -R5 ;  /* 0x000000ffff059224 */ /* 0x000fe200078e0a05 */
[----:B------:R-:W-:Y:S01]  /*8b40*/  ISETP.GT.U32.AND P1, PT, R4, R16, PT ;  /* 0x000000100400720c */ /* 0x000fe20003f24070 */
[----:B------:R-:W-:-:S02]  /*8b50*/  IMAD.MOV R11, RZ, RZ, -R11 ;  /* 0x000000ffff0b7224 */ /* 0x000fc400078e0a0b */
[----:B------:R-:W-:Y:S01]  /*8b60*/  IMAD.HI.U32 R12, R14, R19, RZ ;  /* 0x000000130e0c7227 */ /* 0x000fe200078e00ff */
[----:B------:R1:W-:Y:S03]  /*8b70*/  STL [R1+0x24c], R5 ;  /* 0x00024c0501007387 */ /* 0x0003e60000100800 */
[C---:B------:R-:W-:Y:S02]  /*8b80*/  IMAD R10, R4.reuse, R11, R10 ;  /* 0x0000000b040a7224 */ /* 0x040fe400078e020a */
[----:B------:R-:W-:Y:S02]  /*8b90*/  @!P0 IMAD.IADD R17, R17, 0x1, -R4 ;  /* 0x0000000111118824 */ /* 0x000fe400078e0a04 */
[----:B------:R-:W-:Y:S01]  /*8ba0*/  IMAD.MOV R12, RZ, RZ, -R12 ;  /* 0x000000ffff0c7224 */ /* 0x000fe200078e0a0c */
[----:B------:R-:W-:Y:S01]  /*8bb0*/  ISETP.GT.U32.AND P0, PT, R4, R10, PT ;  /* 0x0000000a0400720c */ /* 0x000fe20003f04070 */
[--C-:B------:R-:W-:Y:S01]  /*8bc0*/  @!P3 IMAD.IADD R0, R0, 0x1, -R4.reuse ;  /* 0x000000010000b824 */ /* 0x100fe200078e0a04 */
[----:B------:R-:W-:Y:S01]  /*8bd0*/  ISETP.GE.AND P3, PT, R9, RZ, PT ;  /* 0x000000ff0900720c */ /* 0x000fe20003f66270 */
[----:B------:R-:W-:-:S02]  /*8be0*/  @!P1 IMAD.IADD R16, R16, 0x1, -R4 ;  /* 0x0000000110109824 */ /* 0x000fc400078e0a04 */
        /* <DEDUP_REMOVED lines=48> */
[----:B0-----:R-:W-:Y:S01]  /*8ef0*/  IMAD.MOV.U32 R3, RZ, RZ, R10 ;  /* 0x000000ffff037224 */ /* 0x001fe200078e000a */
[C---:B------:R-:W-:Y:S02]  /*8f00*/  ISETP.GT.U32.AND P0, PT, R4.reuse, R9, PT ;  /* 0x000000090400720c */ /* 0x040fe40003f04070 */
[----:B------:R-:W-:Y:S01]  /*8f10*/  LOP3.LUT R10, R15, 0xb4, RZ, 0xfc, !PT ;  /* 0x000000b40f0a7812 */ /* 0x000fe200078efcff */
[----:B------:R-:W-:Y:S01]  /*8f20*/  @!P5 IMAD.MOV R3, RZ, RZ, -R3 ;  /* 0x000000ffff03d224 */ /* 0x000fe200078e0a03 */
[----:B------:R-:W-:Y:S02]  /*8f30*/  ISETP.GT.U32.AND P5, PT, R4, R8, PT ;  /* 0x000000080400720c */ /* 0x000fe40003fa4070 */
[----:B------:R-:W-:-:S02]  /*8f40*/  IABS R16, R10 ;  /* 0x0000000a00107213 */ /* 0x000fc40000000000 */
[----:B------:R0:W-:Y:S01]  /*8f50*/  STL [R1+0x25c], R3 ;  /* 0x00025c0301007387 */ /* 0x0001e20000100800 */
[----:B------:R-:W-:Y:S02]  /*8f60*/  LOP3.LUT R11, R15, 0xb2, RZ, 0xfc, !PT ;  /* 0x000000b20f0b7812 */ /* 0x000fe400078efcff */
[----:B------:R-:W-:Y:S02]  /*8f70*/  IMAD.HI.U32 R20, R14, R16, RZ ;  /* 0x000000100e147227 */ /* 0x000fe400078e00ff */
[----:B------:R-:W-:Y:S02]  /*8f80*/  IABS R17, R11 ;  /* 0x0000000b00117213 */ /* 0x000fe40000000000 */
[--C-:B------:R-:W-:Y:S01]  /*8f90*/  @!P0 IMAD.IADD R9, R9, 0x1, -R4.reuse ;  /* 0x0000000109098824 */ /* 0x100fe200078e0a04 */
[----:B------:R-:W-:Y:S01]  /*8fa0*/  ISETP.GE.AND P0, PT, R10, RZ, PT ;  /* 0x000000ff0a00720c */ /* 0x000fe20003f06270 */
[----:B------:R-:W-:Y:S02]  /*8fb0*/  @!P5 IMAD.IADD R8, R8, 0x1, -R4 ;  /* 0x000000010808d824 */ /* 0x000fe400078e0a04 */
[----:B0-----:R-:W-:-:S02]  /*8fc0*/  IMAD.MOV.U32 R3, RZ, RZ, R19 ;  /* 0x000000ffff037224 */ /* 0x001fc400078e0013 */
        /* <DEDUP_REMOVED lines=8> */
[----:B------:R-:W-:Y:S01]  /*9050*/  IMAD.MOV.U32 R5, RZ, RZ, R9 ;  /* 0x000000ffff057224 */ /* 0x000fe200078e0009 */
[----:B------:R-:W-:Y:S01]  /*9060*/  LOP3.LUT R9, R15, 0xae, RZ, 0xfc, !PT ;  /* 0x000000ae0f097812 */ /* 0x000fe200078efcff */
[----:B------:R-:W-:Y:S01]  /*9070*/  @!P5 IMAD.IADD R8, R8, 0x1, -R4 ;  /* 0x000000010808d824 */ /* 0x000fe200078e0a04 */
[C---:B------:R-:W-:Y:S01]  /*9080*/  ISETP.GT.U32.AND P5, PT, R4.reuse, R13, PT ;  /* 0x0000000d0400720c */ /* 0x040fe20003fa4070 */
[----:B------:R-:W-:-:S02]  /*9090*/  IMAD R16, R4, R20, R16 ;  /* 0x0000001404107224 */ /* 0x000fc400078e0210 */
[----:B------:R-:W-:Y:S02]  /*90a0*/  @!P3 IMAD.IADD R0, R0, 0x1, -R4 ;  /* 0x000000010000b824 */ /* 0x000fe400078e0a04 */
[----:B0-----:R-:W-:Y:S02]  /*90b0*/  IMAD.MOV.U32 R3, RZ, RZ, R8 ;  /* 0x000000ffff037224 */ /* 0x001fe400078e0008 */
[----:B------:R-:W-:Y:S01]  /*90c0*/  IMAD.HI.U32 R10, R14, R18, RZ ;  /* 0x000000120e0a7227 */ /* 0x000fe200078e00ff */
[----:B------:R-:W-:-:S03]  /*90d0*/  ISETP.GT.U32.AND P3, PT, R4, R0, PT ;  /* 0x000000000400720c */ /* 0x000fc60003f64070 */
[----:B------:R-:W-:Y:S01]  /*90e0*/  @!P2 IMAD.MOV R5, RZ, RZ, -R5 ;  /* 0x000000ffff05a224 */ /* 0x000fe200078e0a05 */
[----:B------:R-:W-:Y:S01]  /*90f0*/  ISETP.GT.U32.AND P2, PT, R4, R16, PT ;  /* 0x000000100400720c */ /* 0x000fe20003f44070 */
[----:B------:R-:W-:Y:S01]  /*9100*/  @!P1 IMAD.MOV R3, RZ, RZ, -R3 ;  /* 0x000000ffff039224 */ /* 0x000fe200078e0a03 */
[----:B------:R-:W-:Y:S01]  /*9110*/  ISETP.GE.AND P1, PT, R11, RZ, PT ;  /* 0x000000ff0b00720c */ /* 0x000fe20003f26270 */
[----:B------:R-:W-:Y:S01]  /*9120*/  IMAD.MOV R10, RZ, RZ, -R10 ;  /* 0x000000ffff0a7224 */ /* 0x000fe200078e0a0a */
[----:B------:R-:W-:Y:S01]  /*9130*/  STL [R1+0x248], R5 ;  /* 0x0002480501007387 */ /* 0x000fe20000100800 */
[----:B------:R-:W-:Y:S01]  /*9140*/  IMAD.HI.U32 R21, R14, R17, RZ ;  /* 0x000000110e157227 */ /* 0x000fe200078e00ff */
[C---:B------:R-:W-:Y:S02]  /*9150*/  LOP3.LUT R11, R15.reuse, 0xaa, RZ, 0xfc, !PT ;  /* 0x000000aa0f0b7812 */ /* 0x040fe400078efcff */
[----:B------:R0:W-:Y:S01]  /*9160*/  STL [R1+0x244], R3 ;  /* 0x0002440301007387 */ /* 0x0001e20000100800 */
[----:B------:R-:W-:Y:S01]  /*9170*/  @!P3 IMAD.IADD R0, R0, 0x1, -R4 ;  /* 0x000000010000b824 */ /* 0x000fe200078e0a04 */
[----:B------:R-:W-:Y:S01]  /*9180*/  IABS R19, R11 ;  /* 0x0000000b00137213 */ /* 0x000fe20000000000 */
[----:B------:R-:W-:Y:S01]  /*9190*/  IMAD R18, R4, R10, R18 ;  /* 0x0000000a04127224 */ /* 0x000fe200078e0212 */
[----:B------:R-:W-:Y:S01]  /*91a0*/  LOP3.LUT R10, R15, 0xac, RZ, 0xfc, !PT ;  /* 0x000000ac0f0a7812 */ /* 0x000fe200078efcff */
[----:B------:R-:W-:-:S02]  /*91b0*/  @!P5 IMAD.IADD R13, R13, 0x1, -R4 ;  /* 0x000000010d0dd824 */ /* 0x000fc400078e0a04 */
[----:B------:R-:W-:Y:S02]  /*91c0*/  IMAD.MOV R21, RZ, RZ, -R21 ;  /* 0x000000ffff157224 */ /* 0x000fe400078e0a15 */
[----:B------:R-:W-:Y:S01]  /*91d0*/  @!P2 IMAD.IADD R16, R16, 0x1, -R4 ;  /* 0x000000011010a824 */ /* 0x000fe200078e0a04 */
[C---:B------:R-:W-:Y:S01]  /*91e0*/  ISETP.GT.U32.AND P5, PT, R4.reuse, R13, PT ;  /* 0x0000000d0400720c */ /* 0x040fe20003fa4070 */
[----:B0-----:R-:W-:Y:S01]  /*91f0*/  IMAD.MOV.U32 R3, RZ, RZ, R0 ;  /* 0x000000ffff037224 */ /* 0x001fe200078e0000 */
[----:B------:R-:W-:Y:S01]  /*9200*/  IABS R0, R10 ;  /* 0x0000000a00007213 */ /* 0x000fe20000000000 */
[C---:B------:R-:W-:Y:S01]  /*9210*/  IMAD R8, R4.reuse, R21, R17 ;  /* 0x0000001504087224 */ /* 0x040fe200078e0211 */
[----:B------:R-:W-:Y:S01]  /*9220*/  IABS R17, R9 ;  /* 0x0000000900117213 */ /* 0x000fe20000000000 */
[----:B------:R-:W-:Y:S01]  /*9230*/  @!P4 IMAD.MOV R3, RZ, RZ, -R3 ;  /* 0x000000ffff03c224 */ /* 0x000fe200078e0a03 */
[C---:B------:R-:W-:Y:S02]  /*9240*/  ISETP.GT.U32.AND P4, PT, R4.reuse, R18, PT ;  /* 0x000000120400720c */ /* 0x040fe40003f84070 */
[----:B------:R-:W-:Y:S01]  /*9250*/  ISETP.GT.U32.AND P2, PT, R4, R16, PT ;  /* 0x000000100400720c */ /* 0x000fe20003f44070 */
[----:B------:R-:W-:Y:S01]  /*9260*/  IMAD.HI.U32 R20, R14, R17, RZ ;  /* 0x000000110e147227 */ /* 0x000fe200078e00ff */
[----:B------:R-:W-:Y:S01]  /*9270*/  ISETP.GT.U32.AND P3, PT, R4, R8, PT ;  /* 0x000000080400720c */ /* 0x000fe20003f64070 */
[----:B------:R0:W-:Y:S02]  /*9280*/  STL [R1+0x240], R3 ;  /* 0x0002400301007387 */ /* 0x0001e40000100800 */
[----:B------:R-:W-:Y:S01]  /*9290*/  @!P5 IMAD.IADD R13, R13, 0x1, -R4 ;  /* 0x000000010d0dd824 */ /* 0x000fe200078e0a04 */
[----:B------:R-:W-:Y:S01]  /*92a0*/  ISETP.GE.AND P5, PT, R12, RZ, PT ;  /* 0x000000ff0c00720c */ /* 0x000fe20003fa6270 */
[----:B------:R-:W-:-:S02]  /*92b0*/  IMAD.MOV R20, RZ, RZ, -R20 ;  /* 0x000000ffff147224 */ /* 0x000fc400078e0a14 */
[----:B------:R-:W-:Y:S02]  /*92c0*/  IMAD.MOV.U32 R12, RZ, RZ, R19 ;  /* 0x000000ffff0c7224 */ /* 0x000fe400078e0013 */
[----:B------:R-:W-:Y:S02]  /*92d0*/  @!P4 IMAD.IADD R18, R18, 0x1, -R4 ;  /* 0x000000011212c824 */ /* 0x000fe400078e0a04 */
[----:B------:R-:W-:-:S03]  /*92e0*/  IMAD.HI.U32 R19, R14, R0, RZ ;  /* 0x000000000e137227 */ /* 0x000fc600078e00ff */
[C---:B------:R-:W-:Y:S01]  /*92f0*/  ISETP.GT.U32.AND P4, PT, R4.reuse, R18, PT ;  /* 0x000000120400720c */ /* 0x040fe20003f84070 */
[----:B------:R-:W-:Y:S02]  /*9300*/  IMAD R17, R4, R20, R17 ;  /* 0x0000001404117224 */ /* 0x000fe400078e0211 */
[--C-:B------:R-:W-:Y:S02]  /*9310*/  @!P2 IMAD.IADD R16, R16, 0x1, -R4.reuse ;  /* 0x000000011010a824 */ /* 0x100fe400078e0a04 */
[----:B------:R-:W-:Y:S01]  /*9320*/  @!P3 IMAD.IADD R8, R8, 0x1, -R4 ;  /* 0x000000010808b824 */ /* 0x000fe200078e0a04 */
[C---:B------:R-:W-:Y:S01]  /*9330*/  ISETP.GT.U32.AND P2, PT, R4.reuse, R17, PT ;  /* 0x000000110400720c */ /* 0x040fe20003f44070 */
[----:B------:R-:W-:Y:S02]  /*9340*/  IMAD.MOV R19, RZ, RZ, -R19 ;  /* 0x000000ffff137224 */ /* 0x000fe400078e0a13 */
[----:B0-----:R-:W-:Y:S01]  /*9350*/  IMAD.MOV.U32 R3, RZ, RZ, R16 ;  /* 0x000000ffff037224 */ /* 0x001fe200078e0010 */
[C---:B------:R-:W-:Y:S01]  /*9360*/  ISETP.GT.U32.AND P3, PT, R4.reuse, R8, PT ;  /* 0x000000080400720c */ /* 0x040fe20003f64070 */
[----:B------:R-:W-:Y:S01]  /*9370*/  IMAD R16, R4, R19, R0 ;  /* 0x0000001304107224 */ /* 0x000fe200078e0200 */
[C---:B------:R-:W-:Y:S01]  /*9380*/  LOP3.LUT R0, R15.reuse, 0xa8, RZ, 0xfc, !PT ;  /* 0x000000a80f007812 */ /* 0x040fe200078efcff */
[----:B------:R-:W-:Y:S01]  /*9390*/  @!P4 IMAD.IADD R18, R18, 0x1, -R4 ;  /* 0x000000011212c824 */ /* 0x000fe200078e0a04 */
[----:B------:R-:W-:Y:S01]  /*93a0*/  LOP3.LUT R19, R15, 0x9a, RZ, 0xfc, !PT ;  /* 0x0000009a0f137812 */ /* 0x000fe200078efcff */
[----:B------:R-:W-:Y:S01]  /*93b0*/  IMAD.MOV.U32 R5, RZ, RZ, R13 ;  /* 0x000000ffff057224 */ /* 0x000fe200078e000d */
[----:B------:R-:W-:Y:S01]  /*93c0*/  ISETP.GT.U32.AND P4, PT, R4, R16, PT ;  /* 0x000000100400720c */ /* 0x000fe20003f84070 */
[----:B------:R-:W-:Y:S01]  /*93d0*/  IMAD.HI.U32 R13, R14, R12, RZ ;  /* 0x0000000c0e0d7227 */ /* 0x000fe200078e00ff */
[----:B------:R-:W-:-:S03]  /*93e0*/  IABS R21, R0 ;  /* 0x0000000000157213 */ /* 0x000fc60000000000 */
[----:B------:R-:W-:Y:S01]  /*93f0*/  @!P6 IMAD.MOV R5, RZ, RZ, -R5 ;  /* 0x000000ffff05e224 */ /* 0x000fe200078e0a05 */
[----:B------:R-:W-:Y:S01]  /*9400*/  ISETP.GE.AND P6, PT, R9, RZ, PT ;  /* 0x000000ff0900720c */ /* 0x000fe20003fc6270 */
[--C-:B------:R-:W-:Y:S02]  /*9410*/  @!P2 IMAD.IADD R17, R17, 0x1, -R4.reuse ;  /* 0x000000011111a824 */ /* 0x100fe400078e0a04 */
[--C-:B------:R-:W-:Y:S01]  /*9420*/  @!P3 IMAD.IADD R8, R8, 0x1, -R4.reuse ;  /* 0x000000010808b824 */ /* 0x100fe200078e0a04 */
[----:B------:R0:W-:Y:S01]  /*9430*/  STL [R1+0x23c], R5 ;  /* 0x00023c0501007387 */ /* 0x0001e20000100800 */
[----:B------:R-:W-:Y:S01]  /*9440*/  @!P0 IMAD.MOV R3, RZ, RZ, -R3 ;  /* 0x000000ffff038224 */ /* 0x000fe200078e0a03 */
[----:B------:R-:W-:Y:S01]  /*9450*/  ISETP.GT.U32.AND P2, PT, R4, R17, PT ;  /* 0x000000110400720c */ /* 0x000fe20003f44070 */
[----:B------:R-:W-:Y:S01]  /*9460*/  @!P4 IMAD.IADD R16, R16, 0x1, -R4 ;  /* 0x000000011010c824 */ /* 0x000fe200078e0a04 */
[----:B------:R-:W-:Y:S01]  /*9470*/  ISETP.GE.AND P0, PT, R10, RZ, PT ;  /* 0x000000ff0a00720c */ /* 0x000fe20003f06270 */
[----:B------:R-:W-:Y:S01]  /*9480*/  IMAD.MOV R13, RZ, RZ, -R13 ;  /* 0x000000ffff0d7224 */ /* 0x000fe200078e0a0d */
[----:B------:R1:W-:Y:S01]  /*9490*/  STL [R1+0x220], R3 ;  /* 0x0002200301007387 */ /* 0x0003e20000100800 */
[----:B------:R-:W-:-:S02]  /*94a0*/  ISETP.GE.AND P3, PT, R11, RZ, PT ;  /* 0x000000ff0b00720c */ /* 0x000fc40003f66270 */
[C---:B------:R-:W-:Y:S01]  /*94b0*/  IMAD R12, R4.reuse, R13, R12 ;  /* 0x0000000d040c7224 */ /* 0x040fe200078e020c */
[----:B------:R-:W-:Y:S01]  /*94c0*/  ISETP.GT.U32.AND P4, PT, R4, R16, PT ;  /* 0x000000100400720c */ /* 0x000fe20003f84070 */
[----:B0-----:R-:W-:Y:S01]  /*94d0*/  IMAD.MOV.U32 R5, RZ, RZ, R8 ;  /* 0x000000ffff057224 */ /* 0x001fe200078e0008 */
[C---:B------:R-:W-:Y:S01]  /*94e0*/  LOP3.LUT R8, R15.reuse, 0xa6, RZ, 0xfc, !PT ;  /* 0x000000a60f087812 */ /* 0x040fe200078efcff */
[----:B------:R-:W-:Y:S01]  /*94f0*/  IMAD.HI.U32 R13, R14, R21, RZ ;  /* 0x000000150e0d7227 */ /* 0x000fe200078e00ff */
[----:B------:R-:W-:Y:S02]  /*9500*/  LOP3.LUT R11, R15, 0xa2, RZ, 0xfc, !PT ;  /* 0x000000a20f0b7812 */ /* 0x000fe400078efcff */
[----:B------:R-:W-:Y:S01]  /*9510*/  IABS R10, R8 ;  /* 0x00000008000a7213 */ /* 0x000fe20000000000 */
[----:B-1----:R-:W-:Y:S01]  /*9520*/  IMAD.MOV.U32 R3, RZ, RZ, R18 ;  /* 0x000000ffff037224 */ /* 0x002fe200078e0012 */
[----:B------:R-:W-:Y:S01]  /*9530*/  IABS R20, R11 ;  /* 0x0000000b00147213 */ /* 0x000fe20000000000 */
[----:B------:R-:W-:-:S02]  /*9540*/  IMAD.MOV R13, RZ, RZ, -R13 ;  /* 0x000000ffff0d7224 */ /* 0x000fc400078e0a0d */
[----:B------:R-:W-:Y:S01]  /*9550*/  @!P5 IMAD.MOV R3, RZ, RZ, -R3 ;  /* 0x000000ffff03d224 */ /* 0x000fe200078e0a03 */
[----:B------:R-:W-:Y:S01]  /*9560*/  ISETP.GE.AND P5, PT, R8, RZ, PT ;  /* 0x000000ff0800720c */ /* 0x000fe20003fa6270 */
[----:B------:R-:W-:-:S04]  /*9570*/  IMAD.HI.U32 R8, R14, R10, RZ ;  /* 0x0000000a0e087227 */ /* 0x000fc800078e00ff */
[----:B------:R-:W-:Y:S01]  /*9580*/  @!P1 IMAD.MOV R5, RZ, RZ, -R5 ;  /* 0x000000ffff059224 */ /* 0x000fe200078e0a05 */
[----:B------:R-:W-:Y:S01]  /*9590*/  ISETP.GE.AND P1, PT, R0, RZ, PT ;  /* 0x000000ff0000720c */ /* 0x000fe20003f26270 */
[----:B------:R-:W-:Y:S01]  /*95a0*/  @!P2 IMAD.IADD R17, R17, 0x1, -R4 ;  /* 0x000000011111a824 */ /* 0x000fe200078e0a04 */
[C---:B------:R-:W-:Y:S01]  /*95b0*/  ISETP.GT.U32.AND P2, PT, R4.reuse, R12, PT ;  /* 0x0000000c0400720c */ /* 0x040fe20003f44070 */
[----:B------:R-:W-:Y:S01]  /*95c0*/  IMAD.MOV R8, RZ, RZ, -R8 ;  /* 0x000000ffff087224 */ /* 0x000fe200078e0a08 */
[----:B------:R0:W-:Y:S01]  /*95d0*/  STL [R1+0x234], R5 ;  /* 0x0002340501007387 */ /* 0x0001e20000100800 */
[C---:B------:R-:W-:Y:S01]  /*95e0*/  IMAD R21, R4.reuse, R13, R21 ;  /* 0x0000000d04157224 */ /* 0x040fe200078e0215 */
[----:B------:R-:W-:Y:S01]  /*95f0*/  LOP3.LUT R0, R15, 0xa4, RZ, 0xfc, !PT ;  /* 0x000000a40f007812 */ /* 0x000fe200078efcff */
[----:B------:R-:W-:Y:S01]  /*9600*/  IMAD R10, R4, R8, R10 ;  /* 0x00000008040a7224 */ /* 0x000fe200078e020a */
[----:B------:R1:W-:Y:S01]  /*9610*/  STL [R1+0x238], R3 ;  /* 0x0002380301007387 */ /* 0x0003e20000100800 */
[----:B------:R-:W-:Y:S01]  /*9620*/  @!P4 IMAD.IADD R16, R16, 0x1, -R4 ;  /* 0x000000011010c824 */ /* 0x000fe200078e0a04 */
[----:B------:R-:W-:Y:S01]  /*9630*/  ISETP.GT.U32.AND P4, PT, R4, R21, PT ;  /* 0x000000150400720c */ /* 0x000fe20003f84070 */
[----:B------:R-:W-:Y:S01]  /*9640*/  IMAD.HI.U32 R8, R14, R20, RZ ;  /* 0x000000140e087227 */ /* 0x000fe200078e00ff */
[----:B------:R-:W-:-:S03]  /*9650*/  IABS R9, R0 ;  /* 0x0000000000097213 */ /* 0x000fc60000000000 */
[----:B0-----:R-:W-:Y:S01]  /*9660*/  IMAD.MOV.U32 R5, RZ, RZ, R17 ;  /* 0x000000ffff057224 */ /* 0x001fe200078e0011 */
[----:B------:R-:W-:Y:S01]  /*9670*/  LOP3.LUT R17, R15, 0x9e, RZ, 0xfc, !PT ;  /* 0x0000009e0f117812 */ /* 0x000fe200078efcff */
[--C-:B------:R-:W-:Y:S02]  /*9680*/  @!P2 IMAD.IADD R12, R12, 0x1, -R4.reuse ;  /* 0x000000010c0ca824 */ /* 0x100fe400078e0a04 */
[----:B------:R-:W-:Y:S01]  /*9690*/  @!P6 IMAD.MOV R5, RZ, RZ, -R5 ;  /* 0x000000ffff05e224 */ /* 0x000fe200078e0a05 */
[----:B------:R-:W-:Y:S01]  /*96a0*/  ISETP.GT.U32.AND P6, PT, R4, R10, PT ;  /* 0x0000000a0400720c */ /* 0x000fe20003fc4070 */
[----:B------:R-:W-:Y:S01]  /*96b0*/  IMAD.HI.U32 R13, R14, R9, RZ ;  /* 0x000000090e0d7227 */ /* 0x000fe200078e00ff */
[C---:B------:R-:W-:Y:S02]  /*96c0*/  ISETP.GT.U32.AND P2, PT, R4.reuse, R12, PT ;  /* 0x0000000c0400720c */ /* 0x040fe40003f44070 */
[----:B------:R-:W-:Y:S01]  /*96d0*/  IABS R26, R17 ;  /* 0x00000011001a7213 */ /* 0x000fe20000000000 */
[----:B------:R-:W-:Y:S01]  /*96e0*/  @!P4 IMAD.IADD R21, R21, 0x1, -R4 ;  /* 0x000000011515c824 */ /* 0x000fe200078e0a04 */
[----:B------:R-:W-:Y:S01]  /*96f0*/  STL [R1+0x228], R5 ;  /* 0x0002280501007387 */ /* 0x000fe20000100800 */
[----:B-1----:R-:W-:Y:S01]  /*9700*/  IMAD.MOV.U32 R3, RZ, RZ, R16 ;  /* 0x000000ffff037224 */ /* 0x002fe200078e0010 */
[C---:B------:R-:W-:Y:S01]  /*9710*/  LOP3.LUT R16, R15.reuse, 0x98, RZ, 0xfc, !PT ;  /* 0x000000980f107812 */ /* 0x040fe200078efcff */
[----:B------:R-:W-:Y:S01]  /*9720*/  IMAD.MOV R13, RZ, RZ, -R13 ;  /* 0x000000ffff0d7224 */ /* 0x000fe200078e0a0d */
[----:B------:R-:W-:Y:S01]  /*9730*/  ISETP.GT.U32.AND P4, PT, R4, R21, PT ;  /* 0x000000150400720c */ /* 0x000fe20003f84070 */
[----:B------:R-:W-:Y:S01]  /*9740*/  @!P0 IMAD.MOV R3, RZ, RZ, -R3 ;  /* 0x000000ffff038224 */ /* 0x000fe200078e0a03 */
[----:B------:R-:W-:Y:S01]  /*9750*/  ISETP.GE.AND P0, PT, R0, RZ, PT ;  /* 0x000000ff0000720c */ /* 0x000fe20003f06270 */
[--C-:B------:R-:W-:Y:S01]  /*9760*/  @!P6 IMAD.IADD R10, R10, 0x1, -R4.reuse ;  /* 0x000000010a0ae824 */ /* 0x100fe200078e0a04 */
[----:B------:R-:W-:Y:S01]  /*9770*/  IABS R18, R16 ;  /* 0x0000001000127213 */ /* 0x000fe20000000000 */
[----:B------:R-:W-:Y:S01]  /*9780*/  IMAD R0, R4, R13, R9 ;  /* 0x0000000d04007224 */ /* 0x000fe200078e0209 */
[----:B------:R-:W-:Y:S01]  /*9790*/  LOP3.LUT R9, R15, 0xa0, RZ, 0xfc, !PT ;  /* 0x000000a00f097812 */ /* 0x000fe200078efcff */
[----:B------:R-:W-:Y:S01]  /*97a0*/  @!P2 IMAD.IADD R12, R12, 0x1, -R4 ;  /* 0x000000010c0ca824 */ /* 0x000fe200078e0a04 */
[----:B------:R-:W-:Y:S01]  /*97b0*/  ISETP.GT.U32.AND P6, PT, R4, R10, PT ;  /* 0x0000000a0400720c */ /* 0x000fe20003fc4070 */
[----:B------:R-:W-:Y:S01]  /*97c0*/  IMAD.MOV R8, RZ, RZ, -R8 ;  /* 0x000000ffff087224 */ /* 0x000fe200078e0a08 */
[----:B------:R-:W-:Y:S01]  /*97d0*/  ISETP.GE.AND P2, PT, R11, RZ, PT ;  /* 0x000000ff0b00720c */ /* 0x000fe20003f46270 */
[----:B------:R-:W-:Y:S01]  /*97e0*/  IMAD.HI.U32 R25, R14, R26, RZ ;  /* 0x0000001a0e197227 */ /* 0x000fe200078e00ff */
[----:B------:R-:W-:Y:S01]  /*97f0*/  IABS R11, R9 ;  /* 0x00000009000b7213 */ /* 0x000fe20000000000 */
[----:B------:R0:W-:Y:S01]  /*9800*/  STL [R1+0x22c], R3 ;  /* 0x00022c0301007387 */ /* 0x0001e20000100800 */
[----:B------:R-:W-:Y:S01]  /*9810*/  IABS R13, R19 ;  /* 0x00000013000d7213 */ /* 0x000fe20000000000 */
[----:B------:R-:W-:-:S02]  /*9820*/  IMAD R20, R4, R8, R20 ;  /* 0x0000000804147224 */ /* 0x000fc400078e0214 */
[----:B------:R-:W-:Y:S01]  /*9830*/  @!P4 IMAD.IADD R21, R21, 0x1, -R4 ;  /* 0x000000011515c824 */ /* 0x000fe200078e0a04 */
[----:B------:R-:W-:Y:S01]  /*9840*/  ISETP.GT.U32.AND P4, PT, R4, R0, PT ;  /* 0x000000000400720c */ /* 0x000fe20003f84070 */
[----:B------:R-:W-:-:S04]  /*9850*/  IMAD.HI.U32 R8, R14, R11, RZ ;  /* 0x0000000b0e087227 */ /* 0x000fc800078e00ff */
[----:B------:R-:W-:Y:S01]  /*9860*/  @!P6 IMAD.IADD R10, R10, 0x1, -R4 ;  /* 0x000000010a0ae824 */ /* 0x000fe200078e0a04 */
[C---:B------:R-:W-:Y:S01]  /*9870*/  ISETP.GT.U32.AND P6, PT, R4.reuse, R20, PT ;  /* 0x000000140400720c */ /* 0x040fe20003fc4070 */
[----:B------:R-:W-:Y:S02]  /*9880*/  IMAD.MOV R8, RZ, RZ, -R8 ;  /* 0x000000ffff087224 */ /* 0x000fe400078e0a08 */
[----:B------:R-:W-:Y:S02]  /*9890*/  IMAD.MOV R25, RZ, RZ, -R25 ;  /* 0x000000ffff197224 */ /* 0x000fe400078e0a19 */
[----:B------:R-:W-:Y:S02]  /*98a0*/  IMAD R11, R4, R8, R11 ;  /* 0x00000008040b7224 */ /* 0x000fe400078e020b */
[----:B------:R-:W-:Y:S02]  /*98b0*/  @!P4 IMAD.IADD R0, R0, 0x1, -R4 ;  /* 0x000000010000c824 */ /* 0x000fe400078e0a04 */
[C---:B------:R-:W-:Y:S01]  /*98c0*/  IMAD R25, R4.reuse, R25, R26 ;  /* 0x0000001904197224 */ /* 0x040fe200078e021a */
[----:B------:R-:W-:Y:S01]  /*98d0*/  ISETP.GT.U32.AND P4, PT, R4, R11, PT ;  /* 0x0000000b0400720c */ /* 0x000fe20003f84070 */
[----:B0-----:R-:W-:Y:S01]  /*98e0*/  IMAD.MOV.U32 R3, RZ, RZ, R12 ;  /* 0x000000ffff037224 */ /* 0x001fe200078e000c */
[----:B------:R-:W-:Y:S01]  /*98f0*/  LOP3.LUT R12, R15, 0x94, RZ, 0xfc, !PT ;  /* 0x000000940f0c7812 */ /* 0x000fe200078efcff */
[----:B------:R-:W-:Y:S01]  /*9900*/  @!P6 IMAD.IADD R20, R20, 0x1, -R4 ;  /* 0x000000011414e824 */ /* 0x000fe200078e0a04 */
[C---:B------:R-:W-:Y:S01]  /*9910*/  ISETP.GT.U32.AND P6, PT, R4.reuse, R25, PT ;  /* 0x000000190400720c */ /* 0x040fe20003fc4070 */
[----:B------:R-:W-:Y:S01]  /*9920*/  @!P3 IMAD.MOV R3, RZ, RZ, -R3 ;  /* 0x000000ffff03b224 */ /* 0x000fe200078e0a03 */
[----:B------:R-:W-:Y:S01]  /*9930*/  ISETP.GT.U32.AND P3, PT, R4, R0, PT ;  /* 0x000000000400720c */ /* 0x000fe20003f64070 */
[----:B------:R-:W-:-:S03]  /*9940*/  IMAD.HI.U32 R22, R14, R13, RZ ;  /* 0x0000000d0e167227 */ /* 0x000fc600078e00ff */
[----:B------:R0:W-:Y:S01]  /*9950*/  STL [R1+0x21c], R3 ;  /* 0x00021c0301007387 */ /* 0x0001e20000100800 */
[----:B------:R-:W-:-:S04]  /*9960*/  IMAD.HI.U32 R8, R14, R18, RZ ;  /* 0x000000120e087227 */ /* 0x000fc800078e00ff */
[--C-:B------:R-:W-:Y:S01]  /*9970*/  @!P4 IMAD.IADD R11, R11, 0x1, -R4.reuse ;  /* 0x000000010b0bc824 */ /* 0x100fe200078e0a04 */
[C---:B------:R-:W-:Y:S01]  /*9980*/  ISETP.GT.U32.AND P4, PT, R4.reuse, R20, PT ;  /* 0x000000140400720c */ /* 0x040fe20003f84070 */
[----:B------:R-:W-:Y:S02]  /*9990*/  @!P6 IMAD.IADD R25, R25, 0x1, -R4 ;  /* 0x000000011919e824 */ /* 0x000fe400078e0a04 */
[----:B------:R-:W-:Y:S01]  /*99a0*/  IMAD.MOV R22, RZ, RZ, -R22 ;  /* 0x000000ffff167224 */ /* 0x000fe200078e0a16 */
[C---:B------:R-:W-:Y:S01]  /*99b0*/  ISETP.GT.U32.AND P6, PT, R4.reuse, R11, PT ;  /* 0x0000000b0400720c */ /* 0x040fe20003fc4070 */
        /* <DEDUP_REMOVED lines=10> */
[C---:B------:R-:W-:Y:S01]  /*9a60*/  ISETP.GT.U32.AND P3, PT, R4.reuse, R13, PT ;  /* 0x0000000d0400720c */ /* 0x040fe20003f64070 */
        /* <DEDUP_REMOVED lines=9> */
[----:B------:R-:W-:Y:S01]  /*9b00*/  LOP3.LUT R0, R15, 0x92, RZ, 0xfc, !PT ;  /* 0x000000920f007812 */ /* 0x000fe200078efcff */
[----:B------:R-:W-:-:S02]  /*9b10*/  @!P0 IMAD.MOV R5, RZ, RZ, -R5 ;  /* 0x000000ffff058224 */ /* 0x000fc400078e0a05 */
[----:B------:R-:W-:Y:S01]  /*9b20*/  @!P5 IMAD.MOV R3, RZ, RZ, -R3 ;  /* 0x000000ffff03d224 */ /* 0x000fe200078e0a03 */
[----:B------:R-:W-:Y:S01]  /*9b30*/  ISETP.GT.U32.AND P5, PT, R4, R24, PT ;  /* 0x000000180400720c */ /* 0x000fe20003fa4070 */
[--C-:B------:R-:W-:Y:S01]  /*9b40*/  @!P3 IMAD.IADD R13, R13, 0x1, -R4.reuse ;  /* 0x000000010d0db824 */ /* 0x100fe200078e0a04 */
[----:B------:R-:W-:Y:S01]  /*9b50*/  ISETP.GE.AND P3, PT, R19, RZ, PT ;  /* 0x000000ff1300720c */ /* 0x000fe20003f66270 */
[----:B------:R-:W-:Y:S01]  /*9b60*/  @!P6 IMAD.IADD R8, R8, 0x1, -R4 ;  /* 0x000000010808e824 */ /* 0x000fe200078e0a04 */
[----:B------:R0:W-:Y:S01]  /*9b70*/  STL [R1+0x1e0], R3 ;  /* 0x0001e00301007387 */ /* 0x0001e20000100800 */
[----:B------:R-:W-:Y:S01]  /*9b80*/  IMAD.HI.U32 R10, R14, R18, RZ ;  /* 0x000000120e0a7227 */ /* 0x000fe200078e00ff */
[----:B------:R-:W-:Y:S02]  /*9b90*/  ISETP.GT.U32.AND P6, PT, R4, R13, PT ;  /* 0x0000000d0400720c */ /* 0x000fe40003fc4070 */
[----:B------:R1:W-:Y:S01]  /*9ba0*/  STL [R1+0x198], R5 ;  /* 0x0001980501007387 */ /* 0x0003e20000100800 */
[----:B------:R-:W-:Y:S01]  /*9bb0*/  IMAD.HI.U32 R9, R14, R21, RZ ;  /* 0x000000150e097227 */ /* 0x000fe200078e00ff */
[----:B------:R-:W-:-:S03]  /*9bc0*/  LOP3.LUT R19, R15, 0x8e, RZ, 0xfc, !PT ;  /* 0x0000008e0f137812 */ /* 0x000fc600078efcff */
[----:B------:R-:W-:Y:S01]  /*9bd0*/  @!P5 IMAD.IADD R24, R24, 0x1, -R4 ;  /* 0x000000011818d824 */ /* 0x000fe200078e0a04 */
[----:B------:R-:W-:Y:S01]  /*9be0*/  ISETP.GE.AND P5, PT, R23, RZ, PT ;  /* 0x000000ff1700720c */ /* 0x000fe20003fa6270 */
[----:B0-----:R-:W-:Y:S02]  /*9bf0*/  IMAD.MOV.U32 R3, RZ, RZ, R20 ;  /* 0x000000ffff037224 */ /* 0x001fe400078e0014 */
[----:B------:R-:W-:Y:S01]  /*9c00*/  IMAD.MOV R10, RZ, RZ, -R10 ;  /* 0x000000ffff0a7224 */ /* 0x000fe200078e0a0a */
[C---:B------:R-:W-:Y:S01]  /*9c10*/  ISETP.GT.U32.AND P0, PT, R4.reuse, R24, PT ;  /* 0x000000180400720c */ /* 0x040fe20003f04070 */
[----:B------:R-:W-:Y:S01]  /*9c20*/  @!P2 IMAD.MOV R3, RZ, RZ, -R3 ;  /* 0x000000ffff03a224 */ /* 0x000fe200078e0a03 */
[C---:B------:R-:W-:Y:S01]  /*9c30*/  ISETP.GT.U32.AND P2, PT, R4.reuse, R8, PT ;  /* 0x000000080400720c */ /* 0x040fe20003f44070 */
[----:B-1----:R-:W-:Y:S01]  /*9c40*/  IMAD.MOV.U32 R5, RZ, RZ, R11 ;  /* 0x000000ffff057224 */ /* 0x002fe200078e000b */
[----:B------:R-:W-:Y:S01]  /*9c50*/  LOP3.LUT R11, R15, 0x90, RZ, 0xfc, !PT ;  /* 0x000000900f0b7812 */ /* 0x000fe200078efcff */
[----:B------:R-:W-:Y:S01]  /*9c60*/  IMAD.MOV R9, RZ, RZ, -R9 ;  /* 0x000000ffff097224 */ /* 0x000fe200078e0a09 */
[----:B------:R0:W-:Y:S01]  /*9c70*/  STL [R1+0x194], R3 ;  /* 0x0001940301007387 */ /* 0x0001e20000100800 */
[----:B------:R-:W-:Y:S01]  /*9c80*/  IMAD R10, R4, R10, R18 ;  /* 0x0000000a040a7224 */ /* 0x000fe200078e0212 */
[----:B------:R-:W-:Y:S01]  /*9c90*/  IABS R18, R0 ;  /* 0x0000000000127213 */ /* 0x000fe20000000000 */
[----:B------:R-:W-:-:S02]  /*9ca0*/  @!P4 IMAD.MOV R5, RZ, RZ, -R5 ;  /* 0x000000ffff05c224 */ /* 0x000fc400078e0a05 */
[C---:B------:R-:W-:Y:S01]  /*9cb0*/  IMAD R9, R4.reuse, R9, R21 ;  /* 0x0000000904097224 */ /* 0x040fe200078e0215 */
[----:B------:R-:W-:Y:S01]  /*9cc0*/  ISETP.GT.U32.AND P4, PT, R4, R10, PT ;  /* 0x0000000a0400720c */ /* 0x000fe20003f84070 */
[--C-:B------:R-:W-:Y:S01]  /*9cd0*/  @!P0 IMAD.IADD R24, R24, 0x1, -R4.reuse ;  /* 0x0000000118188824 */ /* 0x100fe200078e0a04 */
[----:B------:R1:W-:Y:S01]  /*9ce0*/  STL [R1+0x190], R5 ;  /* 0x0001900501007387 */ /* 0x0003e20000100800 */
[--C-:B------:R-:W-:Y:S01]  /*9cf0*/  @!P6 IMAD.IADD R13, R13, 0x1, -R4.reuse ;  /* 0x000000010d0de824 */ /* 0x100fe200078e0a04 */
[----:B------:R-:W-:Y:S01]  /*9d00*/  ISETP.GT.U32.AND P0, PT, R4, R9, PT ;  /* 0x000000090400720c */ /* 0x000fe20003f04070 */
[----:B0-----:R-:W-:Y:S01]  /*9d10*/  IMAD.MOV.U32 R3, RZ, RZ, R25 ;  /* 0x000000ffff037224 */ /* 0x001fe200078e0019 */
[----:B------:R-:W-:Y:S01]  /*9d20*/  IABS R21, R11 ;  /* 0x0000000b00157213 */ /* 0x000fe20000000000 */
[----:B------:R-:W-:Y:S01]  /*9d30*/  @!P2 IMAD.IADD R8, R8, 0x1, -R4 ;  /* 0x000000010808a824 */ /* 0x000fe200078e0a04 */
[----:B------:R-:W-:Y:S01]  /*9d40*/  ISETP.GE.AND P2, PT, R12, RZ, PT ;  /* 0x000000ff0c00720c */ /* 0x000fe20003f46270 */
[----:B------:R-:W-:Y:S01]  /*9d50*/  @!P1 IMAD.MOV R3, RZ, RZ, -R3 ;  /* 0x000000ffff039224 */ /* 0x000fe200078e0a03 */
[----:B------:R-:W-:Y:S01]  /*9d60*/  ISETP.GE.AND P1, PT, R16, RZ, PT ;  /* 0x000000ff1000720c */ /* 0x000fe20003f26270 */
[----:B------:R-:W-:Y:S01]  /*9d70*/  IMAD.HI.U32 R12, R14, R18, RZ ;  /* 0x000000120e0c7227 */ /* 0x000fe200078e00ff */
[----:B------:R-:W-:-:S02]  /*9d80*/  ISETP.GE.AND P6, PT, R22, RZ, PT ;  /* 0x000000ff1600720c */ /* 0x000fc40003fc6270 */
[----:B------:R0:W-:Y:S01]  /*9d90*/  STL [R1+0x18c], R3 ;  /* 0x00018c0301007387 */ /* 0x0001e20000100800 */
[----:B-1----:R-:W-:Y:S01]  /*9da0*/  IMAD.MOV.U32 R5, RZ, RZ, R24 ;  /* 0x000000ffff057224 */ /* 0x002fe200078e0018 */
[----:B------:R-:W-:Y:S01]  /*9db0*/  LOP3.LUT R16, R15, 0x86, RZ, 0xfc, !PT ;  /* 0x000000860f107812 */ /* 0x000fe200078efcff */
[----:B------:R-:W-:Y:S01]  /*9dc0*/  IMAD.MOV R12, RZ, RZ, -R12 ;  /* 0x000000ffff0c7224 */ /* 0x000fe200078e0a0c */
[----:B------:R-:W-:Y:S01]  /*9dd0*/  IABS R25, R15 ;  /* 0x0000000f00197213 */ /* 0x000fe20000000000 */
[----:B------:R-:W-:Y:S01]  /*9de0*/  @!P5 IMAD.MOV R5, RZ, RZ, -R5 ;  /* 0x000000ffff05d224 */ /* 0x000fe200078e0a05 */
[----:B------:R-:W-:Y:S01]  /*9df0*/  ISETP.GE.AND P5, PT, R11, RZ, PT ;  /* 0x000000ff0b00720c */ /* 0x000fe20003fa6270 */
[----:B------:R-:W-:Y:S01]  /*9e00*/  @!P4 IMAD.IADD R10, R10, 0x1, -R4 ;  /* 0x000000010a0ac824 */ /* 0x000fe200078e0a04 */
[----:B------:R-:W-:Y:S01]  /*9e10*/  ISETP.GE.AND P4, PT, R0, RZ, PT ;  /* 0x000000ff0000720c */ /* 0x000fe20003f86270 */
[C---:B------:R-:W-:Y:S01]  /*9e20*/  IMAD R18, R4.reuse, R12, R18 ;  /* 0x0000000c04127224 */ /* 0x040fe200078e0212 */
[----:B------:R-:W-:Y:S01]  /*9e30*/  STL [R1+0x98], R5 ;  /* 0x0000980501007387 */ /* 0x000fe20000100800 */
[----:B0-----:R-:W-:Y:S01]  /*9e40*/  IMAD.MOV.U32 R3, RZ, RZ, R13 ;  /* 0x000000ffff037224 */ /* 0x001fe200078e000d */
[----:B------:R-:W-:Y:S01]  /*9e50*/  IABS R20, R16 ;  /* 0x0000001000147213 */ /* 0x000fe20000000000 */
[----:B------:R-:W-:Y:S01]  /*9e60*/  @!P0 IMAD.IADD R9, R9, 0x1, -R4 ;  /* 0x0000000109098824 */ /* 0x000fe200078e0a04 */
[----:B------:R-:W-:Y:S01]  /*9e70*/  ISETP.GT.U32.AND P0, PT, R4, R10, PT ;  /* 0x0000000a0400720c */ /* 0x000fe20003f04070 */
[----:B------:R-:W-:-:S02]  /*9e80*/  @!P3 IMAD.MOV R3, RZ, RZ, -R3 ;  /* 0x000000ffff03b224 */ /* 0x000fc400078e0a03 */
[----:B------:R-:W-:Y:S01]  /*9e90*/  IMAD.HI.U32 R0, R14, R21, RZ ;  /* 0x000000150e007227 */ /* 0x000fe200078e00ff */
[----:B------:R-:W-:Y:S02]  /*9ea0*/  ISETP.GT.U32.AND P3, PT, R4, R9, PT ;  /* 0x000000090400720c */ /* 0x000fe40003f64070 */
[----:B------:R0:W-:Y:S01]  /*9eb0*/  STL [R1+0x58], R3 ;  /* 0x0000580301007387 */ /* 0x0001e20000100800 */
[----:B------:R-:W-:-:S04]  /*9ec0*/  IMAD.MOV R0, RZ, RZ, -R0 ;  /* 0x000000ffff007224 */ /* 0x000fc800078e0a00 */
[----:B------:R-:W-:Y:S01]  /*9ed0*/  IMAD R21, R4, R0, R21 ;  /* 0x0000000004157224 */ /* 0x000fe200078e0215 */
[----:B------:R-:W-:Y:S01]  /*9ee0*/  LOP3.LUT R0, R15, 0x8a, RZ, 0xfc, !PT ;  /* 0x0000008a0f007812 */ /* 0x000fe200078efcff */
[----:B------:R-:W-:Y:S01]  /*9ef0*/  @!P0 IMAD.IADD R10, R10, 0x1, -R4 ;  /* 0x000000010a0a8824 */ /* 0x000fe200078e0a04 */
[----:B------:R-:W-:Y:S01]  /*9f00*/  ISETP.GE.AND P0, PT, R19, RZ, PT ;  /* 0x000000ff1300720c */ /* 0x000fe20003f06270 */
[----:B0-----:R-:W-:Y:S01]  /*9f10*/  IMAD.MOV.U32 R3, RZ, RZ, R8 ;  /* 0x000000ffff037224 */ /* 0x001fe200078e0008 */
[----:B------:R-:W-:Y:S01]  /*9f20*/  IABS R19, R19 ;  /* 0x0000001300137213 */ /* 0x000fe20000000000 */
[----:B------:R-:W-:Y:S01]  /*9f30*/  @!P3 IMAD.IADD R9, R9, 0x1, -R4 ;  /* 0x000000010909b824 */ /* 0x000fe200078e0a04 */
[C---:B------:R-:W-:Y:S01]  /*9f40*/  ISETP.GT.U32.AND P3, PT, R4.reuse, R21, PT ;  /* 0x000000150400720c */ /* 0x040fe20003f64070 */
[----:B------:R-:W-:Y:S01]  /*9f50*/  @!P1 IMAD.MOV R3, RZ, RZ, -R3 ;  /* 0x000000ffff039224 */ /* 0x000fe200078e0a03 */
[----:B------:R-:W-:Y:S01]  /*9f60*/  ISETP.GT.U32.AND P1, PT, R4, R18, PT ;  /* 0x000000120400720c */ /* 0x000fe20003f24070 */
[----:B------:R-:W-:Y:S01]  /*9f70*/  IMAD.HI.U32 R11, R14, R19, RZ ;  /* 0x000000130e0b7227 */ /* 0x000fe200078e00ff */
[----:B------:R-:W-:-:S02]  /*9f80*/  LOP3.LUT R8, R15, 0x8c, RZ, 0xfc, !PT ;  /* 0x0000008c0f087812 */ /* 0x000fc400078efcff */
[----:B------:R0:W-:Y:S01]  /*9f90*/  STL [R1+0x50], R3 ;  /* 0x0000500301007387 */ /* 0x0001e20000100800 */
[----:B------:R-:W-:Y:S01]  /*9fa0*/  IMAD.MOV R11, RZ, RZ, -R11 ;  /* 0x000000ffff0b7224 */ /* 0x000fe200078e0a0b */
[----:B------:R-:W-:Y:S02]  /*9fb0*/  IABS R12, R0 ;  /* 0x00000000000c7213 */ /* 0x000fe40000000000 */
[----:B------:R-:W-:Y:S01]  /*9fc0*/  IABS R13, R8 ;  /* 0x00000008000d7213 */ /* 0x000fe20000000000 */
[----:B------:R-:W-:Y:S01]  /*9fd0*/  IMAD R19, R4, R11, R19 ;  /* 0x0000000b04137224 */ /* 0x000fe200078e0213 */
[----:B------:R-:W-:Y:S01]  /*9fe0*/  LOP3.LUT R11, R15, 0x84, RZ, 0xfc, !PT ;  /* 0x000000840f0b7812 */ /* 0x000fe200078efcff */
[--C-:B------:R-:W-:Y:S02]  /*9ff0*/  @!P3 IMAD.IADD R21, R21, 0x1, -R4.reuse ;  /* 0x000000011515b824 */ /* 0x100fe400078e0a04 */
[----:B------:R-:W-:Y:S01]  /*a000*/  @!P1 IMAD.IADD R18, R18, 0x1, -R4 ;  /* 0x0000000112129824 */ /* 0x000fe200078e0a04 */
[----:B------:R-:W-:Y:S01]  /*a010*/  IABS R17, R11 ;  /* 0x0000000b00117213 */ /* 0x000fe20000000000 */
[----:B0-----:R-:W-:Y:S01]  /*a020*/  IMAD.MOV.U32 R3, RZ, RZ, R10 ;  /* 0x000000ffff037224 */ /* 0x001fe200078e000a */
[----:B------:R-:W-:Y:S01]  /*a030*/  ISETP.GT.U32.AND P3, PT, R4, R21, PT ;  /* 0x000000150400720c */ /* 0x000fe20003f64070 */
[----:B------:R-:W-:Y:S01]  /*a040*/  IMAD.HI.U32 R10, R14, R13, RZ ;  /* 0x0000000d0e0a7227 */ /* 0x000fe200078e00ff */
[----:B------:R-:W-:-:S03]  /*a050*/  ISETP.GT.U32.AND P1, PT, R4, R18, PT ;  /* 0x000000120400720c */ /* 0x000fc60003f24070 */
[----:B------:R-:W-:Y:S01]  /*a060*/  @!P6 IMAD.MOV R3, RZ, RZ, -R3 ;  /* 0x000000ffff03e224 */ /* 0x000fe200078e0a03 */
[----:B------:R-:W-:Y:S01]  /*a070*/  ISETP.GE.AND P6, PT, R8, RZ, PT ;  /* 0x000000ff0800720c */ /* 0x000fe20003fc6270 */
[----:B------:R-:W-:-:S03]  /*a080*/  IMAD.HI.U32 R8, R14, R12, RZ ;  /* 0x0000000c0e087227 */ /* 0x000fc600078e00ff */
[----:B------:R0:W-:Y:S01]  /*a090*/  STL [R1+0x10c], R3 ;  /* 0x00010c0301007387 */ /* 0x0001e20000100800 */
[----:B------:R-:W-:Y:S02]  /*a0a0*/  IMAD.MOV R8, RZ, RZ, -R8 ;  /* 0x000000ffff087224 */ /* 0x000fe400078e0a08 */
[----:B------:R-:W-:Y:S02]  /*a0b0*/  IMAD.MOV R10, RZ, RZ, -R10 ;  /* 0x000000ffff0a7224 */ /* 0x000fe400078e0a0a */
[----:B------:R-:W-:Y:S01]  /*a0c0*/  @!P1 IMAD.IADD R18, R18, 0x1, -R4 ;  /* 0x0000000112129824 */ /* 0x000fe200078e0a04 */
[C---:B------:R-:W-:Y:S01]  /*a0d0*/  ISETP.GT.U32.AND P1, PT, R4.reuse, R19, PT ;  /* 0x000000130400720c */ /* 0x040fe20003f24070 */
[C---:B------:R-:W-:Y:S01]  /*a0e0*/  IMAD R12, R4.reuse, R8, R12 ;  /* 0x00000008040c7224 */ /* 0x040fe200078e020c */
[----:B------:R-:W-:Y:S01]  /*a0f0*/  LOP3.LUT R8, R15, 0x82, RZ, 0xfc, !PT ;  /* 0x000000820f087812 */ /* 0x000fe200078efcff */
[C---:B------:R-:W-:Y:S02]  /*a100*/  IMAD R13, R4.reuse, R10, R13 ;  /* 0x0000000a040d7224 */ /* 0x040fe400078e020d */
[----:B0-----:R-:W-:Y:S01]  /*a110*/  IMAD.MOV.U32 R3, RZ, RZ, R9 ;  /* 0x000000ffff037224 */ /* 0x001fe200078e0009 */
[----:B------:R-:W-:Y:S01]  /*a120*/  IABS R10, R8 ;  /* 0x00000008000a7213 */ /* 0x000fe20000000000 */
[----:B------:R-:W-:Y:S01]  /*a130*/  @!P3 IMAD.IADD R21, R21, 0x1, -R4 ;  /* 0x000000011515b824 */ /* 0x000fe200078e0a04 */
[----:B------:R-:W-:Y:S01]  /*a140*/  ISETP.GT.U32.AND P3, PT, R4, R13, PT ;  /* 0x0000000d0400720c */ /* 0x000fe20003f64070 */
[----:B------:R-:W-:Y:S01]  /*a150*/  @!P2 IMAD.MOV R3, RZ, RZ, -R3 ;  /* 0x000000ffff03a224 */ /* 0x000fe200078e0a03 */
[----:B------:R-:W-:-:S02]  /*a160*/  ISETP.GE.AND P2, PT, R0, RZ, PT ;  /* 0x000000ff0000720c */ /* 0x000fc40003f46270 */
[----:B------:R-:W-:Y:S01]  /*a170*/  LOP3.LUT R0, R15, 0x88, RZ, 0xfc, !PT ;  /* 0x000000880f007812 */ /* 0x000fe200078efcff */
[----:B------:R-:W-:Y:S01]  /*a180*/  @!P1 IMAD.IADD R19, R19, 0x1, -R4 ;  /* 0x0000000113139824 */ /* 0x000fe200078e0a04 */
[----:B------:R-:W-:Y:S01]  /*a190*/  ISETP.GT.U32.AND P1, PT, R4, R12, PT ;  /* 0x0000000c0400720c */ /* 0x000fe20003f24070 */
[----:B------:R0:W-:Y:S01]  /*a1a0*/  STL [R1+0x120], R3 ;  /* 0x0001200301007387 */ /* 0x0001e20000100800 */
[----:B------:R-:W-:-:S05]  /*a1b0*/  IABS R9, R0 ;  /* 0x0000000000097213 */ /* 0x000fca0000000000 */
[----:B------:R-:W-:Y:S02]  /*a1c0*/  @!P3 IMAD.IADD R13, R13, 0x1, -R4 ;  /* 0x000000010d0db824 */ /* 0x000fe400078e0a04 */
[----:B0-----:R-:W-:-:S03]  /*a1d0*/  IMAD.MOV.U32 R3, RZ, RZ, R18 ;  /* 0x000000ffff037224 */ /* 0x001fc600078e0012 */
[----:B------:R-:W-:Y:S01]  /*a1e0*/  ISETP.GT.U32.AND P3, PT, R4, R13, PT ;  /* 0x0000000d0400720c */ /* 0x000fe20003f64070 */
[----:B------:R-:W-:-:S04]  /*a1f0*/  IMAD.HI.U32 R18, R14, R9, RZ ;  /* 0x000000090e127227 */ /* 0x000fc800078e00ff */
[----:B------:R-:W-:Y:S01]  /*a200*/  @!P4 IMAD.MOV R3, RZ, RZ, -R3 ;  /* 0x000000ffff03c224 */ /* 0x000fe200078e0a03 */
[----:B------:R-:W-:Y:S01]  /*a210*/  ISETP.GT.U32.AND P4, PT, R4, R19, PT ;  /* 0x000000130400720c */ /* 0x000fe20003f84070 */
[----:B------:R-:W-:Y:S02]  /*a220*/  @!P1 IMAD.IADD R12, R12, 0x1, -R4 ;  /* 0x000000010c0c9824 */ /* 0x000fe400078e0a04 */
[----:B------:R-:W-:Y:S01]  /*a230*/  IMAD.MOV R18, RZ, RZ, -R18 ;  /* 0x000000ffff127224 */ /* 0x000fe200078e0a12 */
[----:B------:R0:W-:Y:S02]  /*a240*/  STL [R1+0x188], R3 ;  /* 0x0001880301007387 */ /* 0x0001e40000100800 */
[----:B------:R-:W-:Y:S01]  /*a250*/  ISETP.GT.U32.AND P1, PT, R4, R12, PT ;  /* 0x0000000c0400720c */ /* 0x000fe20003f24070 */
[----:B------:R-:W-:Y:S01]  /*a260*/  @!P3 IMAD.IADD R13, R13, 0x1, -R4 ;  /* 0x000000010d0db824 */ /* 0x000fe200078e0a04 */
[----:B------:R-:W-:-:S03]  /*a270*/  ISETP.GE.AND P3, PT, R16, RZ, PT ;  /* 0x000000ff1000720c */ /* 0x000fc60003f66270 */
[----:B------:R-:W-:Y:S02]  /*a280*/  IMAD.MOV.U32 R5, RZ, RZ, R13 ;  /* 0x000000ffff057224 */ /* 0x000fe400078e000d */
[----:B------:R-:W-:Y:S02]  /*a290*/  @!P4 IMAD.IADD R19, R19, 0x1, -R4 ;  /* 0x000000011313c824 */ /* 0x000fe400078e0a04 */
[----:B0-----:R-:W-:Y:S02]  /*a2a0*/  IMAD.MOV.U32 R3, RZ, RZ, R21 ;  /* 0x000000ffff037224 */ /* 0x001fe400078e0015 */
[----:B------:R-:W-:-:S04]  /*a2b0*/  IMAD.HI.U32 R21, R14, R20, RZ ;  /* 0x000000140e157227 */ /* 0x000fc800078e00ff */
[----:B------:R-:W-:Y:S01]  /*a2c0*/  @!P5 IMAD.MOV R3, RZ, RZ, -R3 ;  /* 0x000000ffff03d224 */ /* 0x000fe200078e0a03 */
[----:B------:R-:W-:Y:S01]  /*a2d0*/  ISETP.GE.AND P5, PT, R0, RZ, PT ;  /* 0x000000ff0000720c */ /* 0x000fe20003fa6270 */
[----:B------:R-:W-:Y:S02]  /*a2e0*/  IMAD R0, R4, R18, R9 ;  /* 0x0000001204007224 */ /* 0x000fe400078e0209 */
[----:B------:R-:W-:Y:S01]  /*a2f0*/  IMAD.HI.U32 R18, R14, R10, RZ ;  /* 0x0000000a0e127227 */ /* 0x000fe200078e00ff */
[----:B------:R0:W-:Y:S02]  /*a300*/  STL [R1+0x184], R3 ;  /* 0x0001840301007387 */ /* 0x0001e40000100800 */
[----:B------:R-:W-:Y:S01]  /*a310*/  ISETP.GT.U32.AND P4, PT, R4, R0, PT ;  /* 0x000000000400720c */ /* 0x000fe20003f84070 */
[----:B------:R-:W-:Y:S02]  /*a320*/  IMAD.MOV R18, RZ, RZ, -R18 ;  /* 0x000000ffff127224 */ /* 0x000fe400078e0a12 */
[----:B------:R-:W-:-:S02]  /*a330*/  @!P1 IMAD.IADD R12, R12, 0x1, -R4 ;  /* 0x000000010c0c9824 */ /* 0x000fc400078e0a04 */
[----:B------:R-:W-:-:S04]  /*a340*/  IMAD.HI.U32 R9, R14, R17, RZ ;  /* 0x000000110e097227 */ /* 0x000fc800078e00ff */
[----:B0-----:R-:W-:Y:S02]  /*a350*/  IMAD.MOV.U32 R3, RZ, RZ, R19 ;  /* 0x000000ffff037224 */ /* 0x001fe400078e0013 */
[----:B------:R-:W-:Y:S02]  /*a360*/  IMAD.MOV R21, RZ, RZ, -R21 ;  /* 0x000000ffff157224 */ /* 0x000fe400078e0a15 */
[----:B------:R-:W-:Y:S02]  /*a370*/  @!P0 IMAD.MOV R3, RZ, RZ, -R3 ;  /* 0x000000ffff038224 */ /* 0x000fe400078e0a03 */
[C---:B------:R-:W-:Y:S02]  /*a380*/  IMAD R10, R4.reuse, R18, R10 ;  /* 0x00000012040a7224 */ /* 0x040fe400078e020a */
[----:B------:R-:W-:Y:S01]  /*a390*/  IMAD.MOV R9, RZ, RZ, -R9 ;  /* 0x000000ffff097224 */ /* 0x000fe200078e0a09 */
[----:B------:R0:W-:Y:S01]  /*a3a0*/  STL [R1+0x170], R3 ;  /* 0x0001700301007387 */ /* 0x0001e20000100800 */
[----:B------:R-:W-:-:S02]  /*a3b0*/  IMAD R16, R4, R21, R20 ;  /* 0x0000001504107224 */ /* 0x000fc400078e0214 */
[----:B------:R-:W-:Y:S02]  /*a3c0*/  @!P4 IMAD.IADD R0, R0, 0x1, -R4 ;  /* 0x000000010000c824 */ /* 0x000fe400078e0a04 */
[C---:B------:R-:W-:Y:S01]  /*a3d0*/  IMAD R17, R4.reuse, R9, R17 ;  /* 0x0000000904117224 */ /* 0x040fe200078e0211 */
[C---:B------:R-:W-:Y:S01]  /*a3e0*/  ISETP.GT.U32.AND P4, PT, R4.reuse, R16, PT ;  /* 0x000000100400720c */ /* 0x040fe20003f84070 */
[----:B------:R-:W-:Y:S01]  /*a3f0*/  @!P6 IMAD.MOV R5, RZ, RZ, -R5 ;  /* 0x000000ffff05e224 */ /* 0x000fe200078e0a05 */
[C---:B------:R-:W-:Y:S01]  /*a400*/  ISETP.GT.U32.AND P0, PT, R4.reuse, R0, PT ;  /* 0x000000000400720c */ /* 0x040fe20003f04070 */
[----:B0-----:R-:W-:Y:S01]  /*a410*/  IMAD.MOV.U32 R3, RZ, RZ, R12 ;  /* 0x000000ffff037224 */ /* 0x001fe200078e000c */
[----:B------:R-:W-:Y:S02]  /*a420*/  LOP3.LUT R9, R15, 0x80, RZ, 0xfc, !PT ;  /* 0x000000800f097812 */ /* 0x000fe400078efcff */
[----:B------:R-:W-:Y:S01]  /*a430*/  STL [R1+0x178], R5 ;  /* 0x0001780501007387 */ /* 0x000fe20000100800 */
[C---:B------:R-:W-:Y:S01]  /*a440*/  ISETP.GT.U32.AND P1, PT, R4.reuse, R17, PT ;  /* 0x000000110400720c */ /* 0x040fe20003f24070 */
[----:B------:R-:W-:Y:S01]  /*a450*/  @!P2 IMAD.MOV R3, RZ, RZ, -R3 ;  /* 0x000000ffff03a224 */ /* 0x000fe200078e0a03 */
[----:B------:R-:W-:-:S02]  /*a460*/  ISETP.GT.U32.AND P2, PT, R4, R10, PT ;  /* 0x0000000a0400720c */ /* 0x000fc40003f44070 */
[----:B------:R-:W-:Y:S02]  /*a470*/  IABS R18, R9 ;  /* 0x0000000900127213 */ /* 0x000fe40000000000 */
[----:B------:R-:W-:Y:S01]  /*a480*/  ISETP.GE.AND P6, PT, R11, RZ, PT ;  /* 0x000000ff0b00720c */ /* 0x000fe20003fc6270 */
[----:B------:R-:W-:Y:S01]  /*a490*/  @!P4 IMAD.IADD R16, R16, 0x1, -R4 ;  /* 0x000000011010c824 */ /* 0x000fe200078e0a04 */
[----:B------:R-:W-:Y:S01]  /*a4a0*/  LOP3.LUT R11, R15, 0x7e, RZ, 0xfc, !PT ;  /* 0x0000007e0f0b7812 */ /* 0x000fe200078efcff */
[----:B------:R-:W-:Y:S01]  /*a4b0*/  IMAD.MOV.U32 R13, RZ, RZ, R18 ;  /* 0x000000ffff0d7224 */ /* 0x000fe200078e0012 */
[----:B------:R0:W-:Y:S01]  /*a4c0*/  STL [R1+0x17c], R3 ;  /* 0x00017c0301007387 */ /* 0x0001e20000100800 */
[----:B------:R-:W-:Y:S01]  /*a4d0*/  @!P0 IMAD.IADD R0, R0, 0x1, -R4 ;  /* 0x0000000100008824 */ /* 0x000fe200078e0a04 */
[----:B------:R-:W-:Y:S01]  /*a4e0*/  IABS R18, R11 ;  /* 0x0000000b00127213 */ /* 0x000fe20000000000 */
[----:B------:R-:W-:Y:S01]  /*a4f0*/  IMAD.HI.U32 R12, R14, R13, RZ ;  /* 0x0000000d0e0c7227 */ /* 0x000fe200078e00ff */
[----:B------:R-:W-:-:S02]  /*a500*/  ISETP.GE.AND P4, PT, R9, RZ, PT ;  /* 0x000000ff0900720c */ /* 0x000fc40003f86270 */
[----:B------:R-:W-:Y:S01]  /*a510*/  LOP3.LUT R9, R15, 0x7c, RZ, 0xfc, !PT ;  /* 0x0000007c0f097812 */ /* 0x000fe200078efcff */
[--C-:B------:R-:W-:Y:S01]  /*a520*/  @!P2 IMAD.IADD R10, R10, 0x1, -R4.reuse ;  /* 0x000000010a0aa824 */ /* 0x100fe200078e0a04 */
[----:B------:R-:W-:Y:S01]  /*a530*/  ISETP.GE.AND P0, PT, R8, RZ, PT ;  /* 0x000000ff0800720c */ /* 0x000fe20003f06270 */
[----:B------:R-:W-:Y:S01]  /*a540*/  @!P1 IMAD.IADD R17, R17, 0x1, -R4 ;  /* 0x0000000111119824 */ /* 0x000fe200078e0a04 */
[C---:B------:R-:W-:Y:S01]  /*a550*/  ISETP.GT.U32.AND P1, PT, R4.reuse, R16, PT ;  /* 0x000000100400720c */ /* 0x040fe20003f24070 */
[----:B0-----:R-:W-:Y:S01]  /*a560*/  IMAD.MOV.U32 R3, RZ, RZ, R0 ;  /* 0x000000ffff037224 */ /* 0x001fe200078e0000 */
[C---:B------:R-:W-:Y:S01]  /*a570*/  ISETP.GT.U32.AND P2, PT, R4.reuse, R10, PT ;  /* 0x0000000a0400720c */ /* 0x040fe20003f44070 */
[----:B------:R-:W-:Y:S01]  /*a580*/  IMAD.MOV R12, RZ, RZ, -R12 ;  /* 0x000000ffff0c7224 */ /* 0x000fe200078e0a0c */
[C---:B------:R-:W-:Y:S01]  /*a590*/  LOP3.LUT R8, R15.reuse, 0x7a, RZ, 0xfc, !PT ;  /* 0x0000007a0f087812 */ /* 0x040fe200078efcff */
[----:B------:R-:W-:Y:S01]  /*a5a0*/  @!P5 IMAD.MOV R3, RZ, RZ, -R3 ;  /* 0x000000ffff03d224 */ /* 0x000fe200078e0a03 */
[C---:B------:R-:W-:Y:S01]  /*a5b0*/  ISETP.GT.U32.AND P5, PT, R4.reuse, R17, PT ;  /* 0x000000110400720c */ /* 0x040fe20003fa4070 */
[----:B------:R-:W-:Y:S01]  /*a5c0*/  IMAD R13, R4, R12, R13 ;  /* 0x0000000c040d7224 */ /* 0x000fe200078e020d */
[----:B------:R-:W-:Y:S01]  /*a5d0*/  LOP3.LUT R12, R15, 0x78, RZ, 0xfc, !PT ;  /* 0x000000780f0c7812 */ /* 0x000fe200078efcff */
[----:B------:R-:W-:Y:S01]  /*a5e0*/  IMAD.HI.U32 R0, R14, R18, RZ ;  /* 0x000000120e007227 */ /* 0x000fe200078e00ff */
[----:B------:R-:W-:Y:S01]  /*a5f0*/  IABS R19, R9 ;  /* 0x0000000900137213 */ /* 0x000fe20000000000 */
[----:B------:R0:W-:Y:S01]  /*a600*/  STL [R1+0x180], R3 ;  /* 0x0001800301007387 */ /* 0x0001e20000100800 */
[----:B------:R-:W-:Y:S01]  /*a610*/  IABS R20, R12 ;  /* 0x0000000c00147213 */ /* 0x000fe20000000000 */
[----:B------:R-:W-:-:S02]  /*a620*/  IMAD.MOV R0, RZ, RZ, -R0 ;  /* 0x000000ffff007224 */ /* 0x000fc400078e0a00 */
[--C-:B------:R-:W-:Y:S01]  /*a630*/  @!P2 IMAD.IADD R10, R10, 0x1, -R4.reuse ;  /* 0x000000010a0aa824 */ /* 0x100fe200078e0a04 */
[----:B------:R-:W-:Y:S01]  /*a640*/  ISETP.GE.AND P2, PT, R11, RZ, PT ;  /* 0x000000ff0b00720c */ /* 0x000fe20003f46270 */
[----:B------:R-:W-:Y:S01]  /*a650*/  @!P1 IMAD.IADD R16, R16, 0x1, -R4 ;  /* 0x0000000110109824 */ /* 0x000fe200078e0a04 */
[C---:B------:R-:W-:Y:S01]  /*a660*/  ISETP.GT.U32.AND P1, PT, R4.reuse, R13, PT ;  /* 0x0000000d0400720c */ /* 0x040fe20003f24070 */
[----:B------:R-:W-:Y:S01]  /*a670*/  IMAD R18, R4, R0, R18 ;  /* 0x0000000004127224 */ /* 0x000fe200078e0212 */
[----:B------:R-:W-:Y:S01]  /*a680*/  IABS R0, R8 ;  /* 0x0000000800007213 */ /* 0x000fe20000000000 */
[----:B------:R-:W-:Y:S02]  /*a690*/  IMAD.MOV.U32 R11, RZ, RZ, R20 ;  /* 0x000000ffff0b7224 */ /* 0x000fe400078e0014 */
[----:B------:R-:W-:-:S04]  /*a6a0*/  IMAD.HI.U32 R20, R14, R19, RZ ;  /* 0x000000130e147227 */ /* 0x000fc800078e00ff */
[----:B------:R-:W-:Y:S01]  /*a6b0*/  @!P5 IMAD.IADD R17, R17, 0x1, -R4 ;  /* 0x000000011111d824 */ /* 0x000fe200078e0a04 */
[----:B------:R-:W-:Y:S01]  /*a6c0*/  ISETP.GT.U32.AND P5, PT, R4, R18, PT ;  /* 0x000000120400720c */ /* 0x000fe20003fa4070 */
[----:B0-----:R-:W-:Y:S02]  /*a6d0*/  IMAD.MOV.U32 R3, RZ, RZ, R16 ;  /* 0x000000ffff037224 */ /* 0x001fe400078e0010 */
[----:B------:R-:W-:-:S04]  /*a6e0*/  IMAD.HI.U32 R21, R14, R0, RZ ;  /* 0x000000000e157227 */ /* 0x000fc800078e00ff */
[----:B------:R-:W-:Y:S02]  /*a6f0*/  IMAD.MOV R20, RZ, RZ, -R20 ;  /* 0x000000ffff147224 */ /* 0x000fe400078e0a14 */
[----:B------:R-:W-:Y:S02]  /*a700*/  @!P3 IMAD.MOV R3, RZ, RZ, -R3 ;  /* 0x000000ffff03b224 */ /* 0x000fe400078e0a03 */
[----:B------:R-:W-:Y:S02]  /*a710*/  IMAD.MOV R16, RZ, RZ, -R21 ;  /* 0x000000ffff107224 */ /* 0x000fe400078e0a15 */
[C---:B------:R-:W-:Y:S01]  /*a720*/  IMAD R19, R4.reuse, R20, R19 ;  /* 0x0000001404137224 */ /* 0x040fe200078e0213 */
[----:B------:R0:W-:Y:S01]  /*a730*/  STL [R1+0x174], R3 ;  /* 0x0001740301007387 */ /* 0x0001e20000100800 */
[----:B------:R-:W-:Y:S01]  /*a740*/  IMAD.MOV.U32 R5, RZ, RZ, R17 ;  /* 0x000000ffff057224 */ /* 0x000fe200078e0011 */
[C---:B------:R-:W-:Y:S01]  /*a750*/  LOP3.LUT R20, R15.reuse, 0x76, RZ, 0xfc, !PT ;  /* 0x000000760f147812 */ /* 0x040fe200078efcff */
[C---:B------:R-:W-:Y:S01]  /*a760*/  IMAD R0, R4.reuse, R16, R0 ;  /* 0x0000001004007224 */ /* 0x040fe200078e0200 */
[----:B------:R-:W-:Y:S01]  /*a770*/  LOP3.LUT R17, R15, 0x6e, RZ, 0xfc, !PT ;  /* 0x0000006e0f117812 */ /* 0x000fe200078efcff */
[----:B------:R-:W-:Y:S01]  /*a780*/  @!P6 IMAD.MOV R5, RZ, RZ, -R5 ;  /* 0x000000ffff05e224 */ /* 0x000fe200078e0a05 */
[----:B------:R-:W-:Y:S01]  /*a790*/  ISETP.GT.U32.AND P6, PT, R4, R19, PT ;  /* 0x000000130400720c */ /* 0x000fe20003fc4070 */
[--C-:B------:R-:W-:Y:S01]  /*a7a0*/  @!P1 IMAD.IADD R13, R13, 0x1, -R4.reuse ;  /* 0x000000010d0d9824 */ /* 0x100fe200078e0a04 */
[----:B------:R-:W-:Y:S01]  /*a7b0*/  ISETP.GE.AND P1, PT, R9, RZ, PT ;  /* 0x000000ff0900720c */ /* 0x000fe20003f26270 */
[----:B------:R-:W-:Y:S01]  /*a7c0*/  @!P5 IMAD.IADD R18, R18, 0x1, -R4 ;  /* 0x000000011212d824 */ /* 0x000fe200078e0a04 */
[----:B------:R-:W-:Y:S01]  /*a7d0*/  STL [R1+0x160], R5 ;  /* 0x0001600501007387 */ /* 0x000fe20000100800 */
[----:B0-----:R-:W-:Y:S01]  /*a7e0*/  IMAD.MOV.U32 R3, RZ, RZ, R10 ;  /* 0x000000ffff037224 */ /* 0x001fe200078e000a */
[----:B------:R-:W-:Y:S01]  /*a7f0*/  ISETP.GT.U32.AND P5, PT, R4, R13, PT ;  /* 0x0000000d0400720c */ /* 0x000fe20003fa4070 */
[----:B------:R-:W-:Y:S01]  /*a800*/  IMAD.HI.U32 R9, R14, R11, RZ ;  /* 0x0000000b0e097227 */ /* 0x000fe200078e00ff */
[----:B------:R-:W-:-:S03]  /*a810*/  ISETP.GT.U32.AND P3, PT, R4, R18, PT ;  /* 0x000000120400720c */ /* 0x000fc60003f64070 */
[----:B------:R-:W-:Y:S01]  /*a820*/  @!P0 IMAD.MOV R3, RZ, RZ, -R3 ;  /* 0x000000ffff038224 */ /* 0x000fe200078e0a03 */
[C---:B------:R-:W-:Y:S01]  /*a830*/  ISETP.GT.U32.AND P0, PT, R4.reuse, R0, PT ;  /* 0x000000000400720c */ /* 0x040fe20003f04070 */
[----:B------:R-:W-:Y:S02]  /*a840*/  IMAD.MOV R9, RZ, RZ, -R9 ;  /* 0x000000ffff097224 */ /* 0x000fe400078e0a09 */
[--C-:B------:R-:W-:Y:S01]  /*a850*/  @!P6 IMAD.IADD R19, R19, 0x1, -R4.reuse ;  /* 0x000000011313e824 */ /* 0x100fe200078e0a04 */
[----:B------:R0:W-:Y:S01]  /*a860*/  STL [R1+0x168], R3 ;  /* 0x0001680301007387 */ /* 0x0001e20000100800 */
[----:B------:R-:W-:Y:S01]  /*a870*/  IMAD R11, R4, R9, R11 ;  /* 0x00000009040b7224 */ /* 0x000fe200078e020b */
[----:B------:R-:W-:Y:S01]  /*a880*/  IABS R9, R20 ;  /* 0x0000001400097213 */ /* 0x000fe20000000000 */
[--C-:B------:R-:W-:Y:S01]  /*a890*/  @!P5 IMAD.IADD R13, R13, 0x1, -R4.reuse ;  /* 0x000000010d0dd824 */ /* 0x100fe200078e0a04 */
[----:B------:R-:W-:Y:S01]  /*a8a0*/  ISETP.GE.AND P5, PT, R8, RZ, PT ;  /* 0x000000ff0800720c */ /* 0x000fe20003fa6270 */
[----:B------:R-:W-:Y:S01]  /*a8b0*/  @!P3 IMAD.IADD R18, R18, 0x1, -R4 ;  /* 0x000000011212b824 */ /* 0x000fe200078e0a04 */
[----:B------:R-:W-:Y:S01]  /*a8c0*/  LOP3.LUT R8, R15, 0x74, RZ, 0xfc, !PT ;  /* 0x000000740f087812 */ /* 0x000fe200078efcff */
[----:B------:R-:W-:Y:S01]  /*a8d0*/  IMAD.HI.U32 R16, R14, R9, RZ ;  /* 0x000000090e107227 */ /* 0x000fe200078e00ff */
[----:B------:R-:W-:-:S02]  /*a8e0*/  ISETP.GT.U32.AND P3, PT, R4, R11, PT ;  /* 0x0000000b0400720c */ /* 0x000fc40003f64070 */
[----:B------:R-:W-:Y:S01]  /*a8f0*/  IABS R10, R8 ;  /* 0x00000008000a7213 */ /* 0x000fe20000000000 */
[----:B------:R-:W-:Y:S01]  /*a900*/  @!P0 IMAD.IADD R0, R0, 0x1, -R4 ;  /* 0x0000000100008824 */ /* 0x000fe200078e0a04 */
[----:B------:R-:W-:Y:S01]  /*a910*/  ISETP.GT.U32.AND P0, PT, R4, R19, PT ;  /* 0x000000130400720c */ /* 0x000fe20003f04070 */
[----:B0-----:R-:W-:Y:S01]  /*a920*/  IMAD.MOV.U32 R3, RZ, RZ, R13 ;  /* 0x000000ffff037224 */ /* 0x001fe200078e000d */
[----:B------:R-:W-:Y:S01]  /*a930*/  ISETP.GE.AND P6, PT, R12, RZ, PT ;  /* 0x000000ff0c00720c */ /* 0x000fe20003fc6270 */
[----:B------:R-:W-:Y:S01]  /*a940*/  IMAD.MOV R16, RZ, RZ, -R16 ;  /* 0x000000ffff107224 */ /* 0x000fe200078e0a10 */
[C---:B------:R-:W-:Y:S01]  /*a950*/  LOP3.LUT R12, R15.reuse, 0x72, RZ, 0xfc, !PT ;  /* 0x000000720f0c7812 */ /* 0x040fe200078efcff */
[----:B------:R-:W-:Y:S01]  /*a960*/  @!P4 IMAD.MOV R3, RZ, RZ, -R3 ;  /* 0x000000ffff03c224 */ /* 0x000fe200078e0a03 */
[C---:B------:R-:W-:Y:S01]  /*a970*/  ISETP.GT.U32.AND P4, PT, R4.reuse, R0, PT ;  /* 0x000000000400720c */ /* 0x040fe20003f84070 */
[----:B------:R-:W-:Y:S01]  /*a980*/  IMAD R9, R4, R16, R9 ;  /* 0x0000001004097224 */ /* 0x000fe200078e0209 */
[----:B------:R-:W-:Y:S01]  /*a990*/  IABS R22, R12 ;  /* 0x0000000c00167213 */ /* 0x000fe20000000000 */
[----:B------:R-:W-:Y:S01]  /*a9a0*/  IMAD.HI.U32 R13, R14, R10, RZ ;  /* 0x0000000a0e0d7227 */ /* 0x000fe200078e00ff */
[----:B------:R0:W-:Y:S01]  /*a9b0*/  STL [R1+0x16c], R3 ;  /* 0x00016c0301007387 */ /* 0x0001e20000100800 */
[----:B------:R-:W-:-:S02]  /*a9c0*/  LOP3.LUT R16, R15, 0x70, RZ, 0xfc, !PT ;  /* 0x000000700f107812 */ /* 0x000fc400078efcff */
[--C-:B------:R-:W-:Y:S01]  /*a9d0*/  @!P0 IMAD.IADD R19, R19, 0x1, -R4.reuse ;  /* 0x0000000113138824 */ /* 0x100fe200078e0a04 */
[C---:B------:R-:W-:Y:S01]  /*a9e0*/  ISETP.GT.U32.AND P0, PT, R4.reuse, R9, PT ;  /* 0x000000090400720c */ /* 0x040fe20003f04070 */
[----:B------:R-:W-:Y:S02]  /*a9f0*/  IMAD.MOV R13, RZ, RZ, -R13 ;  /* 0x000000ffff0d7224 */ /* 0x000fe400078e0a0d */
[----:B------:R-:W-:Y:S02]  /*aa00*/  @!P3 IMAD.IADD R11, R11, 0x1, -R4 ;  /* 0x000000010b0bb824 */ /* 0x000fe400078e0a04 */
[----:B------:R-:W-:Y:S01]  /*aa10*/  IMAD R10, R4, R13, R10 ;  /* 0x0000000d040a7224 */ /* 0x000fe200078e020a */
[----:B------:R-:W-:Y:S01]  /*aa20*/  IABS R13, R16 ;  /* 0x00000010000d7213 */ /* 0x000fe20000000000 */
[----:B------:R-:W-:Y:S01]  /*aa30*/  @!P4 IMAD.IADD R0, R0, 0x1, -R4 ;  /* 0x000000010000c824 */ /* 0x000fe200078e0a04 */
[C---:B------:R-:W-:Y:S01]  /*aa40*/  ISETP.GT.U32.AND P3, PT, R4.reuse, R11, PT ;  /* 0x0000000b0400720c */ /* 0x040fe20003f64070 */
[----:B------:R-:W-:Y:S01]  /*aa50*/  IMAD.MOV.U32 R5, RZ, RZ, R18 ;  /* 0x000000ffff057224 */ /* 0x000fe200078e0012 */
[----:B------:R-:W-:Y:S01]  /*aa60*/  ISETP.GT.U32.AND P4, PT, R4, R10, PT ;  /* 0x0000000a0400720c */ /* 0x000fe20003f84070 */
[----:B------:R-:W-:-:S04]  /*aa70*/  IMAD.HI.U32 R23, R14, R22, RZ ;  /* 0x000000160e177227 */ /* 0x000fc800078e00ff */
[--C-:B------:R-:W-:Y:S01]  /*aa80*/  @!P0 IMAD.IADD R9, R9, 0x1, -R4.reuse ;  /* 0x0000000109098824 */ /* 0x100fe200078e0a04 */
[----:B------:R-:W-:Y:S01]  /*aa90*/  ISETP.GE.AND P0, PT, R8, RZ, PT ;  /* 0x000000ff0800720c */ /* 0x000fe20003f06270 */
[----:B0-----:R-:W-:Y:S01]  /*aaa0*/  IMAD.MOV.U32 R3, RZ, RZ, R19 ;  /* 0x000000ffff037224 */ /* 0x001fe200078e0013 */
[----:B------:R-:W-:Y:S01]  /*aab0*/  LOP3.LUT R19, R15, 0x60, RZ, 0xfc, !PT ;  /* 0x000000600f137812 */ /* 0x000fe200078efcff */
[----:B------:R-:W-:Y:S01]  /*aac0*/  @!P2 IMAD.MOV R5, RZ, RZ, -R5 ;  /* 0x000000ffff05a224 */ /* 0x000fe200078e0a05 */
[----:B------:R-:W-:Y:S01]  /*aad0*/  ISETP.GT.U32.AND P2, PT, R4, R9, PT ;  /* 0x000000090400720c */ /* 0x000fe20003f44070 */
[----:B------:R-:W-:Y:S02]  /*aae0*/  IMAD.MOV R23, RZ, RZ, -R23 ;  /* 0x000000ffff177224 */ /* 0x000fe400078e0a17 */
[----:B------:R-:W-:Y:S01]  /*aaf0*/  @!P1 IMAD.MOV R3, RZ, RZ, -R3 ;  /* 0x000000ffff039224 */ /* 0x000fe200078e0a03 */
[----:B------:R-:W-:Y:S01]  /*ab00*/  STL [R1+0x15c], R5 ;  /* 0x00015c0501007387 */ /* 0x000fe20000100800 */
[----:B------:R-:W-:Y:S01]  /*ab10*/  @!P3 IMAD.IADD R11, R11, 0x1, -R4 ;  /* 0x000000010b0bb824 */ /* 0x000fe200078e0a04 */
[----:B------:R-:W-:Y:S01]  /*ab20*/  ISETP.GE.AND P3, PT, R20, RZ, PT ;  /* 0x000000ff1400720c */ /* 0x000fe20003f66270 */
[----:B------:R-:W-:Y:S01]  /*ab30*/  IMAD.HI.U32 R21, R14, R13, RZ ;  /* 0x0000000d0e157227 */ /* 0x000fe200078e00ff */
[----:B------:R0:W-:Y:S01]  /*ab40*/  STL [R1+0x158], R3 ;  /* 0x0001580301007387 */ /* 0x0001e20000100800 */
[----:B------:R-:W-:-:S02]  /*ab50*/  IABS R20, R17 ;  /* 0x0000001100147213 */ /* 0x000fc40000000000 */
[----:B------:R-:W-:Y:S02]  /*ab60*/  IMAD R8, R4, R23, R22 ;  /* 0x0000001704087224 */ /* 0x000fe400078e0216 */
[----:B------:R-:W-:Y:S02]  /*ab70*/  @!P4 IMAD.IADD R10, R10, 0x1, -R4 ;  /* 0x000000010a0ac824 */ /* 0x000fe400078e0a04 */
[----:B------:R-:W-:Y:S01]  /*ab80*/  IMAD.MOV R21, RZ, RZ, -R21 ;  /* 0x000000ffff157224 */ /* 0x000fe200078e0a15 */
[C---:B------:R-:W-:Y:S01]  /*ab90*/  ISETP.GT.U32.AND P4, PT, R4.reuse, R8, PT ;  /* 0x000000080400720c */ /* 0x040fe20003f84070 */
[----:B------:R-:W-:Y:S01]  /*aba0*/  @!P5 IMAD.MOV R0, RZ, RZ, -R0 ;  /* 0x000000ffff00d224 */ /* 0x000fe200078e0a00 */
[C---:B------:R-:W-:Y:S01]  /*abb0*/  ISETP.GT.U32.AND P1, PT, R4.reuse, R10, PT ;  /* 0x0000000a0400720c */ /* 0x040fe20003f24070 */
[----:B0-----:R-:W-:Y:S01]  /*abc0*/  IMAD.MOV.U32 R3, RZ, RZ, R11 ;  /* 0x000000ffff037224 */ /* 0x001fe200078e000b */
[----:B------:R-:W-:Y:S01]  /*abd0*/  LOP3.LUT R11, R15, 0x6c, RZ, 0xfc, !PT ;  /* 0x0000006c0f0b7812 */ /* 0x000fe200078efcff */
[C---:B------:R-:W-:Y:S01]  /*abe0*/  IMAD R13, R4.reuse, R21, R13 ;  /* 0x00000015040d7224 */ /* 0x040fe200078e020d */
[----:B------:R0:W-:Y:S01]  /*abf0*/  STL [R1+0x154], R0 ;  /* 0x0001540001007387 */ /* 0x0001e20000100800 */
[----:B------:R-:W-:Y:S01]  /*ac00*/  @!P6 IMAD.MOV R3, RZ, RZ, -R3 ;  /* 0x000000ffff03e224 */ /* 0x000fe200078e0a03 */
[----:B------:R-:W-:Y:S01]  /*ac10*/  IABS R22, R11 ;  /* 0x0000000b00167213 */ /* 0x000fe20000000000 */
[----:B------:R-:W-:Y:S01]  /*ac20*/  @!P2 IMAD.IADD R9, R9, 0x1, -R4 ;  /* 0x000000010909a824 */ /* 0x000fe200078e0a04 */
[----:B------:R-:W-:-:S02]  /*ac30*/  ISETP.GT.U32.AND P2, PT, R4, R13, PT ;  /* 0x0000000d0400720c */ /* 0x000fc40003f44070 */
[----:B------:R1:W-:Y:S01]  /*ac40*/  STL [R1+0x124], R3 ;  /* 0x0001240301007387 */ /* 0x0003e20000100800 */
[--C-:B------:R-:W-:Y:S01]  /*ac50*/  @!P4 IMAD.IADD R8, R8, 0x1, -R4.reuse ;  /* 0x000000010808c824 */ /* 0x100fe200078e0a04 */
[----:B------:R-:W-:Y:S01]  /*ac60*/  ISETP.GE.AND P5, PT, R12, RZ, PT ;  /* 0x000000ff0c00720c */ /* 0x000fe20003fa6270 */
[----:B------:R-:W-:Y:S01]  /*ac70*/  @!P1 IMAD.IADD R10, R10, 0x1, -R4 ;  /* 0x000000010a0a9824 */ /* 0x000fe200078e0a04 */
[----:B------:R-:W-:Y:S01]  /*ac80*/  LOP3.LUT R12, R15, 0x6a, RZ, 0xfc, !PT ;  /* 0x0000006a0f0c7812 */ /* 0x000fe200078efcff */
[----:B0-----:R-:W-:Y:S01]  /*ac90*/  IMAD.HI.U32 R0, R14, R20, RZ ;  /* 0x000000140e007227 */ /* 0x001fe200078e00ff */
[----:B------:R-:W-:Y:S02]  /*aca0*/  ISETP.GE.AND P4, PT, R11, RZ, PT ;  /* 0x000000ff0b00720c */ /* 0x000fe40003f86270 */
[C---:B------:R-:W-:Y:S01]  /*acb0*/  LOP3.LUT R11, R15.reuse, 0x68, RZ, 0xfc, !PT ;  /* 0x000000680f0b7812 */ /* 0x040fe200078efcff */
[----:B------:R-:W-:Y:S01]  /*acc0*/  IMAD.MOV R0, RZ, RZ, -R0 ;  /* 0x000000ffff007224 */ /* 0x000fe200078e0a00 */
[----:B------:R-:W-:Y:S01]  /*acd0*/  IABS R21, R12 ;  /* 0x0000000c00157213 */ /* 0x000fe20000000000 */
[----:B-1----:R-:W-:Y:S01]  /*ace0*/  IMAD.MOV.U32 R3, RZ, RZ, R9 ;  /* 0x000000ffff037224 */ /* 0x002fe200078e0009 */
[----:B------:R-:W-:Y:S01]  /*acf0*/  ISETP.GE.AND P6, PT, R16, RZ, PT ;  /* 0x000000ff1000720c */ /* 0x000fe20003fc6270 */
[C---:B------:R-:W-:Y:S01]  /*ad00*/  IMAD R23, R4.reuse, R0, R20 ;  /* 0x0000000004177224 */ /* 0x040fe200078e0214 */
[----:B------:R-:W-:Y:S01]  /*ad10*/  IABS R18, R11 ;  /* 0x0000000b00127213 */ /* 0x000fe20000000000 */
[----:B------:R-:W-:Y:S01]  /*ad20*/  @!P3 IMAD.MOV R3, RZ, RZ, -R3 ;  /* 0x000000ffff03b224 */ /* 0x000fe200078e0a03 */
[----:B------:R-:W-:Y:S01]  /*ad30*/  ISETP.GT.U32.AND P3, PT, R4, R8, PT ;  /* 0x000000080400720c */ /* 0x000fe20003f64070 */
[----:B------:R-:W-:Y:S01]  /*ad40*/  IMAD.HI.U32 R9, R14, R22, RZ ;  /* 0x000000160e097227 */ /* 0x000fe200078e00ff */
[----:B------:R-:W-:-:S02]  /*ad50*/  LOP3.LUT R0, R15, 0x66, RZ, 0xfc, !PT ;  /* 0x000000660f007812 */ /* 0x000fc400078efcff */
[----:B------:R0:W-:Y:S01]  /*ad60*/  STL [R1+0x11c], R3 ;  /* 0x00011c0301007387 */ /* 0x0001e20000100800 */
[----:B------:R-:W-:Y:S01]  /*ad70*/  @!P2 IMAD.IADD R13, R13, 0x1, -R4 ;  /* 0x000000010d0da824 */ /* 0x000fe200078e0a04 */
[----:B------:R-:W-:Y:S01]  /*ad80*/  IABS R20, R0 ;  /* 0x0000000000147213 */ /* 0x000fe20000000000 */
[----:B------:R-:W-:Y:S01]  /*ad90*/  IMAD.MOV R9, RZ, RZ, -R9 ;  /* 0x000000ffff097224 */ /* 0x000fe200078e0a09 */
[----:B------:R-:W-:Y:S02]  /*ada0*/  ISETP.GE.AND P1, PT, R17, RZ, PT ;  /* 0x000000ff1100720c */ /* 0x000fe40003f26270 */
[C---:B------:R-:W-:Y:S01]  /*adb0*/  ISETP.GT.U32.AND P2, PT, R4.reuse, R13, PT ;  /* 0x0000000d0400720c */ /* 0x040fe20003f44070 */
[----:B------:R-:W-:Y:S02]  /*adc0*/  IMAD R22, R4, R9, R22 ;  /* 0x0000000904167224 */ /* 0x000fe400078e0216 */
[----:B------:R-:W-:Y:S02]  /*add0*/  @!P3 IMAD.IADD R8, R8, 0x1, -R4 ;  /* 0x000000010808b824 */ /* 0x000fe400078e0a04 */
[----:B0-----:R-:W-:Y:S01]  /*ade0*/  IMAD.MOV.U32 R3, RZ, RZ, R10 ;  /* 0x000000ffff037224 */ /* 0x001fe200078e000a */
[----:B------:R-:W-:Y:S01]  /*adf0*/  ISETP.GT.U32.AND P3, PT, R4, R22, PT ;  /* 0x000000160400720c */ /* 0x000fe20003f64070 */
[----:B------:R-:W-:-:S04]  /*ae00*/  IMAD.HI.U32 R9, R14, R21, RZ ;  /* 0x000000150e097227 */ /* 0x000fc800078e00ff */
[----:B------:R-:W-:Y:S01]  /*ae10*/  @!P0 IMAD.MOV R3, RZ, RZ, -R3 ;  /* 0x000000ffff038224 */ /* 0x000fe200078e0a03 */
[----:B------:R-:W-:Y:S01]  /*ae20*/  ISETP.GT.U32.AND P0, PT, R4, R23, PT ;  /* 0x000000170400720c */ /* 0x000fe20003f04070 */
[----:B------:R-:W-:Y:S01]  /*ae30*/  @!P2 IMAD.IADD R13, R13, 0x1, -R4 ;  /* 0x000000010d0da824 */ /* 0x000fe200078e0a04 */
[----:B------:R-:W-:Y:S01]  /*ae40*/  ISETP.GE.AND P2, PT, R12, RZ, PT ;  /* 0x000000ff0c00720c */ /* 0x000fe20003f46270 */
[----:B------:R-:W-:Y:S01]  /*ae50*/  IMAD.HI.U32 R10, R14, R18, RZ ;  /* 0x000000120e0a7227 */ /* 0x000fe200078e00ff */
[----:B------:R0:W-:Y:S03]  /*ae60*/  STL [R1+0x114], R3 ;  /* 0x0001140301007387 */ /* 0x0001e60000100800 */
[----:B------:R-:W-:Y:S02]  /*ae70*/  IMAD.MOV R12, RZ, RZ, -R9 ;  /* 0x000000ffff0c7224 */ /* 0x000fe400078e0a09 */
[----:B------:R-:W-:-:S02]  /*ae80*/  IMAD.MOV R10, RZ, RZ, -R10 ;  /* 0x000000ffff0a7224 */ /* 0x000fc400078e0a0a */
[----:B------:R-:W-:Y:S02]  /*ae90*/  IMAD R21, R4, R12, R21 ;  /* 0x0000000c04157224 */ /* 0x000fe400078e0215 */
[----:B------:R-:W-:Y:S01]  /*aea0*/  @!P0 IMAD.IADD R23, R23, 0x1, -R4 ;  /* 0x0000000117178824 */ /* 0x000fe200078e0a04 */
[----:B------:R-:W-:Y:S01]  /*aeb0*/  ISETP.GE.AND P0, PT, R11, RZ, PT ;  /* 0x000000ff0b00720c */ /* 0x000fe20003f06270 */
[----:B0-----:R-:W-:Y:S01]  /*aec0*/  IMAD.MOV.U32 R3, RZ, RZ, R8 ;  /* 0x000000ffff037224 */ /* 0x001fe200078e0008 */
[C---:B------:R-:W-:Y:S01]  /*aed0*/  LOP3.LUT R11, R15.reuse, 0x64, RZ, 0xfc, !PT ;  /* 0x000000640f0b7812 */ /* 0x040fe200078efcff */
[----:B------:R-:W-:Y:S01]  /*aee0*/  @!P3 IMAD.IADD R22, R22, 0x1, -R4 ;  /* 0x000000011616b824 */ /* 0x000fe200078e0a04 */
[----:B------:R-:W-:Y:S01]  /*aef0*/  LOP3.LUT R8, R15, 0x62, RZ, 0xfc, !PT ;  /* 0x000000620f087812 */ /* 0x000fe200078efcff */
[----:B------:R-:W-:Y:S01]  /*af00*/  @!P5 IMAD.MOV R3, RZ, RZ, -R3 ;  /* 0x000000ffff03d224 */ /* 0x000fe200078e0a03 */
[C---:B------:R-:W-:Y:S01]  /*af10*/  ISETP.GT.U32.AND P5, PT, R4.reuse, R23, PT ;  /* 0x000000170400720c */ /* 0x040fe20003fa4070 */
[C---:B------:R-:W-:Y:S01]  /*af20*/  IMAD R18, R4.reuse, R10, R18 ;  /* 0x0000000a04127224 */ /* 0x040fe200078e0212 */
[----:B------:R-:W-:Y:S01]  /*af30*/  ISETP.GT.U32.AND P3, PT, R4, R22, PT ;  /* 0x000000160400720c */ /* 0x000fe20003f64070 */
[----:B------:R-:W-:Y:S01]  /*af40*/  IMAD.HI.U32 R9, R14, R20, RZ ;  /* 0x000000140e097227 */ /* 0x000fe200078e00ff */
[----:B------:R0:W-:Y:S01]  /*af50*/  STL [R1+0x110], R3 ;  /* 0x0001100301007387 */ /* 0x0001e20000100800 */
[----:B------:R-:W-:-:S02]  /*af60*/  IABS R12, R11 ;  /* 0x0000000b000c7213 */ /* 0x000fc40000000000 */
[----:B------:R-:W-:Y:S01]  /*af70*/  IMAD.MOV R9, RZ, RZ, -R9 ;  /* 0x000000ffff097224 */ /* 0x000fe200078e0a09 */
[----:B------:R-:W-:Y:S02]  /*af80*/  LOP3.LUT R10, R15, 0x5e, RZ, 0xfc, !PT ;  /* 0x0000005e0f0a7812 */ /* 0x000fe400078efcff */
[----:B------:R-:W-:Y:S02]  /*af90*/  IMAD.HI.U32 R17, R14, R12, RZ ;  /* 0x0000000c0e117227 */ /* 0x000fe400078e00ff */
[----:B------:R-:W-:Y:S02]  /*afa0*/  IABS R16, R10 ;  /* 0x0000000a00107213 */ /* 0x000fe40000000000 */
[----:B0-----:R-:W-:Y:S01]  /*afb0*/  IMAD.MOV.U32 R3, RZ, RZ, R13 ;  /* 0x000000ffff037224 */ /* 0x001fe200078e000d */
[----:B------:R-:W-:Y:S01]  /*afc0*/  IABS R13, R19 ;  /* 0x00000013000d7213 */ /* 0x000fe20000000000 */
[----:B------:R-:W-:Y:S01]  /*afd0*/  @!P5 IMAD.IADD R23, R23, 0x1, -R4 ;  /* 0x000000011717d824 */ /* 0x000fe200078e0a04 */
[C---:B------:R-:W-:Y:S01]  /*afe0*/  ISETP.GT.U32.AND P5, PT, R4.reuse, R18, PT ;  /* 0x000000120400720c */ /* 0x040fe20003fa4070 */
[----:B------:R-:W-:Y:S01]  /*aff0*/  @!P6 IMAD.MOV R3, RZ, RZ, -R3 ;  /* 0x000000ffff03e224 */ /* 0x000fe200078e0a03 */
[C---:B------:R-:W-:Y:S01]  /*b000*/  ISETP.GT.U32.AND P6, PT, R4.reuse, R21, PT ;  /* 0x000000150400720c */ /* 0x040fe20003fc4070 */
[----:B------:R-:W-:Y:S01]  /*b010*/  IMAD R20, R4, R9, R20 ;  /* 0x0000000904147224 */ /* 0x000fe200078e0214 */
[----:B------:R-:W-:Y:S01]  /*b020*/  IABS R9, R8 ;  /* 0x0000000800097213 */ /* 0x000fe20000000000 */
[----:B------:R-:W-:Y:S01]  /*b030*/  @!P3 IMAD.IADD R22, R22, 0x1, -R4 ;  /* 0x000000011616b824 */ /* 0x000fe200078e0a04 */
[----:B------:R0:W-:Y:S01]  /*b040*/  STL [R1+0x118], R3 ;  /* 0x0001180301007387 */ /* 0x0001e20000100800 */
[----:B------:R-:W-:Y:S01]  /*b050*/  IMAD.MOV R17, RZ, RZ, -R17 ;  /* 0x000000ffff117224 */ /* 0x000fe200078e0a11 */
[C---:B------:R-:W-:Y:S01]  /*b060*/  ISETP.GT.U32.AND P3, PT, R4.reuse, R20, PT ;  /* 0x000000140400720c */ /* 0x040fe20003f64070 */
[----:B------:R-:W-:Y:S01]  /*b070*/  IMAD.MOV.U32 R5, RZ, RZ, R23 ;  /* 0x000000ffff057224 */ /* 0x000fe200078e0017 */
[----:B------:R-:W-:Y:S01]  /*b080*/  LOP3.LUT R23, R15, 0x4a, RZ, 0xfc, !PT ;  /* 0x0000004a0f177812 */ /* 0x000fe200078efcff */
[----:B------:R-:W-:-:S02]  /*b090*/  IMAD R12, R4, R17, R12 ;  /* 0x00000011040c7224 */ /* 0x000fc400078e020c */
[--C-:B------:R-:W-:Y:S02]  /*b0a0*/  @!P5 IMAD.IADD R18, R18, 0x1, -R4.reuse ;  /* 0x000000011212d824 */ /* 0x100fe400078e0a04 */
[----:B------:R-:W-:Y:S01]  /*b0b0*/  @!P6 IMAD.IADD R21, R21, 0x1, -R4 ;  /* 0x000000011515e824 */ /* 0x000fe200078e0a04 */
[----:B------:R-:W-:Y:S01]  /*b0c0*/  ISETP.GE.AND P6, PT, R0, RZ, PT ;  /* 0x000000ff0000720c */ /* 0x000fe20003fc6270 */
[----:B------:R-:W-:Y:S02]  /*b0d0*/  IMAD.MOV.U32 R0, RZ, RZ, R13 ;  /* 0x000000ffff007224 */ /* 0x000fe400078e000d */
[----:B------:R-:W-:Y:S01]  /*b0e0*/  IMAD.HI.U32 R13, R14, R9, RZ ;  /* 0x000000090e0d7227 */ /* 0x000fe200078e00ff */
[----:B------:R-:W-:-:S03]  /*b0f0*/  ISETP.GT.U32.AND P5, PT, R4, R21, PT ;  /* 0x000000150400720c */ /* 0x000fc60003fa4070 */
[----:B------:R-:W-:Y:S01]  /*b100*/  @!P3 IMAD.IADD R20, R20, 0x1, -R4 ;  /* 0x000000011414b824 */ /* 0x000fe200078e0a04 */
[C---:B------:R-:W-:Y:S01]  /*b110*/  ISETP.GT.U32.AND P3, PT, R4.reuse, R18, PT ;  /* 0x000000120400720c */ /* 0x040fe20003f64070 */
[----:B------:R-:W-:Y:S02]  /*b120*/  IMAD.MOV R13, RZ, RZ, -R13 ;  /* 0x000000ffff0d7224 */ /* 0x000fe400078e0a0d */
[----:B0-----:R-:W-:Y:S01]  /*b130*/  IMAD.MOV.U32 R3, RZ, RZ, R22 ;  /* 0x000000ffff037224 */ /* 0x001fe200078e0016 */
[C---:B------:R-:W-:Y:S01]  /*b140*/  LOP3.LUT R22, R15.reuse, 0x48, RZ, 0xfc, !PT ;  /* 0x000000480f167812 */ /* 0x040fe200078efcff */
[C---:B------:R-:W-:Y:S01]  /*b150*/  IMAD R9, R4.reuse, R13, R9 ;  /* 0x0000000d04097224 */ /* 0x040fe200078e0209 */
[----:B------:R-:W-:Y:S01]  /*b160*/  LOP3.LUT R13, R15, 0x5c, RZ, 0xfc, !PT ;  /* 0x0000005c0f0d7812 */ /* 0x000fe200078efcff */
[----:B------:R-:W-:Y:S01]  /*b170*/  @!P1 IMAD.MOV R5, RZ, RZ, -R5 ;  /* 0x000000ffff059224 */ /* 0x000fe200078e0a05 */
[C---:B------:R-:W-:Y:S01]  /*b180*/  ISETP.GT.U32.AND P1, PT, R4.reuse, R20, PT ;  /* 0x000000140400720c */ /* 0x040fe20003f24070 */
[--C-:B------:R-:W-:Y:S01]  /*b190*/  @!P5 IMAD.IADD R21, R21, 0x1, -R4.reuse ;  /* 0x000000011515d824 */ /* 0x100fe200078e0a04 */
[----:B------:R-:W-:Y:S01]  /*b1a0*/  ISETP.GT.U32.AND P5, PT, R4, R12, PT ;  /* 0x0000000c0400720c */ /* 0x000fe20003fa4070 */
[----:B------:R-:W-:Y:S01]  /*b1b0*/  @!P4 IMAD.MOV R3, RZ, RZ, -R3 ;  /* 0x000000ffff03c224 */ /* 0x000fe200078e0a03 */
[----:B------:R-:W-:Y:S01]  /*b1c0*/  STL [R1+0x3c], R5 ;  /* 0x00003c0501007387 */ /* 0x000fe20000100800 */
[----:B------:R-:W-:Y:S01]  /*b1d0*/  @!P3 IMAD.IADD R18, R18, 0x1, -R4 ;  /* 0x000000011212b824 */ /* 0x000fe200078e0a04 */
[----:B------:R-:W-:Y:S01]  /*b1e0*/  ISETP.GT.U32.AND P3, PT, R4, R9, PT ;  /* 0x000000090400720c */ /* 0x000fe20003f64070 */
[----:B------:R-:W-:Y:S01]  /*b1f0*/  IMAD.HI.U32 R17, R14, R0, RZ ;  /* 0x000000000e117227 */ /* 0x000fe200078e00ff */
[----:B------:R0:W-:Y:S01]  /*b200*/  STL [R1+0xa0], R3 ;  /* 0x0000a00301007387 */ /* 0x0001e20000100800 */
[----:B------:R-:W-:-:S02]  /*b210*/  ISETP.GE.AND P4, PT, R11, RZ, PT ;  /* 0x000000ff0b00720c */ /* 0x000fc40003f86270 */
[----:B------:R-:W-:-:S04]  /*b220*/  IMAD.HI.U32 R11, R14, R16, RZ ;  /* 0x000000100e0b7227 */ /* 0x000fc800078e00ff */
[--C-:B------:R-:W-:Y:S02]  /*b230*/  @!P5 IMAD.IADD R12, R12, 0x1, -R4.reuse ;  /* 0x000000010c0cd824 */ /* 0x100fe400078e0a04 */
[--C-:B------:R-:W-:Y:S01]  /*b240*/  @!P1 IMAD.IADD R20, R20, 0x1, -R4.reuse ;  /* 0x0000000114149824 */ /* 0x100fe200078e0a04 */
[----:B------:R-:W-:Y:S01]  /*b250*/  ISETP.GE.AND P1, PT, R8, RZ, PT ;  /* 0x000000ff0800720c */ /* 0x000fe20003f26270 */
[----:B0-----:R-:W-:Y:S01]  /*b260*/  IMAD.MOV.U32 R3, RZ, RZ, R21 ;  /* 0x000000ffff037224 */ /* 0x001fe200078e0015 */
[----:B------:R-:W-:Y:S01]  /*b270*/  LOP3.LUT R8, R15, 0x5a, RZ, 0xfc, !PT ;  /* 0x0000005a0f087812 */ /* 0x000fe200078efcff */
[----:B------:R-:W-:Y:S02]  /*b280*/  IMAD.MOV R17, RZ, RZ, -R17 ;  /* 0x000000ffff117224 */ /* 0x000fe400078e0a11 */
[----:B------:R-:W-:Y:S01]  /*b290*/  @!P2 IMAD.MOV R3, RZ, RZ, -R3 ;  /* 0x000000ffff03a224 */ /* 0x000fe200078e0a03 */
[----:B------:R-:W-:Y:S01]  /*b2a0*/  ISETP.GT.U32.AND P2, PT, R4, R12, PT ;  /* 0x0000000c0400720c */ /* 0x000fe20003f44070 */
[----:B------:R-:W-:-:S02]  /*b2b0*/  @!P3 IMAD.IADD R9, R9, 0x1, -R4 ;  /* 0x000000010909b824 */ /* 0x000fc400078e0a04 */
[----:B------:R-:W-:Y:S01]  /*b2c0*/  IMAD.MOV.U32 R5, RZ, RZ, R18 ;  /* 0x000000ffff057224 */ /* 0x000fe200078e0012 */
[----:B------:R0:W-:Y:S01]  /*b2d0*/  STL [R1+0xc0], R3 ;  /* 0x0000c00301007387 */ /* 0x0001e20000100800 */
[----:B------:R-:W-:Y:S01]  /*b2e0*/  IMAD.MOV R11, RZ, RZ, -R11 ;  /* 0x000000ffff0b7224 */ /* 0x000fe200078e0a0b */
[C---:B------:R-:W-:Y:S01]  /*b2f0*/  ISETP.GT.U32.AND P3, PT, R4.reuse, R9, PT ;  /* 0x000000090400720c */ /* 0x040fe20003f64070 */
[C---:B------:R-:W-:Y:S01]  /*b300*/  IMAD R0, R4.reuse, R17, R0 ;  /* 0x0000001104007224 */ /* 0x040fe200078e0200 */
[----:B------:R-:W-:Y:S01]  /*b310*/  IABS R17, R13 ;  /* 0x0000000d00117213 */ /* 0x000fe20000000000 */
[----:B------:R-:W-:Y:S02]  /*b320*/  @!P0 IMAD.MOV R5, RZ, RZ, -R5 ;  /* 0x000000ffff058224 */ /* 0x000fe400078e0a05 */
[----:B------:R-:W-:Y:S01]  /*b330*/  IMAD R16, R4, R11, R16 ;  /* 0x0000000b04107224 */ /* 0x000fe200078e0210 */
[----:B------:R-:W-:Y:S01]  /*b340*/  IABS R11, R8 ;  /* 0x00000008000b7213 */ /* 0x000fe20000000000 */
[----:B------:R-:W-:Y:S01]  /*b350*/  @!P2 IMAD.IADD R12, R12, 0x1, -R4 ;  /* 0x000000010c0ca824 */ /* 0x000fe200078e0a04 */
[C---:B------:R-:W-:Y:S01]  /*b360*/  ISETP.GT.U32.AND P5, PT, R4.reuse, R0, PT ;  /* 0x000000000400720c */ /* 0x040fe20003fa4070 */
[----:B0-----:R-:W-:Y:S01]  /*b370*/  IMAD.MOV.U32 R3, RZ, RZ, R20 ;  /* 0x000000ffff037224 */ /* 0x001fe200078e0014 */
[----:B------:R-:W-:Y:S01]  /*b380*/  STL [R1+0x108], R5 ;  /* 0x0001080501007387 */ /* 0x000fe20000100800 */
[----:B------:R-:W-:Y:S01]  /*b390*/  ISETP.GT.U32.AND P0, PT, R4, R16, PT ;  /* 0x000000100400720c */ /* 0x000fe20003f04070 */
[----:B------:R-:W-:Y:S01]  /*b3a0*/  IMAD.HI.U32 R18, R14, R17, RZ ;  /* 0x000000110e127227 */ /* 0x000fe200078e00ff */
[----:B------:R-:W-:-:S02]  /*b3b0*/  ISETP.GE.AND P2, PT, R10, RZ, PT ;  /* 0x000000ff0a00720c */ /* 0x000fc40003f46270 */
[----:B------:R-:W-:Y:S01]  /*b3c0*/  LOP3.LUT R20, R15, 0x50, RZ, 0xfc, !PT ;  /* 0x000000500f147812 */ /* 0x000fe200078efcff */
[----:B------:R-:W-:Y:S01]  /*b3d0*/  @!P6 IMAD.MOV R3, RZ, RZ, -R3 ;  /* 0x000000ffff03e224 */ /* 0x000fe200078e0a03 */
[----:B------:R-:W-:Y:S01]  /*b3e0*/  ISETP.GE.AND P6, PT, R19, RZ, PT ;  /* 0x000000ff1300720c */ /* 0x000fe20003fc6270 */
[----:B------:R-:W-:-:S03]  /*b3f0*/  IMAD.HI.U32 R19, R14, R11, RZ ;  /* 0x0000000b0e137227 */ /* 0x000fc600078e00ff */
[----:B------:R0:W-:Y:S01]  /*b400*/  STL [R1+0xf0], R3 ;  /* 0x0000f00301007387 */ /* 0x0001e20000100800 */
[----:B------:R-:W-:Y:S02]  /*b410*/  IMAD.MOV R19, RZ, RZ, -R19 ;  /* 0x000000ffff137224 */ /* 0x000fe400078e0a13 */
[----:B------:R-:W-:Y:S01]  /*b420*/  @!P3 IMAD.IADD R9, R9, 0x1, -R4 ;  /* 0x000000010909b824 */ /* 0x000fe200078e0a04 */
[----:B------:R-:W-:Y:S01]  /*b430*/  ISETP.GE.AND P3, PT, R13, RZ, PT ;  /* 0x000000ff0d00720c */ /* 0x000fe20003f66270 */
[----:B------:R-:W-:Y:S01]  /*b440*/  IMAD.MOV R18, RZ, RZ, -R18 ;  /* 0x000000ffff127224 */ /* 0x000fe200078e0a12 */
[C---:B------:R-:W-:Y:S01]  /*b450*/  LOP3.LUT R13, R15.reuse, 0x56, RZ, 0xfc, !PT ;  /* 0x000000560f0d7812 */ /* 0x040fe200078efcff */
[----:B------:R-:W-:Y:S02]  /*b460*/  @!P5 IMAD.IADD R0, R0, 0x1, -R4 ;  /* 0x000000010000d824 */ /* 0x000fe400078e0a04 */
[C---:B------:R-:W-:Y:S02]  /*b470*/  IMAD R11, R4.reuse, R19, R11 ;  /* 0x00000013040b7224 */ /* 0x040fe400078e020b */
[----:B0-----:R-:W-:Y:S01]  /*b480*/  IMAD.MOV.U32 R3, RZ, RZ, R12 ;  /* 0x000000ffff037224 */ /* 0x001fe200078e000c */
[C---:B------:R-:W-:Y:S01]  /*b490*/  ISETP.GT.U32.AND P5, PT, R4.reuse, R0, PT ;  /* 0x000000000400720c */ /* 0x040fe20003fa4070 */
[----:B------:R-:W-:Y:S01]  /*b4a0*/  IMAD R10, R4, R18, R17 ;  /* 0x00000012040a7224 */ /* 0x000fe200078e0211 */
[----:B------:R-:W-:Y:S01]  /*b4b0*/  LOP3.LUT R12, R15, 0x58, RZ, 0xfc, !PT ;  /* 0x000000580f0c7812 */ /* 0x000fe200078efcff */
[----:B------:R-:W-:-:S02]  /*b4c0*/  @!P4 IMAD.MOV R3, RZ, RZ, -R3 ;  /* 0x000000ffff03c224 */ /* 0x000fc400078e0a03 */
[----:B------:R-:W-:Y:S01]  /*b4d0*/  @!P0 IMAD.IADD R16, R16, 0x1, -R4 ;  /* 0x0000000110108824 */ /* 0x000fe200078e0a04 */
[C---:B------:R-:W-:Y:S02]  /*b4e0*/  ISETP.GT.U32.AND P4, PT, R4.reuse, R10, PT ;  /* 0x0000000a0400720c */ /* 0x040fe40003f84070 */
[----:B------:R0:W-:Y:S02]  /*b4f0*/  STL [R1+0xf4], R3 ;  /* 0x0000f40301007387 */ /* 0x0001e40000100800 */
[----:B------:R-:W-:-:S03]  /*b500*/  ISETP.GT.U32.AND P0, PT, R4, R16, PT ;  /* 0x000000100400720c */ /* 0x000fc60003f04070 */
[----:B------:R-:W-:Y:S01]  /*b510*/  @!P5 IMAD.IADD R0, R0, 0x1, -R4 ;  /* 0x000000010000d824 */ /* 0x000fe200078e0a04 */
[----:B------:R-:W-:Y:S02]  /*b520*/  ISETP.GE.AND P5, PT, R8, RZ, PT ;  /* 0x000000ff0800720c */ /* 0x000fe40003fa6270 */
[----:B------:R-:W-:Y:S01]  /*b530*/  IABS R8, R12 ;  /* 0x0000000c00087213 */ /* 0x000fe20000000000 */
[----:B------:R-:W-:Y:S01]  /*b540*/  @!P6 IMAD.MOV R0, RZ, RZ, -R0 ;  /* 0x000000ffff00e224 */ /* 0x000fe200078e0a00 */
[----:B------:R-:W-:Y:S01]  /*b550*/  ISETP.GE.AND P6, PT, R12, RZ, PT ;  /* 0x000000ff0c00720c */ /* 0x000fe20003fc6270 */
[----:B0-----:R-:W-:Y:S02]  /*b560*/  IMAD.MOV.U32 R3, RZ, RZ, R9 ;  /* 0x000000ffff037224 */ /* 0x001fe400078e0009 */
[--C-:B------:R-:W-:Y:S02]  /*b570*/  @!P4 IMAD.IADD R10, R10, 0x1, -R4.reuse ;  /* 0x000000010a0ac824 */ /* 0x100fe400078e0a04 */
[----:B------:R-:W-:Y:S01]  /*b580*/  @!P1 IMAD.MOV R3, RZ, RZ, -R3 ;  /* 0x000000ffff039224 */ /* 0x000fe200078e0a03 */
[----:B------:R-:W-:Y:S01]  /*b590*/  ISETP.GT.U32.AND P1, PT, R4, R11, PT ;  /* 0x0000000b0400720c */ /* 0x000fe20003f24070 */
[----:B------:R-:W-:Y:S01]  /*b5a0*/  @!P0 IMAD.IADD R16, R16, 0x1, -R4 ;  /* 0x0000000110108824 */ /* 0x000fe200078e0a04 */
[----:B------:R-:W-:Y:S01]  /*b5b0*/  ISETP.GT.U32.AND P4, PT, R4, R10, PT ;  /* 0x0000000a0400720c */ /* 0x000fe20003f84070 */
[----:B------:R-:W-:Y:S01]  /*b5c0*/  IMAD.HI.U32 R9, R14, R8, RZ ;  /* 0x000000080e097227 */ /* 0x000fe200078e00ff */
[----:B------:R0:W-:Y:S01]  /*b5d0*/  STL [R1+0xf8], R3 ;  /* 0x0000f80301007387 */ /* 0x0001e20000100800 */
[----:B------:R-:W-:-:S02]  /*b5e0*/  ISETP.GE.AND P0, PT, R13, RZ, PT ;  /* 0x000000ff0d00720c */ /* 0x000fc40003f06270 */
[----:B------:R-:W-:Y:S01]  /*b5f0*/  IABS R13, R13 ;  /* 0x0000000d000d7213 */ /* 0x000fe20000000000 */
[----:B------:R1:W-:Y:S01]  /*b600*/  STL [R1+0x100], R0 ;  /* 0x0001000001007387 */ /* 0x0003e20000100800 */
[----:B------:R-:W-:-:S04]  /*b610*/  IMAD.MOV R9, RZ, RZ, -R9 ;  /* 0x000000ffff097224 */ /* 0x000fc800078e0a09 */
[----:B------:R-:W-:Y:S02]  /*b620*/  @!P1 IMAD.IADD R11, R11, 0x1, -R4 ;  /* 0x000000010b0b9824 */ /* 0x000fe400078e0a04 */
[----:B0-----:R-:W-:Y:S02]  /*b630*/  IMAD.MOV.U32 R3, RZ, RZ, R16 ;  /* 0x000000ffff037224 */ /* 0x001fe400078e0010 */
[----:B------:R-:W-:Y:S01]  /*b640*/  IMAD.HI.U32 R16, R14, R13, RZ ;  /* 0x0000000d0e107227 */ /* 0x000fe200078e00ff */
[----:B------:R-:W-:Y:S02]  /*b650*/  ISETP.GT.U32.AND P1, PT, R4, R11, PT ;  /* 0x0000000b0400720c */ /* 0x000fe40003f24070 */
[C---:B-1----:R-:W-:Y:S01]  /*b660*/  LOP3.LUT R0, R15.reuse, 0x54, RZ, 0xfc, !PT ;  /* 0x000000540f007812 */ /* 0x042fe200078efcff */
[----:B------:R-:W-:Y:S02]  /*b670*/  @!P2 IMAD.MOV R3, RZ, RZ, -R3 ;  /* 0x000000ffff03a224 */ /* 0x000fe400078e0a03 */
[----:B------:R-:W-:Y:S01]  /*b680*/  IMAD.MOV R16, RZ, RZ, -R16 ;  /* 0x000000ffff107224 */ /* 0x000fe200078e0a10 */
[----:B------:R-:W-:Y:S01]  /*b690*/  IABS R12, R0 ;  /* 0x00000000000c7213 */ /* 0x000fe20000000000 */
[----:B------:R-:W-:Y:S01]  /*b6a0*/  @!P4 IMAD.IADD R10, R10, 0x1, -R4 ;  /* 0x000000010a0ac824 */ /* 0x000fe200078e0a04 */
[----:B------:R-:W-:Y:S01]  /*b6b0*/  ISETP.GE.AND P2, PT, R0, RZ, PT ;  /* 0x000000ff0000720c */ /* 0x000fe20003f46270 */
[----:B------:R-:W-:Y:S01]  /*b6c0*/  IMAD R0, R4, R9, R8 ;  /* 0x0000000904007224 */ /* 0x000fe200078e0208 */
[----:B------:R-:W-:Y:S01]  /*b6d0*/  LOP3.LUT R9, R15, 0x52, RZ, 0xfc, !PT ;  /* 0x000000520f097812 */ /* 0x000fe200078efcff */
[----:B------:R0:W-:Y:S01]  /*b6e0*/  STL [R1+0x104], R3 ;  /* 0x0001040301007387 */ /* 0x0001e20000100800 */
[----:B------:R-:W-:-:S02]  /*b6f0*/  IMAD.HI.U32 R8, R14, R12, RZ ;  /* 0x0000000c0e087227 */ /* 0x000fc400078e00ff */
[C---:B------:R-:W-:Y:S02]  /*b700*/  ISETP.GT.U32.AND P4, PT, R4.reuse, R0, PT ;  /* 0x000000000400720c */ /* 0x040fe40003f84070 */
[----:B------:R-:W-:Y:S01]  /*b710*/  @!P1 IMAD.IADD R11, R11, 0x1, -R4 ;  /* 0x000000010b0b9824 */ /* 0x000fe200078e0a04 */
[----:B------:R-:W-:Y:S01]  /*b720*/  IABS R21, R9 ;  /* 0x0000000900157213 */ /* 0x000fe20000000000 */
[----:B------:R-:W-:Y:S01]  /*b730*/  IMAD.MOV.U32 R5, RZ, RZ, R10 ;  /* 0x000000ffff057224 */ /* 0x000fe200078e000a */
[----:B------:R-:W-:Y:S01]  /*b740*/  ISETP.GE.AND P1, PT, R9, RZ, PT ;  /* 0x000000ff0900720c */ /* 0x000fe20003f26270 */
[----:B------:R-:W-:Y:S01]  /*b750*/  IMAD R9, R4, R16, R13 ;  /* 0x0000001004097224 */ /* 0x000fe200078e020d */
[----:B------:R-:W-:Y:S01]  /*b760*/  IABS R13, R23 ;  /* 0x00000017000d7213 */ /* 0x000fe20000000000 */
[----:B0-----:R-:W-:Y:S02]  /*b770*/  IMAD.MOV.U32 R3, RZ, RZ, R11 ;  /* 0x000000ffff037224 */ /* 0x001fe400078e000b */
[----:B------:R-:W-:-:S02]  /*b780*/  IMAD.MOV R8, RZ, RZ, -R8 ;  /* 0x000000ffff087224 */ /* 0x000fc400078e0a08 */
[----:B------:R-:W-:Y:S01]  /*b790*/  @!P5 IMAD.MOV R3, RZ, RZ, -R3 ;  /* 0x000000ffff03d224 */ /* 0x000fe200078e0a03 */
[----:B------:R-:W-:Y:S01]  /*b7a0*/  ISETP.GT.U32.AND P5, PT, R4, R9, PT ;  /* 0x000000090400720c */ /* 0x000fe20003fa4070 */
[----:B------:R-:W-:Y:S02]  /*b7b0*/  @!P4 IMAD.IADD R0, R0, 0x1, -R4 ;  /* 0x000000010000c824 */ /* 0x000fe400078e0a04 */
[----:B------:R-:W-:Y:S01]  /*b7c0*/  @!P3 IMAD.MOV R5, RZ, RZ, -R5 ;  /* 0x000000ffff05b224 */ /* 0x000fe200078e0a05 */
[----:B------:R-:W-:Y:S01]  /*b7d0*/  ISETP.GE.AND P3, PT, R20, RZ, PT ;  /* 0x000000ff1400720c */ /* 0x000fe20003f66270 */
[----:B------:R-:W-:Y:S01]  /*b7e0*/  IMAD.HI.U32 R10, R14, R21, RZ ;  /* 0x000000150e0a7227 */ /* 0x000fe200078e00ff */
[C---:B------:R-:W-:Y:S02]  /*b7f0*/  ISETP.GT.U32.AND P4, PT, R4.reuse, R0, PT ;  /* 0x000000000400720c */ /* 0x040fe40003f84070 */
[----:B------:R-:W-:Y:S01]  /*b800*/  IABS R20, R20 ;  /* 0x0000001400147213 */ /* 0x000fe20000000000 */
[----:B------:R-:W-:Y:S01]  /*b810*/  IMAD R12, R4, R8, R12 ;  /* 0x00000008040c7224 */ /* 0x000fe200078e020c */
[----:B------:R-:W-:Y:S01]  /*b820*/  LOP3.LUT R8, R15, 0x4e, RZ, 0xfc, !PT ;  /* 0x0000004e0f087812 */ /* 0x000fe200078efcff */
[----:B------:R-:W-:Y:S01]  /*b830*/  IMAD.MOV R10, RZ, RZ, -R10 ;  /* 0x000000ffff0a7224 */ /* 0x000fe200078e0a0a */
[----:B------:R0:W-:Y:S01]  /*b840*/  STL [R1+0xfc], R5 ;  /* 0x0000fc0501007387 */ /* 0x0001e20000100800 */
[--C-:B------:R-:W-:Y:S01]  /*b850*/  @!P5 IMAD.IADD R9, R9, 0x1, -R4.reuse ;  /* 0x000000010909d824 */ /* 0x100fe200078e0a04 */
[----:B------:R-:W-:Y:S01]  /*b860*/  IABS R16, R8 ;  /* 0x0000000800107213 */ /* 0x000fe20000000000 */
[----:B------:R-:W-:Y:S01]  /*b870*/  IMAD.HI.U32 R11, R14, R20, RZ ;  /* 0x000000140e0b7227 */ /* 0x000fe200078e00ff */
[----:B------:R1:W-:Y:S02]  /*b880*/  STL [R1+0x150], R3 ;  /* 0x0001500301007387 */ /* 0x0003e40000100800 */
[----:B------:R-:W-:Y:S01]  /*b890*/  ISETP.GT.U32.AND P5, PT, R4, R9, PT ;  /* 0x000000090400720c */ /* 0x000fe20003fa4070 */
[----:B------:R-:W-:Y:S01]  /*b8a0*/  @!P4 IMAD.IADD R0, R0, 0x1, -R4 ;  /* 0x000000010000c824 */ /* 0x000fe200078e0a04 */
[C---:B------:R-:W-:Y:S01]  /*b8b0*/  ISETP.GT.U32.AND P4, PT, R4.reuse, R12, PT ;  /* 0x0000000c0400720c */ /* 0x040fe20003f84070 */
[----:B------:R-:W-:Y:S01]  /*b8c0*/  IMAD R21, R4, R10, R21 ;  /* 0x0000000a04157224 */ /* 0x000fe200078e0215 */
[----:B------:R-:W-:Y:S01]  /*b8d0*/  LOP3.LUT R10, R15, 0x4c, RZ, 0xfc, !PT ;  /* 0x0000004c0f0a7812 */ /* 0x000fe200078efcff */
[----:B------:R-:W-:-:S02]  /*b8e0*/  IMAD.MOV R11, RZ, RZ, -R11 ;  /* 0x000000ffff0b7224 */ /* 0x000fc400078e0a0b */
[----:B------:R-:W-:Y:S01]  /*b8f0*/  IMAD.HI.U32 R19, R14, R16, RZ ;  /* 0x000000100e137227 */ /* 0x000fe200078e00ff */
[----:B------:R-:W-:-:S03]  /*b900*/  IABS R18, R10 ;  /* 0x0000000a00127213 */ /* 0x000fc60000000000 */
[C---:B------:R-:W-:Y:S01]  /*b910*/  IMAD R20, R4.reuse, R11, R20 ;  /* 0x0000000b04147224 */ /* 0x040fe200078e0214 */
[----:B------:R-:W-:Y:S01]  /*b920*/  IABS R11, R22 ;  /* 0x00000016000b7213 */ /* 0x000fe20000000000 */
[----:B------:R-:W-:Y:S01]  /*b930*/  @!P5 IMAD.IADD R9, R9, 0x1, -R4 ;  /* 0x000000010909d824 */ /* 0x000fe200078e0a04 */
[C---:B------:R-:W-:Y:S01]  /*b940*/  ISETP.GT.U32.AND P5, PT, R4.reuse, R21, PT ;  /* 0x000000150400720c */ /* 0x040fe20003fa4070 */
[----:B0-----:R-:W-:Y:S02]  /*b950*/  IMAD.MOV.U32 R5, RZ, RZ, R0 ;  /* 0x000000ffff057224 */ /* 0x001fe400078e0000 */
[----:B------:R-:W-:Y:S02]  /*b960*/  IMAD.MOV R19, RZ, RZ, -R19 ;  /* 0x000000ffff137224 */ /* 0x000fe400078e0a13 */
[----:B------:R-:W-:Y:S01]  /*b970*/  @!P6 IMAD.MOV R5, RZ, RZ, -R5 ;  /* 0x000000ffff05e224 */ /* 0x000fe200078e0a05 */
[----:B------:R-:W-:Y:S01]  /*b980*/  ISETP.GT.U32.AND P6, PT, R4, R20, PT ;  /* 0x000000140400720c */ /* 0x000fe20003fc4070 */
[----:B------:R-:W-:-:S03]  /*b990*/  IMAD.HI.U32 R17, R14, R18, RZ ;  /* 0x000000120e117227 */ /* 0x000fc600078e00ff */
[----:B------:R-:W-:Y:S01]  /*b9a0*/  STL [R1+0xa8], R5 ;  /* 0x0000a80501007387 */ /* 0x000fe20000100800 */
[----:B------:R-:W-:Y:S02]  /*b9b0*/  @!P4 IMAD.IADD R12, R12, 0x1, -R4 ;  /* 0x000000010c0cc824 */ /* 0x000fe400078e0a04 */
[C---:B------:R-:W-:Y:S02]  /*b9c0*/  IMAD R16, R4.reuse, R19, R16 ;  /* 0x0000001304107224 */ /* 0x040fe400078e0210 */
[----:B------:R-:W-:Y:S01]  /*b9d0*/  IMAD.MOV R19, RZ, RZ, -R17 ;  /* 0x000000ffff137224 */ /* 0x000fe200078e0a11 */
[C---:B------:R-:W-:Y:S01]  /*b9e0*/  ISETP.GT.U32.AND P4, PT, R4.reuse, R12, PT ;  /* 0x0000000c0400720c */ /* 0x040fe20003f84070 */
[----:B-1----:R-:W-:Y:S01]  /*b9f0*/  IMAD.MOV.U32 R3, RZ, RZ, R9 ;  /* 0x000000ffff037224 */ /* 0x002fe200078e0009 */
[----:B------:R-:W-:Y:S01]  /*ba00*/  LOP3.LUT R9, R15, 0x44, RZ, 0xfc, !PT ;  /* 0x000000440f097812 */ /* 0x000fe200078efcff */
[----:B------:R-:W-:Y:S02]  /*ba10*/  IMAD R18, R4, R19, R18 ;  /* 0x0000001304127224 */ /* 0x000fe400078e0212 */
[----:B------:R-:W-:Y:S01]  /*ba20*/  @!P5 IMAD.IADD R21, R21, 0x1, -R4 ;  /* 0x000000011515d824 */ /* 0x000fe200078e0a04 */
[----:B------:R-:W-:Y:S01]  /*ba30*/  IABS R19, R9 ;  /* 0x0000000900137213 */ /* 0x000fe20000000000 */
[----:B------:R-:W-:Y:S01]  /*ba40*/  IMAD.HI.U32 R0, R14, R11, RZ ;  /* 0x0000000b0e007227 */ /* 0x000fe200078e00ff */
[----:B------:R-:W-:-:S03]  /*ba50*/  ISETP.GT.U32.AND P5, PT, R4, R18, PT ;  /* 0x000000120400720c */ /* 0x000fc60003fa4070 */
[----:B------:R-:W-:Y:S01]  /*ba60*/  @!P0 IMAD.MOV R3, RZ, RZ, -R3 ;  /* 0x000000ffff038224 */ /* 0x000fe200078e0a03 */
[----:B------:R-:W-:Y:S01]  /*ba70*/  ISETP.GT.U32.AND P0, PT, R4, R16, PT ;  /* 0x000000100400720c */ /* 0x000fe20003f04070 */
[----:B------:R-:W-:Y:S01]  /*ba80*/  @!P6 IMAD.IADD R20, R20, 0x1, -R4 ;  /* 0x000000011414e824 */ /* 0x000fe200078e0a04 */
[----:B------:R-:W-:Y:S01]  /*ba90*/  ISETP.GT.U32.AND P6, PT, R4, R21, PT ;  /* 0x000000150400720c */ /* 0x000fe20003fc4070 */
[----:B------:R-:W-:Y:S01]  /*baa0*/  IMAD.HI.U32 R17, R14, R13, RZ ;  /* 0x0000000d0e117227 */ /* 0x000fe200078e00ff */
[----:B------:R0:W-:Y:S03]  /*bab0*/  STL [R1+0xa4], R3 ;  /* 0x0000a40301007387 */ /* 0x0001e60000100800 */
[----:B------:R-:W-:Y:S02]  /*bac0*/  IMAD.MOV R0, RZ, RZ, -R0 ;  /* 0x000000ffff007224 */ /* 0x000fe400078e0a00 */
[----:B------:R-:W-:-:S02]  /*bad0*/  IMAD.MOV R17, RZ, RZ, -R17 ;  /* 0x000000ffff117224 */ /* 0x000fc400078e0a11 */
[----:B------:R-:W-:Y:S01]  /*bae0*/  IMAD R11, R4, R0, R11 ;  /* 0x00000000040b7224 */ /* 0x000fe200078e020b */
[C---:B------:R-:W-:Y:S01]  /*baf0*/  LOP3.LUT R0, R15.reuse, 0x46, RZ, 0xfc, !PT ;  /* 0x000000460f007812 */ /* 0x040fe200078efcff */
[--C-:B------:R-:W-:Y:S01]  /*bb00*/  @!P4 IMAD.IADD R12, R12, 0x1, -R4.reuse ;  /* 0x000000010c0cc824 */ /* 0x100fe200078e0a04 */
[----:B------:R-:W-:Y:S01]  /*bb10*/  ISETP.GE.AND P4, PT, R8, RZ, PT ;  /* 0x000000ff0800720c */ /* 0x000fe20003f86270 */
[----:B------:R-:W-:Y:S01]  /*bb20*/  IMAD R8, R4, R17, R13 ;  /* 0x0000001104087224 */ /* 0x000fe200078e020d */
[----:B------:R-:W-:Y:S01]  /*bb30*/  IABS R13, R0 ;  /* 0x00000000000d7213 */ /* 0x000fe20000000000 */
[--C-:B------:R-:W-:Y:S01]  /*bb40*/  @!P0 IMAD.IADD R16, R16, 0x1, -R4.reuse ;  /* 0x0000000110108824 */ /* 0x100fe200078e0a04 */
[----:B------:R-:W-:Y:S01]  /*bb50*/  ISETP.GT.U32.AND P0, PT, R4, R20, PT ;  /* 0x000000140400720c */ /* 0x000fe20003f04070 */
[----:B------:R-:W-:Y:S01]  /*bb60*/  @!P5 IMAD.IADD R18, R18, 0x1, -R4 ;  /* 0x000000011212d824 */ /* 0x000fe200078e0a04 */
[----:B------:R-:W-:Y:S01]  /*bb70*/  LOP3.LUT R17, R15, 0x42, RZ, 0xfc, !PT ;  /* 0x000000420f117812 */ /* 0x000fe200078efcff */
[----:B0-----:R-:W-:-:S02]  /*bb80*/  IMAD.MOV.U32 R3, RZ, RZ, R12 ;  /* 0x000000ffff037224 */ /* 0x001fc400078e000c */
[----:B------:R-:W-:Y:S01]  /*bb90*/  @!P6 IMAD.IADD R21, R21, 0x1, -R4 ;  /* 0x000000011515e824 */ /* 0x000fe200078e0a04 */
[C---:B------:R-:W-:Y:S01]  /*bba0*/  ISETP.GT.U32.AND P6, PT, R4.reuse, R8, PT ;  /* 0x000000080400720c */ /* 0x040fe20003fc4070 */
[----:B------:R-:W-:Y:S01]  /*bbb0*/  IMAD.MOV.U32 R12, RZ, RZ, R13 ;  /* 0x000000ffff0c7224 */ /* 0x000fe200078e000d */
[C---:B------:R-:W-:Y:S01]  /*bbc0*/  ISETP.GT.U32.AND P5, PT, R4.reuse, R18, PT ;  /* 0x000000120400720c */ /* 0x040fe20003fa4070 */
[----:B------:R-:W-:Y:S01]  /*bbd0*/  @!P2 IMAD.MOV R3, RZ, RZ, -R3 ;  /* 0x000000ffff03a224 */ /* 0x000fe200078e0a03 */
[----:B------:R-:W-:Y:S01]  /*bbe0*/  ISETP.GT.U32.AND P2, PT, R4, R16, PT ;  /* 0x000000100400720c */ /* 0x000fe20003f44070 */
[----:B------:R-:W-:Y:S01]  /*bbf0*/  IMAD.HI.U32 R24, R14, R12, RZ ;  /* 0x0000000c0e187227 */ /* 0x000fe200078e00ff */
[----:B------:R-:W-:Y:S02]  /*bc00*/  IABS R13, R17 ;  /* 0x00000011000d7213 */ /* 0x000fe40000000000 */
[----:B------:R0:W-:Y:S01]  /*bc10*/  STL [R1+0x9c], R3 ;  /* 0x00009c0301007387 */ /* 0x0001e20000100800 */
[----:B------:R-:W-:-:S02]  /*bc20*/  IMAD.MOV R24, RZ, RZ, -R24 ;  /* 0x000000ffff187224 */ /* 0x000fc400078e0a18 */
[----:B------:R-:W-:Y:S01]  /*bc30*/  @!P0 IMAD.IADD R20, R20, 0x1, -R4 ;  /* 0x0000000114148824 */ /* 0x000fe200078e0a04 */
[C---:B------:R-:W-:Y:S01]  /*bc40*/  ISETP.GT.U32.AND P0, PT, R4.reuse, R11, PT ;  /* 0x0000000b0400720c */ /* 0x040fe20003f04070 */
[----:B------:R-:W-:Y:S02]  /*bc50*/  IMAD R12, R4, R24, R12 ;  /* 0x00000018040c7224 */ /* 0x000fe400078e020c */
[--C-:B------:R-:W-:Y:S01]  /*bc60*/  @!P6 IMAD.IADD R8, R8, 0x1, -R4.reuse ;  /* 0x000000010808e824 */ /* 0x100fe200078e0a04 */
[----:B------:R-:W-:Y:S01]  /*bc70*/  ISETP.GE.AND P6, PT, R23, RZ, PT ;  /* 0x000000ff1700720c */ /* 0x000fe20003fc6270 */
[----:B------:R-:W-:Y:S02]  /*bc80*/  IMAD.MOV.U32 R5, RZ, RZ, R21 ;  /* 0x000000ffff057224 */ /* 0x000fe400078e0015 */
[--C-:B------:R-:W-:Y:S01]  /*bc90*/  @!P5 IMAD.IADD R18, R18, 0x1, -R4.reuse ;  /* 0x000000011212d824 */ /* 0x100fe200078e0a04 */
[----:B------:R-:W-:Y:S01]  /*bca0*/  ISETP.GT.U32.AND P5, PT, R4, R12, PT ;  /* 0x0000000c0400720c */ /* 0x000fe20003fa4070 */
[----:B------:R-:W-:Y:S01]  /*bcb0*/  @!P2 IMAD.IADD R16, R16, 0x1, -R4 ;  /* 0x000000011010a824 */ /* 0x000fe200078e0a04 */
[----:B------:R-:W-:Y:S01]  /*bcc0*/  ISETP.GE.AND P2, PT, R10, RZ, PT ;  /* 0x000000ff0a00720c */ /* 0x000fe20003f46270 */
[----:B------:R-:W-:Y:S01]  /*bcd0*/  @!P1 IMAD.MOV R5, RZ, RZ, -R5 ;  /* 0x000000ffff059224 */ /* 0x000fe200078e0a05 */
[----:B------:R-:W-:Y:S01]  /*bce0*/  ISETP.GT.U32.AND P1, PT, R4, R8, PT ;  /* 0x000000080400720c */ /* 0x000fe20003f24070 */
[----:B------:R-:W-:-:S03]  /*bcf0*/  IMAD.HI.U32 R10, R14, R13, RZ ;  /* 0x0000000d0e0a7227 */ /* 0x000fc600078e00ff */
[----:B------:R1:W-:Y:S01]  /*bd00*/  STL [R1+0x38], R5 ;  /* 0x0000380501007387 */ /* 0x0003e20000100800 */
[----:B------:R-:W-:-:S04]  /*bd10*/  IMAD.HI.U32 R24, R14, R19, RZ ;  /* 0x000000130e187227 */ /* 0x000fc800078e00ff */
[----:B------:R-:W-:Y:S01]  /*bd20*/  IMAD.MOV R23, RZ, RZ, -R10 ;  /* 0x000000ffff177224 */ /* 0x000fe200078e0a0a */
[----:B------:R-:W-:Y:S01]  /*bd30*/  LOP3.LUT R10, R15, 0x40, RZ, 0xfc, !PT ;  /* 0x000000400f0a7812 */ /* 0x000fe200078efcff */
[----:B------:R-:W-:Y:S02]  /*bd40*/  IMAD.MOV R24, RZ, RZ, -R24 ;  /* 0x000000ffff187224 */ /* 0x000fe400078e0a18 */
[----:B------:R-:W-:Y:S01]  /*bd50*/  @!P0 IMAD.IADD R11, R11, 0x1, -R4 ;  /* 0x000000010b0b8824 */ /* 0x000fe200078e0a04 */
[----:B------:R-:W-:Y:S01]  /*bd60*/  IABS R21, R10 ;  /* 0x0000000a00157213 */ /* 0x000fe20000000000 */
[----:B0-----:R-:W-:Y:S01]  /*bd70*/  IMAD.MOV.U32 R3, RZ, RZ, R20 ;  /* 0x000000ffff037224 */ /* 0x001fe200078e0014 */
[----:B------:R-:W-:Y:S01]  /*bd80*/  ISETP.GE.AND P0, PT, R22, RZ, PT ;  /* 0x000000ff1600720c */ /* 0x000fe20003f06270 */
[C---:B------:R-:W-:Y:S01]  /*bd90*/  IMAD R13, R4.reuse, R23, R13 ;  /* 0x00000017040d7224 */ /* 0x040fe200078e020d */
[----:B------:R-:W-:Y:S01]  /*bda0*/  LOP3.LUT R20, R15, 0x30, RZ, 0xfc, !PT ;  /* 0x000000300f147812 */ /* 0x000fe200078efcff */
[----:B------:R-:W-:Y:S01]  /*bdb0*/  IMAD R19, R4, R24, R19 ;  /* 0x0000001804137224 */ /* 0x000fe200078e0213 */
[----:B------:R-:W-:Y:S01]  /*bdc0*/  IABS R22, R2 ;  /* 0x0000000200167213 */ /* 0x000fe20000000000 */
[----:B------:R-:W-:Y:S01]  /*bdd0*/  @!P5 IMAD.IADD R12, R12, 0x1, -R4 ;  /* 0x000000010c0cd824 */ /* 0x000fe200078e0a04 */
[----:B------:R-:W-:Y:S01]  /*bde0*/  ISETP.GT.U32.AND P5, PT, R4, R11, PT ;  /* 0x0000000b0400720c */ /* 0x000fe20003fa4070 */
[----:B------:R-:W-:-:S02]  /*bdf0*/  @!P3 IMAD.MOV R3, RZ, RZ, -R3 ;  /* 0x000000ffff03b224 */ /* 0x000fc400078e0a03 */
[----:B-1----:R-:W-:Y:S01]  /*be00*/  IMAD.MOV.U32 R5, RZ, RZ, R16 ;  /* 0x000000ffff057224 */ /* 0x002fe200078e0010 */
[----:B------:R-:W-:Y:S01]  /*be10*/  ISETP.GT.U32.AND P3, PT, R4, R12, PT ;  /* 0x0000000c0400720c */ /* 0x000fe20003f64070 */
[--C-:B------:R-:W-:Y:S01]  /*be20*/  @!P1 IMAD.IADD R8, R8, 0x1, -R4.reuse ;  /* 0x0000000108089824 */ /* 0x100fe200078e0a04 */
[C---:B------:R-:W-:Y:S01]  /*be30*/  ISETP.GT.U32.AND P1, PT, R4.reuse, R13, PT ;  /* 0x0000000d0400720c */ /* 0x040fe20003f24070 */
[----:B------:R-:W-:Y:S01]  /*be40*/  @!P4 IMAD.MOV R5, RZ, RZ, -R5 ;  /* 0x000000ffff05c224 */ /* 0x000fe200078e0a05 */
[----:B------:R0:W-:Y:S01]  /*be50*/  STL [R1+0x28], R3 ;  /* 0x0000280301007387 */ /* 0x0001e20000100800 */
[----:B------:R-:W-:Y:S01]  /*be60*/  ISETP.GT.U32.AND P4, PT, R4, R19, PT ;  /* 0x000000130400720c */ /* 0x000fe20003f84070 */
[----:B------:R-:W-:Y:S02]  /*be70*/  IMAD.MOV.U32 R16, RZ, RZ, R21 ;  /* 0x000000ffff107224 */ /* 0x000fe400078e0015 */
[----:B------:R1:W-:Y:S01]  /*be80*/  STL [R1+0x68], R5 ;  /* 0x0000680501007387 */ /* 0x0003e20000100800 */
[----:B------:R-:W-:Y:S01]  /*be90*/  @!P5 IMAD.IADD R11, R11, 0x1, -R4 ;  /* 0x000000010b0bd824 */ /* 0x000fe200078e0a04 */
[----:B------:R-:W-:-:S03]  /*bea0*/  ISETP.GE.AND P5, PT, R9, RZ, PT ;  /* 0x000000ff0900720c */ /* 0x000fc60003fa6270 */
[----:B------:R-:W-:Y:S01]  /*beb0*/  @!P3 IMAD.IADD R12, R12, 0x1, -R4 ;  /* 0x000000010c0cb824 */ /* 0x000fe200078e0a04 */
[----:B------:R-:W-:Y:S01]  /*bec0*/  ISETP.GE.AND P3, PT, R17, RZ, PT ;  /* 0x000000ff1100720c */ /* 0x000fe20003f66270 */
[----:B0-----:R-:W-:Y:S02]  /*bed0*/  IMAD.MOV.U32 R3, RZ, RZ, R18 ;  /* 0x000000ffff037224 */ /* 0x001fe400078e0012 */
[----:B------:R-:W-:-:S04]  /*bee0*/  IMAD.HI.U32 R18, R14, R16, RZ ;  /* 0x000000100e127227 */ /* 0x000fc800078e00ff */
[----:B------:R-:W-:Y:S01]  /*bef0*/  @!P2 IMAD.MOV R3, RZ, RZ, -R3 ;  /* 0x000000ffff03a224 */ /* 0x000fe200078e0a03 */
[----:B------:R-:W-:Y:S01]  /*bf00*/  ISETP.GE.AND P2, PT, R0, RZ, PT ;  /* 0x000000ff0000720c */ /* 0x000fe20003f46270 */
[----:B------:R-:W-:Y:S01]  /*bf10*/  @!P1 IMAD.IADD R13, R13, 0x1, -R4 ;  /* 0x000000010d0d9824 */ /* 0x000fe200078e0a04 */
[----:B------:R-:W-:Y:S01]  /*bf20*/  LOP3.LUT R0, R15, 0x3e, RZ, 0xfc, !PT ;  /* 0x0000003e0f007812 */ /* 0x000fe200078efcff */
[----:B------:R-:W-:Y:S01]  /*bf30*/  IMAD.MOV R18, RZ, RZ, -R18 ;  /* 0x000000ffff127224 */ /* 0x000fe200078e0a12 */
[----:B------:R0:W-:Y:S01]  /*bf40*/  STL [R1+0x70], R3 ;  /* 0x0000700301007387 */ /* 0x0001e20000100800 */
[----:B------:R-:W-:Y:S01]  /*bf50*/  @!P4 IMAD.IADD R19, R19, 0x1, -R4 ;  /* 0x000000011313c824 */ /* 0x000fe200078e0a04 */
[----:B------:R-:W-:Y:S01]  /*bf60*/  IABS R9, R0 ;  /* 0x0000000000097213 */ /* 0x000fe20000000000 */
[----:B-1----:R-:W-:Y:S01]  /*bf70*/  IMAD.MOV.U32 R5, RZ, RZ, R11 ;  /* 0x000000ffff057224 */ /* 0x002fe200078e000b */
[----:B------:R-:W-:Y:S01]  /*bf80*/  ISETP.GE.AND P4, PT, R10, RZ, PT ;  /* 0x000000ff0a00720c */ /* 0x000fe20003f86270 */
[C---:B------:R-:W-:Y:S01]  /*bf90*/  IMAD R10, R4.reuse, R18, R16 ;  /* 0x00000012040a7224 */ /* 0x040fe200078e0210 */
[----:B------:R-:W-:Y:S01]  /*bfa0*/  ISETP.GT.U32.AND P1, PT, R4, R13, PT ;  /* 0x0000000d0400720c */ /* 0x000fe20003f24070 */
[----:B------:R-:W-:Y:S01]  /*bfb0*/  IMAD.HI.U32 R16, R14, R9, RZ ;  /* 0x000000090e107227 */ /* 0x000fe200078e00ff */
[----:B------:R-:W-:-:S03]  /*bfc0*/  LOP3.LUT R18, R15, 0x38, RZ, 0xfc, !PT ;  /* 0x000000380f127812 */ /* 0x000fc600078efcff */
[----:B0-----:R-:W-:Y:S01]  /*bfd0*/  IMAD.MOV.U32 R3, RZ, RZ, R8 ;  /* 0x000000ffff037224 */ /* 0x001fe200078e0008 */
[----:B------:R-:W-:Y:S01]  /*bfe0*/  LOP3.LUT R8, R15, 0x3c, RZ, 0xfc, !PT ;  /* 0x0000003c0f087812 */ /* 0x000fe200078efcff */
[----:B------:R-:W-:Y:S02]  /*bff0*/  IMAD.MOV R16, RZ, RZ, -R16 ;  /* 0x000000ffff107224 */ /* 0x000fe400078e0a10 */
[----:B------:R-:W-:Y:S01]  /*c000*/  @!P0 IMAD.MOV R5, RZ, RZ, -R5 ;  /* 0x000000ffff058224 */ /* 0x000fe200078e0a05 */
[----:B------:R-:W-:Y:S01]  /*c010*/  ISETP.GE.AND P0, PT, R0, RZ, PT ;  /* 0x000000ff0000720c */ /* 0x000fe20003f06270 */
[----:B------:R-:W-:Y:S01]  /*c020*/  @!P6 IMAD.MOV R3, RZ, RZ, -R3 ;  /* 0x000000ffff03e224 */ /* 0x000fe200078e0a03 */
[C---:B------:R-:W-:Y:S01]  /*c030*/  ISETP.GT.U32.AND P6, PT, R4.reuse, R19, PT ;  /* 0x000000130400720c */ /* 0x040fe20003fc4070 */
[----:B------:R-:W-:Y:S01]  /*c040*/  IMAD R0, R4, R16, R9 ;  /* 0x0000001004007224 */ /* 0x000fe200078e0209 */
[----:B------:R-:W-:Y:S01]  /*c050*/  IABS R17, R8 ;  /* 0x0000000800117213 */ /* 0x000fe20000000000 */
[----:B------:R-:W-:Y:S01]  /*c060*/  @!P1 IMAD.IADD R13, R13, 0x1, -R4 ;  /* 0x000000010d0d9824 */ /* 0x000fe200078e0a04 */
[----:B------:R0:W-:Y:S01]  /*c070*/  STL [R1+0x78], R3 ;  /* 0x0000780301007387 */ /* 0x0001e20000100800 */
[----:B------:R-:W-:-:S02]  /*c080*/  IABS R16, R18 ;  /* 0x0000001200107213 */ /* 0x000fc40000000000 */
[----:B------:R-:W-:Y:S01]  /*c090*/  IMAD.MOV.U32 R11, RZ, RZ, R17 ;  /* 0x000000ffff0b7224 */ /* 0x000fe200078e0011 */
[----:B------:R-:W-:Y:S01]  /*c0a0*/  ISETP.GT.U32.AND P1, PT, R4, R0, PT ;  /* 0x000000000400720c */ /* 0x000fe20003f24070 */
[----:B------:R1:W-:Y:S02]  /*c0b0*/  STL [R1+0x90], R5 ;  /* 0x0000900501007387 */ /* 0x0003e40000100800 */
[----:B------:R-:W-:-:S04]  /*c0c0*/  IMAD.HI.U32 R9, R14, R11, RZ ;  /* 0x0000000b0e097227 */ /* 0x000fc800078e00ff */
[----:B0-----:R-:W-:Y:S01]  /*c0d0*/  IMAD.MOV.U32 R3, RZ, RZ, R12 ;  /* 0x000000ffff037224 */ /* 0x001fe200078e000c */
[----:B------:R-:W-:Y:S01]  /*c0e0*/  LOP3.LUT R12, R15, 0x3a, RZ, 0xfc, !PT ;  /* 0x0000003a0f0c7812 */ /* 0x000fe200078efcff */
[--C-:B------:R-:W-:Y:S01]  /*c0f0*/  @!P6 IMAD.IADD R19, R19, 0x1, -R4.reuse ;  /* 0x000000011313e824 */ /* 0x100fe200078e0a04 */
[----:B------:R-:W-:Y:S01]  /*c100*/  ISETP.GE.AND P6, PT, R8, RZ, PT ;  /* 0x000000ff0800720c */ /* 0x000fe20003fc6270 */
[----:B------:R-:W-:Y:S01]  /*c110*/  @!P2 IMAD.MOV R3, RZ, RZ, -R3 ;  /* 0x000000ffff03a224 */ /* 0x000fe200078e0a03 */
[C---:B------:R-:W-:Y:S01]  /*c120*/  ISETP.GT.U32.AND P2, PT, R4.reuse, R10, PT ;  /* 0x0000000a0400720c */ /* 0x040fe20003f44070 */
[----:B------:R-:W-:Y:S01]  /*c130*/  IMAD.MOV R9, RZ, RZ, -R9 ;  /* 0x000000ffff097224 */ /* 0x000fe200078e0a09 */
[----:B------:R-:W-:Y:S01]  /*c140*/  LOP3.LUT R8, R15, 0x36, RZ, 0xfc, !PT ;  /* 0x000000360f087812 */ /* 0x000fe200078efcff */
[----:B-1----:R-:W-:Y:S01]  /*c150*/  IMAD.MOV.U32 R5, RZ, RZ, R19 ;  /* 0x000000ffff057224 */ /* 0x002fe200078e0013 */
[----:B------:R0:W-:Y:S01]  /*c160*/  STL [R1+0x94], R3 ;  /* 0x0000940301007387 */ /* 0x0001e20000100800 */
[----:B------:R-:W-:Y:S01]  /*c170*/  IMAD R11, R4, R9, R11 ;  /* 0x00000009040b7224 */ /* 0x000fe200078e020b */
[----:B------:R-:W-:Y:S01]  /*c180*/  IABS R9, R12 ;  /* 0x0000000c00097213 */ /* 0x000fe20000000000 */
[----:B------:R-:W-:Y:S01]  /*c190*/  @!P1 IMAD.IADD R0, R0, 0x1, -R4 ;  /* 0x0000000100009824 */ /* 0x000fe200078e0a04 */
[----:B------:R-:W-:Y:S01]  /*c1a0*/  IABS R17, R8 ;  /* 0x0000000800117213 */ /* 0x000fe20000000000 */
[----:B------:R-:W-:Y:S01]  /*c1b0*/  @!P5 IMAD.MOV R5, RZ, RZ, -R5 ;  /* 0x000000ffff05d224 */ /* 0x000fe200078e0a05 */
[----:B------:R-:W-:Y:S01]  /*c1c0*/  ISETP.GT.U32.AND P5, PT, R4, R11, PT ;  /* 0x0000000b0400720c */ /* 0x000fe20003fa4070 */
[----:B------:R-:W-:Y:S01]  /*c1d0*/  IMAD.HI.U32 R19, R14, R9, RZ ;  /* 0x000000090e137227 */ /* 0x000fe200078e00ff */
[----:B------:R-:W-:-:S02]  /*c1e0*/  ISETP.GT.U32.AND P1, PT, R4, R0, PT ;  /* 0x000000000400720c */ /* 0x000fc40003f24070 */
[----:B------:R-:W-:Y:S01]  /*c1f0*/  STL [R1+0x8c], R5 ;  /* 0x00008c0501007387 */ /* 0x000fe20000100800 */
[--C-:B------:R-:W-:Y:S02]  /*c200*/  @!P2 IMAD.IADD R10, R10, 0x1, -R4.reuse ;  /* 0x000000010a0aa824 */ /* 0x100fe400078e0a04 */
[----:B------:R-:W-:Y:S02]  /*c210*/  IMAD.MOV R19, RZ, RZ, -R19 ;  /* 0x000000ffff137224 */ /* 0x000fe400078e0a13 */
[----:B0-----:R-:W-:Y:S01]  /*c220*/  IMAD.MOV.U32 R3, RZ, RZ, R13 ;  /* 0x000000ffff037224 */ /* 0x001fe200078e000d */
[C---:B------:R-:W-:Y:S01]  /*c230*/  ISETP.GT.U32.AND P2, PT, R4.reuse, R10, PT ;  /* 0x0000000a0400720c */ /* 0x040fe20003f44070 */
[----:B------:R-:W-:Y:S02]  /*c240*/  IMAD R9, R4, R19, R9 ;  /* 0x0000001304097224 */ /* 0x000fe400078e0209 */
[--C-:B------:R-:W-:Y:S02]  /*c250*/  @!P5 IMAD.IADD R11, R11, 0x1, -R4.reuse ;  /* 0x000000010b0bd824 */ /* 0x100fe400078e0a04 */
[----:B------:R-:W-:Y:S01]  /*c260*/  @!P1 IMAD.IADD R0, R0, 0x1, -R4 ;  /* 0x0000000100009824 */ /* 0x000fe200078e0a04 */
[----:B------:R-:W-:Y:S01]  /*c270*/  ISETP.GT.U32.AND P1, PT, R4, R9, PT ;  /* 0x000000090400720c */ /* 0x000fe20003f24070 */
[----:B------:R-:W-:Y:S01]  /*c280*/  @!P3 IMAD.MOV R3, RZ, RZ, -R3 ;  /* 0x000000ffff03b224 */ /* 0x000fe200078e0a03 */
[----:B------:R-:W-:Y:S01]  /*c290*/  ISETP.GE.AND P3, PT, R12, RZ, PT ;  /* 0x000000ff0c00720c */ /* 0x000fe20003f66270 */
[----:B------:R-:W-:Y:S01]  /*c2a0*/  IMAD.HI.U32 R12, R14, R16, RZ ;  /* 0x000000100e0c7227 */ /* 0x000fe200078e00ff */
[----:B------:R-:W-:-:S02]  /*c2b0*/  ISETP.GT.U32.AND P5, PT, R4, R11, PT ;  /* 0x0000000b0400720c */ /* 0x000fc40003fa4070 */
[----:B------:R0:W-:Y:S01]  /*c2c0*/  STL [R1+0x88], R3 ;  /* 0x0000880301007387 */ /* 0x0001e20000100800 */
[----:B------:R-:W-:-:S04]  /*c2d0*/  IMAD.HI.U32 R13, R14, R17, RZ ;  /* 0x000000110e0d7227 */ /* 0x000fc800078e00ff */
[----:B------:R-:W-:Y:S01]  /*c2e0*/  @!P2 IMAD.IADD R10, R10, 0x1, -R4 ;  /* 0x000000010a0aa824 */ /* 0x000fe200078e0a04 */
[----:B------:R-:W-:Y:S01]  /*c2f0*/  ISETP.GE.AND P2, PT, R18, RZ, PT ;  /* 0x000000ff1200720c */ /* 0x000fe20003f46270 */
[----:B------:R-:W-:Y:S02]  /*c300*/  IMAD.MOV R12, RZ, RZ, -R12 ;  /* 0x000000ffff0c7224 */ /* 0x000fe400078e0a0c */
[----:B------:R-:W-:Y:S02]  /*c310*/  IMAD.MOV R13, RZ, RZ, -R13 ;  /* 0x000000ffff0d7224 */ /* 0x000fe400078e0a0d */
[----:B0-----:R-:W-:Y:S01]  /*c320*/  IMAD.MOV.U32 R3, RZ, RZ, R10 ;  /* 0x000000ffff037224 */ /* 0x001fe200078e000a */
[----:B------:R-:W-:Y:S01]  /*c330*/  LOP3.LUT R10, R15, 0x32, RZ, 0xfc, !PT ;  /* 0x000000320f0a7812 */ /* 0x000fe200078efcff */
[----:B------:R-:W-:Y:S02]  /*c340*/  IMAD R16, R4, R12, R16 ;  /* 0x0000000c04107224 */ /* 0x000fe400078e0210 */
[----:B------:R-:W-:-:S02]  /*c350*/  @!P1 IMAD.IADD R9, R9, 0x1, -R4 ;  /* 0x0000000109099824 */ /* 0x000fc400078e0a04 */
[----:B------:R-:W-:Y:S01]  /*c360*/  @!P4 IMAD.MOV R3, RZ, RZ, -R3 ;  /* 0x000000ffff03c224 */ /* 0x000fe200078e0a03 */
[----:B------:R-:W-:Y:S01]  /*c370*/  ISETP.GE.AND P4, PT, R8, RZ, PT ;  /* 0x000000ff0800720c */ /* 0x000fe20003f86270 */
[C---:B------:R-:W-:Y:S01]  /*c380*/  IMAD R17, R4.reuse, R13, R17 ;  /* 0x0000000d04117224 */ /* 0x040fe200078e0211 */
[----:B------:R-:W-:Y:S01]  /*c390*/  LOP3.LUT R13, R15, 0x34, RZ, 0xfc, !PT ;  /* 0x000000340f0d7812 */ /* 0x000fe200078efcff */
[----:B------:R-:W-:Y:S01]  /*c3a0*/  @!P5 IMAD.IADD R11, R11, 0x1, -R4 ;  /* 0x000000010b0bd824 */ /* 0x000fe200078e0a04 */
[C---:B------:R-:W-:Y:S01]  /*c3b0*/  ISETP.GT.U32.AND P5, PT, R4.reuse, R16, PT ;  /* 0x000000100400720c */ /* 0x040fe20003fa4070 */
[----:B------:R-:W-:Y:S01]  /*c3c0*/  @!P0 IMAD.MOV R0, RZ, RZ, -R0 ;  /* 0x000000ffff008224 */ /* 0x000fe200078e0a00 */
[----:B------:R-:W-:Y:S01]  /*c3d0*/  ISETP.GT.U32.AND P1, PT, R4, R9, PT ;  /* 0x000000090400720c */ /* 0x000fe20003f24070 */
[----:B------:R0:W-:Y:S01]  /*c3e0*/  STL [R1+0x80], R3 ;  /* 0x0000800301007387 */ /* 0x0001e20000100800 */
[----:B------:R-:W-:Y:S02]  /*c3f0*/  ISETP.GE.AND P0, PT, R13, RZ, PT ;  /* 0x000000ff0d00720c */ /* 0x000fe40003f06270 */
[----:B------:R-:W-:Y:S01]  /*c400*/  IABS R13, R13 ;  /* 0x0000000d000d7213 */ /* 0x000fe20000000000 */
[----:B------:R1:W-:Y:S01]  /*c410*/  STL [R1+0x84], R0 ;  /* 0x0000840001007387 */ /* 0x0003e20000100800 */
[----:B------:R-:W-:-:S03]  /*c420*/  IABS R8, R10 ;  /* 0x0000000a00087213 */ /* 0x000fc60000000000 */
[----:B------:R-:W-:-:S04]  /*c430*/  IMAD.HI.U32 R18, R14, R13, RZ ;  /* 0x0000000d0e127227 */ /* 0x000fc800078e00ff */
[----:B0-----:R-:W-:Y:S02]  /*c440*/  IMAD.MOV.U32 R3, RZ, RZ, R11 ;  /* 0x000000ffff037224 */ /* 0x001fe400078e000b */
[----:B------:R-:W-:Y:S01]  /*c450*/  @!P5 IMAD.IADD R16, R16, 0x1, -R4 ;  /* 0x000000011010d824 */ /* 0x000fe200078e0a04 */
[----:B-1----:R-:W-:Y:S01]  /*c460*/  IABS R0, R20 ;  /* 0x0000001400007213 */ /* 0x002fe20000000000 */
[----:B------:R-:W-:Y:S01]  /*c470*/  @!P6 IMAD.MOV R3, RZ, RZ, -R3 ;  /* 0x000000ffff03e224 */ /* 0x000fe200078e0a03 */
[C---:B------:R-:W-:Y:S01]  /*c480*/  ISETP.GT.U32.AND P6, PT, R4.reuse, R17, PT ;  /* 0x000000110400720c */ /* 0x040fe20003fc4070 */
[----:B------:R-:W-:Y:S01]  /*c490*/  IMAD.MOV R18, RZ, RZ, -R18 ;  /* 0x000000ffff127224 */ /* 0x000fe200078e0a12 */
[----:B------:R-:W-:Y:S01]  /*c4a0*/  ISETP.GT.U32.AND P5, PT, R4, R16, PT ;  /* 0x000000100400720c */ /* 0x000fe20003fa4070 */
[----:B------:R-:W-:Y:S01]  /*c4b0*/  @!P1 IMAD.IADD R9, R9, 0x1, -R4 ;  /* 0x0000000109099824 */ /* 0x000fe200078e0a04 */
[----:B------:R0:W-:Y:S01]  /*c4c0*/  STL [R1+0xd8], R3 ;  /* 0x0000d80301007387 */ /* 0x0001e20000100800 */
[----:B------:R-:W-:Y:S01]  /*c4d0*/  ISETP.GE.AND P1, PT, R10, RZ, PT ;  /* 0x000000ff0a00720c */ /* 0x000fe20003f26270 */
[----:B------:R-:W-:-:S02]  /*c4e0*/  IMAD R10, R4, R18, R13 ;  /* 0x00000012040a7224 */ /* 0x000fc400078e020d */
[----:B------:R-:W-:Y:S01]  /*c4f0*/  IMAD.HI.U32 R12, R14, R8, RZ ;  /* 0x000000080e0c7227 */ /* 0x000fe200078e00ff */
[----:B------:R-:W1:Y:S03]  /*c500*/  I2F.RP R18, R22 ;  /* 0x0000001600127306 */ /* 0x000e660000209400 */
[----:B------:R-:W-:Y:S02]  /*c510*/  IMAD.MOV R12, RZ, RZ, -R12 ;  /* 0x000000ffff0c7224 */ /* 0x000fe400078e0a0c */
[----:B0-----:R-:W-:Y:S01]  /*c520*/  IMAD.MOV.U32 R3, RZ, RZ, R9 ;  /* 0x000000ffff037224 */ /* 0x001fe200078e0009 */
[----:B------:R-:W-:Y:S01]  /*c530*/  LOP3.LUT R9, R15, 0x2a, RZ, 0xfc, !PT ;  /* 0x0000002a0f097812 */ /* 0x000fe200078efcff */
[----:B------:R-:W-:Y:S02]  /*c540*/  @!P6 IMAD.IADD R17, R17, 0x1, -R4 ;  /* 0x000000011111e824 */ /* 0x000fe400078e0a04 */
[----:B------:R-:W-:Y:S01]  /*c550*/  @!P3 IMAD.MOV R3, RZ, RZ, -R3 ;  /* 0x000000ffff03b224 */ /* 0x000fe200078e0a03 */
[C---:B------:R-:W-:Y:S01]  /*c560*/  ISETP.GT.U32.AND P3, PT, R4.reuse, R10, PT ;  /* 0x0000000a0400720c */ /* 0x040fe20003f64070 */
[C---:B------:R-:W-:Y:S01]  /*c570*/  IMAD R8, R4.reuse, R12, R8 ;  /* 0x0000000c04087224 */ /* 0x040fe200078e0208 */
[----:B------:R-:W-:Y:S01]  /*c580*/  ISETP.GT.U32.AND P6, PT, R4, R17, PT ;  /* 0x000000110400720c */ /* 0x000fe20003fc4070 */
[----:B------:R-:W-:Y:S01]  /*c590*/  IMAD.HI.U32 R11, R14, R0, RZ ;  /* 0x000000000e0b7227 */ /* 0x000fe200078e00ff */
[----:B------:R0:W-:Y:S01]  /*c5a0*/  STL [R1+0x7c], R3 ;  /* 0x00007c0301007387 */ /* 0x0001e20000100800 */
[----:B------:R-:W-:Y:S01]  /*c5b0*/  IABS R19, R9 ;  /* 0x0000000900137213 */ /* 0x000fe20000000000 */
[----:B-1----:R-:W1:Y:S01]  /*c5c0*/  MUFU.RCP R18, R18 ;  /* 0x0000001200127308 */ /* 0x002e620000001000 */
[----:B------:R-:W-:Y:S01]  /*c5d0*/  @!P5 IMAD.IADD R16, R16, 0x1, -R4 ;  /* 0x000000011010d824 */ /* 0x000fe200078e0a04 */
[----:B------:R-:W-:Y:S01]  /*c5e0*/  ISETP.GT.U32.AND P5, PT, R4, R8, PT ;  /* 0x000000080400720c */ /* 0x000fe20003fa4070 */
[----:B------:R-:W-:Y:S01]  /*c5f0*/  IMAD.MOV R11, RZ, RZ, -R11 ;  /* 0x000000ffff0b7224 */ /* 0x000fe200078e0a0b */
[----:B------:R-:W-:-:S03]  /*c600*/  LOP3.LUT R12, R15, 0x2c, RZ, 0xfc, !PT ;  /* 0x0000002c0f0c7812 */ /* 0x000fc600078efcff */
[----:B------:R-:W-:Y:S01]  /*c610*/  @!P3 IMAD.IADD R10, R10, 0x1, -R4 ;  /* 0x000000010a0ab824 */ /* 0x000fe200078e0a04 */
[----:B------:R-:W-:Y:S01]  /*c620*/  IABS R21, R12 ;  /* 0x0000000c00157213 */ /* 0x000fe20000000000 */
[C---:B------:R-:W-:Y:S01]  /*c630*/  IMAD R0, R4.reuse, R11, R0 ;  /* 0x0000000b04007224 */ /* 0x040fe200078e0200 */
[----:B------:R-:W-:Y:S01]  /*c640*/  LOP3.LUT R11, R15, 0x2e, RZ, 0xfc, !PT ;  /* 0x0000002e0f0b7812 */ /* 0x000fe200078efcff */
[----:B------:R-:W-:Y:S01]  /*c650*/  @!P6 IMAD.IADD R17, R17, 0x1, -R4 ;  /* 0x000000011111e824 */ /* 0x000fe200078e0a04 */
[C---:B------:R-:W-:Y:S01]  /*c660*/  ISETP.GT.U32.AND P3, PT, R4.reuse, R10, PT ;  /* 0x0000000a0400720c */ /* 0x040fe20003f64070 */
[----:B0-----:R-:W-:Y:S01]  /*c670*/  IMAD.MOV.U32 R3, RZ, RZ, R16 ;  /* 0x000000ffff037224 */ /* 0x001fe200078e0010 */
[----:B------:R-:W-:Y:S01]  /*c680*/  ISETP.GT.U32.AND P6, PT, R4, R0, PT ;  /* 0x000000000400720c */ /* 0x000fe20003fc4070 */
[----:B------:R-:W-:Y:S01]  /*c690*/  @!P5 IMAD.IADD R8, R8, 0x1, -R4 ;  /* 0x000000010808d824 */ /* 0x000fe200078e0a04 */
[----:B------:R-:W-:Y:S01]  /*c6a0*/  IABS R13, R11 ;  /* 0x0000000b000d7213 */ /* 0x000fe20000000000 */
[----:B------:R-:W-:Y:S01]  /*c6b0*/  @!P2 IMAD.MOV R3, RZ, RZ, -R3 ;  /* 0x000000ffff03a224 */ /* 0x000fe200078e0a03 */
[----:B------:R-:W-:Y:S01]  /*c6c0*/  ISETP.GE.AND P5, PT, R20, RZ, PT ;  /* 0x000000ff1400720c */ /* 0x000fe20003fa6270 */
[----:B------:R-:W-:Y:S01]  /*c6d0*/  IMAD.HI.U32 R20, R14, R19, RZ ;  /* 0x000000130e147227 */ /* 0x000fe200078e00ff */
[----:B------:R-:W-:-:S02]  /*c6e0*/  ISETP.GT.U32.AND P2, PT, R4, R8, PT ;  /* 0x000000080400720c */ /* 0x000fc40003f44070 */
[----:B------:R0:W-:Y:S01]  /*c6f0*/  STL [R1+0x74], R3 ;  /* 0x0000740301007387 */ /* 0x0001e20000100800 */
[----:B------:R-:W-:-:S04]  /*c700*/  IMAD.HI.U32 R24, R14, R13, RZ ;  /* 0x0000000d0e187227 */ /* 0x000fc800078e00ff */
[--C-:B------:R-:W-:Y:S02]  /*c710*/  @!P3 IMAD.IADD R10, R10, 0x1, -R4.reuse ;  /* 0x000000010a0ab824 */ /* 0x100fe400078e0a04 */
[----:B------:R-:W-:Y:S02]  /*c720*/  @!P6 IMAD.IADD R0, R0, 0x1, -R4 ;  /* 0x000000010000e824 */ /* 0x000fe400078e0a04 */
[----:B------:R-:W-:Y:S02]  /*c730*/  IMAD.MOV R20, RZ, RZ, -R20 ;  /* 0x000000ffff147224 */ /* 0x000fe400078e0a14 */
[----:B------:R-:W-:Y:S01]  /*c740*/  IMAD.MOV R24, RZ, RZ, -R24 ;  /* 0x000000ffff187224 */ /* 0x000fe200078e0a18 */
[C---:B------:R-:W-:Y:S01]  /*c750*/  ISETP.GT.U32.AND P6, PT, R4.reuse, R0, PT ;  /* 0x000000000400720c */ /* 0x040fe20003fc4070 */
[----:B0-----:R-:W-:Y:S02]  /*c760*/  IMAD.MOV.U32 R3, RZ, RZ, R10 ;  /* 0x000000ffff037224 */ /* 0x001fe400078e000a */
[----:B------:R-:W-:-:S02]  /*c770*/  IMAD R10, R4, R20, R19 ;  /* 0x00000014040a7224 */ /* 0x000fc400078e0213 */
[----:B------:R-:W-:-:S04]  /*c780*/  IMAD.HI.U32 R23, R14, R21, RZ ;  /* 0x000000150e177227 */ /* 0x000fc800078e00ff */
[----:B------:R-:W-:Y:S02]  /*c790*/  IMAD R13, R4, R24, R13 ;  /* 0x00000018040d7224 */ /* 0x000fe400078e020d */
[----:B------:R-:W-:Y:S01]  /*c7a0*/  @!P2 IMAD.IADD R8, R8, 0x1, -R4 ;  /* 0x000000010808a824 */ /* 0x000fe200078e0a04 */
[C---:B------:R-:W-:Y:S01]  /*c7b0*/  ISETP.GT.U32.AND P2, PT, R4.reuse, R10, PT ;  /* 0x0000000a0400720c */ /* 0x040fe20003f44070 */
[----:B------:R-:W-:Y:S01]  /*c7c0*/  IMAD.MOV R23, RZ, RZ, -R23 ;  /* 0x000000ffff177224 */ /* 0x000fe200078e0a17 */
[C---:B------:R-:W-:Y:S01]  /*c7d0*/  ISETP.GT.U32.AND P3, PT, R4.reuse, R13, PT ;  /* 0x0000000d0400720c */ /* 0x040fe20003f64070 */
[----:B------:R-:W-:Y:S02]  /*c7e0*/  IMAD.MOV.U32 R5, RZ, RZ, R17 ;  /* 0x000000ffff057224 */ /* 0x000fe400078e0011 */
[----:B------:R-:W-:Y:S01]  /*c7f0*/  IMAD R16, R4, R23, R21 ;  /* 0x0000001704107224 */ /* 0x000fe200078e0215 */
[----:B------:R-:W-:Y:S01]  /*c800*/  LOP3.LUT R21, R15, 0x24, RZ, 0xfc, !PT ;  /* 0x000000240f157812 */ /* 0x000fe200078efcff */
[----:B------:R-:W-:-:S02]  /*c810*/  @!P4 IMAD.MOV R5, RZ, RZ, -R5 ;  /* 0x000000ffff05c224 */ /* 0x000fc400078e0a05 */
[----:B------:R-:W-:Y:S01]  /*c820*/  @!P0 IMAD.MOV R3, RZ, RZ, -R3 ;  /* 0x000000ffff038224 */ /* 0x000fe200078e0a03 */
[----:B------:R-:W-:Y:S01]  /*c830*/  ISETP.GE.AND P0, PT, R11, RZ, PT ;  /* 0x000000ff0b00720c */ /* 0x000fe20003f06270 */
[--C-:B------:R-:W-:Y:S01]  /*c840*/  @!P6 IMAD.IADD R0, R0, 0x1, -R4.reuse ;  /* 0x000000010000e824 */ /* 0x100fe200078e0a04 */
[----:B------:R-:W-:Y:S01]  /*c850*/  ISETP.GT.U32.AND P4, PT, R4, R16, PT ;  /* 0x000000100400720c */ /* 0x000fe20003f84070 */
[----:B------:R0:W-:Y:S01]  /*c860*/  STL [R1+0x64], R5 ;  /* 0x0000640501007387 */ /* 0x0001e20000100800 */
[----:B------:R-:W-:Y:S01]  /*c870*/  LOP3.LUT R11, R15, 0x28, RZ, 0xfc, !PT ;  /* 0x000000280f0b7812 */ /* 0x000fe200078efcff */
[----:B-1----:R-:W-:Y:S01]  /*c880*/  VIADD R18, R18, 0xffffffe ;  /* 0x0ffffffe12127836 */ /* 0x002fe20000000000 */
[----:B------:R-:W-:Y:S01]  /*c890*/  ISETP.GE.AND P6, PT, R12, RZ, PT ;  /* 0x000000ff0c00720c */ /* 0x000fe20003fc6270 */
[----:B------:R1:W-:Y:S01]  /*c8a0*/  STL [R1+0x5c], R3 ;  /* 0x00005c0301007387 */ /* 0x0003e20000100800 */
[----:B------:R-:W-:Y:S01]  /*c8b0*/  IABS R12, R11 ;  /* 0x0000000b000c7213 */ /* 0x000fe20000000000 */
[--C-:B------:R-:W-:Y:S01]  /*c8c0*/  @!P2 IMAD.IADD R10, R10, 0x1, -R4.reuse ;  /* 0x000000010a0aa824 */ /* 0x100fe200078e0a04 */
[----:B------:R-:W-:Y:S01]  /*c8d0*/  ISETP.GE.AND P2, PT, R11, RZ, PT ;  /* 0x000000ff0b00720c */ /* 0x000fe20003f46270 */
[----:B------:R-:W-:Y:S01]  /*c8e0*/  @!P3 IMAD.IADD R13, R13, 0x1, -R4 ;  /* 0x000000010d0db824 */ /* 0x000fe200078e0a04 */
[----:B------:R-:W-:Y:S01]  /*c8f0*/  ISETP.GE.AND P3, PT, R9, RZ, PT ;  /* 0x000000ff0900720c */ /* 0x000fe20003f66270 */
[----:B0-----:R-:W-:Y:S01]  /*c900*/  IMAD.MOV.U32 R5, RZ, RZ, R8 ;  /* 0x000000ffff057224 */ /* 0x001fe200078e0008 */
[----:B------:R-:W0:Y:S01]  /*c910*/  F2I.FTZ.U32.TRUNC.NTZ R9, R18 ;  /* 0x0000001200097305 */ /* 0x000e22000021f000 */
[----:B------:R-:W-:-:S04]  /*c920*/  IMAD.HI.U32 R8, R14, R12, RZ ;  /* 0x0000000c0e087227 */ /* 0x000fc800078e00ff */
[----:B-1----:R-:W-:Y:S01]  /*c930*/  IMAD.MOV.U32 R3, RZ, RZ, R0 ;  /* 0x000000ffff037224 */ /* 0x002fe200078e0000 */
[----:B------:R-:W-:Y:S01]  /*c940*/  LOP3.LUT R0, R15, 0x26, RZ, 0xfc, !PT ;  /* 0x000000260f007812 */ /* 0x000fe200078efcff */
[----:B------:R-:W-:Y:S01]  /*c950*/  @!P4 IMAD.IADD R16, R16, 0x1, -R4 ;  /* 0x000000011010c824 */ /* 0x000fe200078e0a04 */
[C---:B------:R-:W-:Y:S01]  /*c960*/  ISETP.GT.U32.AND P4, PT, R4.reuse, R13, PT ;  /* 0x0000000d0400720c */ /* 0x040fe20003f84070 */
[----:B------:R-:W-:Y:S01]  /*c970*/  @!P5 IMAD.MOV R3, RZ, RZ, -R3 ;  /* 0x000000ffff03d224 */ /* 0x000fe200078e0a03 */
[C---:B------:R-:W-:Y:S01]  /*c980*/  ISETP.GT.U32.AND P5, PT, R4.reuse, R10, PT ;  /* 0x0000000a0400720c */ /* 0x040fe20003fa4070 */
[----:B------:R-:W-:Y:S01]  /*c990*/  IMAD.MOV R11, RZ, RZ, -R8 ;  /* 0x000000ffff0b7224 */ /* 0x000fe200078e0a08 */
[----:B------:R-:W-:Y:S01]  /*c9a0*/  IABS R8, R0 ;  /* 0x0000000000087213 */ /* 0x000fe20000000000 */
[----:B------:R-:W-:Y:S01]  /*c9b0*/  @!P1 IMAD.MOV R5, RZ, RZ, -R5 ;  /* 0x000000ffff059224 */ /* 0x000fe200078e0a05 */
[C---:B------:R-:W-:Y:S01]  /*c9c0*/  ISETP.GT.U32.AND P1, PT, R4.reuse, R16, PT ;  /* 0x000000100400720c */ /* 0x040fe20003f24070 */
[----:B------:R-:W-:-:S02]  /*c9d0*/  IMAD R11, R4, R11, R12 ;  /* 0x0000000b040b7224 */ /* 0x000fc400078e020c */
[----:B------:R-:W-:Y:S01]  /*c9e0*/  IMAD.MOV.U32 R12, RZ, RZ, R8 ;  /* 0x000000ffff0c7224 */ /* 0x000fe200078e0008 */
[----:B------:R-:W-:Y:S01]  /*c9f0*/  STL [R1+0x18], R5 ;  /* 0x0000180501007387 */ /* 0x000fe20000100800 */
[----:B0-----:R-:W-:Y:S02]  /*ca00*/  IMAD.MOV R19, RZ, RZ, -R9 ;  /* 0x000000ffff137224 */ /* 0x001fe400078e0a09 */
[----:B------:R-:W-:Y:S01]  /*ca10*/  IMAD.HI.U32 R18, R14, R12, RZ ;  /* 0x0000000c0e127227 */ /* 0x000fe200078e00ff */
[----:B------:R-:W-:Y:S03]  /*ca20*/  STL [R1+0x44], R3 ;  /* 0x0000440301007387 */ /* 0x000fe60000100800 */
[----:B------:R-:W-:Y:S01]  /*ca30*/  @!P5 IMAD.IADD R10, R10, 0x1, -R4 ;  /* 0x000000010a0ad824 */ /* 0x000fe200078e0a04 */
[----:B------:R-:W-:Y:S01]  /*ca40*/  ISETP.GT.U32.AND P5, PT, R4, R11, PT ;  /* 0x0000000b0400720c */ /* 0x000fe20003fa4070 */
[----:B------:R-:W-:-:S02]  /*ca50*/  IMAD R19, R19, R22, RZ ;  /* 0x0000001613137224 */ /* 0x000fc400078e02ff */
[----:B------:R-:W-:Y:S02]  /*ca60*/  IMAD.MOV R18, RZ, RZ, -R18 ;  /* 0x000000ffff127224 */ /* 0x000fe400078e0a12 */
[----:B------:R-:W-:Y:S02]  /*ca70*/  IMAD.MOV.U32 R8, RZ, RZ, RZ ;  /* 0x000000ffff087224 */ /* 0x000fe400078e00ff */
[----:B------:R-:W-:Y:S01]  /*ca80*/  @!P1 IMAD.IADD R16, R16, 0x1, -R4 ;  /* 0x0000000110109824 */ /* 0x000fe200078e0a04 */
[----:B------:R-:W-:Y:S01]  /*ca90*/  ISETP.GE.AND P1, PT, R21, RZ, PT ;  /* 0x000000ff1500720c */ /* 0x000fe20003f26270 */
[----:B------:R-:W-:Y:S01]  /*caa0*/  IMAD.HI.U32 R9, R9, R19, R8 ;  /* 0x0000001309097227 */ /* 0x000fe200078e0008 */
[----:B------:R-:W-:Y:S02]  /*cab0*/  IABS R21, R21 ;  /* 0x0000001500157213 */ /* 0x000fe40000000000 */
[----:B------:R-:W-:Y:S01]  /*cac0*/  LOP3.LUT R19, R15, 0x20, RZ, 0xfc, !PT ;  /* 0x000000200f137812 */ /* 0x000fe200078efcff */
[----:B------:R-:W-:Y:S01]  /*cad0*/  IMAD R12, R4, R18, R12 ;  /* 0x00000012040c7224 */ /* 0x000fe200078e020c */
[----:B------:R-:W-:Y:S01]  /*cae0*/  IABS R18, R28 ;  /* 0x0000001c00127213 */ /* 0x000fe20000000000 */
[----:B------:R-:W-:-:S02]  /*caf0*/  @!P5 IMAD.IADD R11, R11, 0x1, -R4 ;  /* 0x000000010b0bd824 */ /* 0x000fc400078e0a04 */
[----:B------:R-:W-:Y:S01]  /*cb00*/  @!P4 IMAD.IADD R13, R13, 0x1, -R4 ;  /* 0x000000010d0dc824 */ /* 0x000fe200078e0a04 */
[----:B------:R-:W-:Y:S01]  /*cb10*/  ISETP.GT.U32.AND P5, PT, R4, R12, PT ;  /* 0x0000000c0400720c */ /* 0x000fe20003fa4070 */
[----:B------:R-:W-:Y:S01]  /*cb20*/  IMAD.HI.U32 R9, R9, R18, RZ ;  /* 0x0000001209097227 */ /* 0x000fe200078e00ff */
[----:B------:R-:W-:Y:S02]  /*cb30*/  ISETP.GE.AND P4, PT, R0, RZ, PT ;  /* 0x000000ff0000720c */ /* 0x000fe40003f86270 */
[----:B------:R-:W-:Y:S01]  /*cb40*/  LOP3.LUT R0, R15, 0x22, RZ, 0xfc, !PT ;  /* 0x000000220f007812 */ /* 0x000fe200078efcff */
[----:B------:R-:W-:-:S03]  /*cb50*/  IMAD.HI.U32 R17, R14, R21, RZ ;  /* 0x000000150e117227 */ /* 0x000fc600078e00ff */
[----:B------:R-:W-:Y:S01]  /*cb60*/  IABS R23, R0 ;  /* 0x0000000000177213 */ /* 0x000fe20000000000 */
[----:B------:R-:W-:Y:S02]  /*cb70*/  IMAD.MOV R9, RZ, RZ, -R9 ;  /* 0x000000ffff097224 */ /* 0x000fe400078e0a09 */
[----:B------:R-:W-:Y:S02]  /*cb80*/  IMAD.MOV R17, RZ, RZ, -R17 ;  /* 0x000000ffff117224 */ /* 0x000fe400078e0a11 */
[----:B------:R-:W-:Y:S02]  /*cb90*/  IMAD R18, R22, R9, R18 ;  /* 0x0000000916127224 */ /* 0x000fe400078e0212 */
[----:B------:R-:W-:Y:S01]  /*cba0*/  IMAD R21, R4, R17, R21 ;  /* 0x0000001104157224 */ /* 0x000fe200078e0215 */
[----:B------:R-:W-:Y:S01]  /*cbb0*/  IABS R17, R19 ;  /* 0x0000001300117213 */ /* 0x000fe20000000000 */
[----:B------:R-:W-:Y:S02]  /*cbc0*/  IMAD.MOV.U32 R9, RZ, RZ, R16 ;  /* 0x000000ffff097224 */ /* 0x000fe400078e0010 */
[----:B------:R-:W-:-:S04]  /*cbd0*/  IMAD.HI.U32 R8, R14, R23, RZ ;  /* 0x000000170e087227 */ /* 0x000fc800078e00ff */
[----:B------:R-:W-:Y:S02]  /*cbe0*/  @!P5 IMAD.IADD R12, R12, 0x1, -R4 ;  /* 0x000000010c0cd824 */ /* 0x000fe400078e0a04 */
[----:B------:R-:W-:Y:S01]  /*cbf0*/  @!P6 IMAD.MOV R9, RZ, RZ, -R9 ;  /* 0x000000ffff09e224 */ /* 0x000fe200078e0a09 */
[C---:B------:R-:W-:Y:S01]  /*cc00*/  ISETP.GT.U32.AND P6, PT, R4.reuse, R21, PT ;  /* 0x000000150400720c */ /* 0x040fe20003fc4070 */
[----:B------:R-:W-:Y:S01]  /*cc10*/  IMAD.MOV R8, RZ, RZ, -R8 ;  /* 0x000000ffff087224 */ /* 0x000fe200078e0a08 */
[----:B------:R-:W-:Y:S01]  /*cc20*/  ISETP.GT.U32.AND P5, PT, R4, R12, PT ;  /* 0x0000000c0400720c */ /* 0x000fe20003fa4070 */
[----:B------:R-:W-:-:S04]  /*cc30*/  IMAD.HI.U32 R16, R14, R25, RZ ;  /* 0x000000190e107227 */ /* 0x000fc800078e00ff */
[C---:B------:R-:W-:Y:S02]  /*cc40*/  IMAD R23, R4.reuse, R8, R23 ;  /* 0x0000000804177224 */ /* 0x040fe400078e0217 */
[----:B------:R-:W-:Y:S02]  /*cc50*/  IMAD.MOV R16, RZ, RZ, -R16 ;  /* 0x000000ffff107224 */ /* 0x000fe400078e0a10 */
[----:B------:R-:W-:Y:S02]  /*cc60*/  IMAD.MOV.U32 R8, RZ, RZ, R13 ;  /* 0x000000ffff087224 */ /* 0x000fe400078e000d */
[----:B------:R-:W-:Y:S02]  /*cc70*/  IMAD.MOV.U32 R13, RZ, RZ, R17 ;  /* 0x000000ffff0d7224 */ /* 0x000fe400078e0011 */
[----:B------:R-:W-:Y:S01]  /*cc80*/  IMAD R25, R4, R16, R25 ;  /* 0x0000001004197224 */ /* 0x000fe200078e0219 */
[----:B------:R-:W-:Y:S01]  /*cc90*/  LOP3.LUT R16, R15, 0x1c, RZ, 0xfc, !PT ;  /* 0x0000001c0f107812 */ /* 0x000fe200078efcff */
[----:B------:R-:W-:-:S04]  /*cca0*/  IMAD.HI.U32 R17, R14, R13, RZ ;  /* 0x0000000d0e117227 */ /* 0x000fc800078e00ff */
[--C-:B------:R-:W-:Y:S01]  /*ccb0*/  @!P6 IMAD.IADD R21, R21, 0x1, -R4.reuse ;  /* 0x000000011515e824 */ /* 0x100fe200078e0a04 */
[----:B------:R-:W-:Y:S01]  /*ccc0*/  ISETP.GT.U32.AND P6, PT, R4, R25, PT ;  /* 0x000000190400720c */ /* 0x000fe20003fc4070 */
[----:B------:R-:W-:Y:S02]  /*ccd0*/  IMAD.MOV R17, RZ, RZ, -R17 ;  /* 0x000000ffff117224 */ /* 0x000fe400078e0a11 */
[----:B------:R-:W-:Y:S01]  /*cce0*/  @!P5 IMAD.IADD R12, R12, 0x1, -R4 ;  /* 0x000000010c0cd824 */ /* 0x000fe200078e0a04 */
[----:B------:R-:W-:Y:S01]  /*ccf0*/  ISETP.GE.AND P5, PT, R0, RZ, PT ;  /* 0x000000ff0000720c */ /* 0x000fe20003fa6270 */
[C---:B------:R-:W-:Y:S01]  /*cd00*/  IMAD R0, R4.reuse, R17, R13 ;  /* 0x0000001104007224 */ /* 0x040fe200078e020d */
[----:B------:R-:W-:Y:S01]  /*cd10*/  LOP3.LUT R13, R15, 0x1e, RZ, 0xfc, !PT ;  /* 0x0000001e0f0d7812 */ /* 0x000fe200078efcff */
[----:B------:R-:W-:Y:S01]  /*cd20*/  @!P0 IMAD.MOV R8, RZ, RZ, -R8 ;  /* 0x000000ffff088224 */ /* 0x000fe200078e0a08 */
[C---:B------:R-:W-:Y:S01]  /*cd30*/  ISETP.GT.U32.AND P0, PT, R4.reuse, R11, PT ;  /* 0x0000000b0400720c */ /* 0x040fe20003f04070 */
[----:B------:R-:W-:Y:S01]  /*cd40*/  @!P4 IMAD.MOV R12, RZ, RZ, -R12 ;  /* 0x000000ffff0cc224 */ /* 0x000fe200078e0a0c */
[----:B------:R-:W-:Y:S01]  /*cd50*/  IABS R27, R13 ;  /* 0x0000000d001b7213 */ /* 0x000fe20000000000 */
[----:B------:R-:W-:Y:S01]  /*cd60*/  @!P3 IMAD.MOV R10, RZ, RZ, -R10 ;  /* 0x000000ffff0ab224 */ /* 0x000fe200078e0a0a */
[C---:B------:R-:W-:Y:S01]  /*cd70*/  ISETP.GT.U32.AND P3, PT, R4.reuse, R23, PT ;  /* 0x000000170400720c */ /* 0x040fe20003f64070 */
[----:B------:R-:W-:Y:S01]  /*cd80*/  @!P6 IMAD.IADD R25, R25, 0x1, -R4 ;  /* 0x000000011919e824 */ /* 0x000fe200078e0a04 */
[----:B------:R-:W-:Y:S01]  /*cd90*/  ISETP.GT.U32.AND P6, PT, R4, R0, PT ;  /* 0x000000000400720c */ /* 0x000fe20003fc4070 */
[----:B------:R-:W-:Y:S01]  /*cda0*/  IMAD.HI.U32 R24, R14, R27, RZ ;  /* 0x0000001b0e187227 */ /* 0x000fe200078e00ff */
[----:B------:R-:W-:Y:S01]  /*cdb0*/  IABS R17, R16 ;  /* 0x0000001000117213 */ /* 0x000fe20000000000 */
[----:B------:R-:W-:Y:S01]  /*cdc0*/  STL [R1+0xff8], R8 ;  /* 0x000ff80801007387 */ /* 0x000fe20000100800 */
[----:B------:R-:W-:Y:S01]  /*cdd0*/  ISETP.GT.U32.AND P4, PT, R4, R25, PT ;  /* 0x000000190400720c */ /* 0x000fe20003f84070 */
[----:B------:R-:W-:-:S02]  /*cde0*/  IMAD.MOV R24, RZ, RZ, -R24 ;  /* 0x000000ffff187224 */ /* 0x000fc400078e0a18 */
[----:B------:R-:W-:Y:S01]  /*cdf0*/  @!P0 IMAD.IADD R11, R11, 0x1, -R4 ;  /* 0x000000010b0b8824 */ /* 0x000fe200078e0a04 */
[----:B------:R-:W-:Y:S01]  /*ce00*/  ISETP.GT.U32.AND P0, PT, R22, R18, PT ;  /* 0x000000121600720c */ /* 0x000fe20003f04070 */
[----:B------:R-:W-:Y:S01]  /*ce10*/  IMAD R27, R4, R24, R27 ;  /* 0x00000018041b7224 */ /* 0x000fe200078e021b */
[----:B------:R-:W-:Y:S01]  /*ce20*/  STL [R1+0xffc], R9 ;  /* 0x000ffc0901007387 */ /* 0x000fe20000100800 */
[----:B------:R-:W-:-:S03]  /*ce30*/  IMAD.HI.U32 R20, R14, R17, RZ ;  /* 0x000000110e147227 */ /* 0x000fc600078e00ff */
[----:B------:R0:W-:Y:S01]  /*ce40*/  STL [R1+0x1000], R10 ;  /* 0x0010000a01007387 */ /* 0x0001e20000100800 */
[----:B------:R-:W-:Y:S01]  /*ce50*/  @!P6 IMAD.IADD R0, R0, 0x1, -R4 ;  /* 0x000000010000e824 */ /* 0x000fe200078e0a04 */
[C---:B------:R-:W-:Y:S01]  /*ce60*/  ISETP.GT.U32.AND P6, PT, R4.reuse, R27, PT ;  /* 0x0000001b0400720c */ /* 0x040fe20003fc4070 */
[----:B------:R-:W-:Y:S02]  /*ce70*/  IMAD.MOV R20, RZ, RZ, -R20 ;  /* 0x000000ffff147224 */ /* 0x000fe400078e0a14 */
[--C-:B------:R-:W-:Y:S01]  /*ce80*/  @!P4 IMAD.IADD R25, R25, 0x1, -R4.reuse ;  /* 0x000000011919c824 */ /* 0x100fe200078e0a04 */
[----:B------:R-:W-:Y:S01]  /*ce90*/  ISETP.GE.AND P4, PT, R13, RZ, PT ;  /* 0x000000ff0d00720c */ /* 0x000fe20003f86270 */
[----:B------:R-:W-:Y:S01]  /*cea0*/  @!P3 IMAD.IADD R23, R23, 0x1, -R4 ;  /* 0x000000011717b824 */ /* 0x000fe200078e0a04 */
[C---:B------:R-:W-:Y:S01]  /*ceb0*/  ISETP.GT.U32.AND P3, PT, R4.reuse, R21, PT ;  /* 0x000000150400720c */ /* 0x040fe20003f64070 */
[C---:B------:R-:W-:Y:S01]  /*cec0*/  IMAD R13, R4.reuse, R20, R17 ;  /* 0x00000014040d7224 */ /* 0x040fe200078e0211 */
[C---:B------:R-:W-:Y:S01]  /*ced0*/  LOP3.LUT R20, R15.reuse, 0x1a, RZ, 0xfc, !PT ;  /* 0x0000001a0f147812 */ /* 0x040fe200078efcff */
[----:B------:R-:W-:Y:S01]  /*cee0*/  @!P2 IMAD.MOV R11, RZ, RZ, -R11 ;  /* 0x000000ffff0ba224 */ /* 0x000fe200078e0a0b */
[----:B------:R-:W-:Y:S01]  /*cef0*/  ISETP.GT.U32.AND P2, PT, R4, R23, PT ;  /* 0x000000170400720c */ /* 0x000fe20003f44070 */
[----:B------:R-:W-:Y:S01]  /*cf00*/  @!P0 IMAD.IADD R18, R18, 0x1, -R22 ;  /* 0x0000000112128824 */ /* 0x000fe200078e0a16 */
[----:B0-----:R-:W-:Y:S01]  /*cf10*/  LOP3.LUT R10, R15, 0x6, RZ, 0xfc, !PT ;  /* 0x000000060f0a7812 */ /* 0x001fe200078efcff */
[----:B------:R-:W-:Y:S01]  /*cf20*/  @!P6 IMAD.IADD R27, R27, 0x1, -R4 ;  /* 0x000000011b1be824 */ /* 0x000fe200078e0a04 */
[----:B------:R-:W-:Y:S01]  /*cf30*/  ISETP.GT.U32.AND P6, PT, R4, R13, PT ;  /* 0x0000000d0400720c */ /* 0x000fe20003fc4070 */
[----:B------:R0:W-:Y:S01]  /*cf40*/  STL [R1+0x1004], R11 ;  /* 0x0010040b01007387 */ /* 0x0001e20000100800 */
[----:B------:R-:W-:-:S03]  /*cf50*/  ISETP.GT.U32.AND P0, PT, R22, R18, PT ;  /* 0x000000121600720c */ /* 0x000fc60003f04070 */
[--C-:B------:R-:W-:Y:S01]  /*cf60*/  @!P3 IMAD.IADD R21, R21, 0x1, -R4.reuse ;  /* 0x000000011515b824 */ /* 0x100fe200078e0a04 */
[----:B------:R-:W-:Y:S01]  /*cf70*/  ISETP.GE.AND P3, PT, R28, RZ, PT ;  /* 0x000000ff1c00720c */ /* 0x000fe20003f66270 */
[----:B------:R-:W-:Y:S02]  /*cf80*/  STL [R1+0x1008], R12 ;  /* 0x0010080c01007387 */ /* 0x000fe40000100800 */
[----:B------:R-:W-:Y:S01]  /*cf90*/  @!P1 IMAD.MOV R21, RZ, RZ, -R21 ;  /* 0x000000ffff159224 */ /* 0x000fe200078e0a15 */
[----:B------:R-:W-:Y:S01]  /*cfa0*/  ISETP.GE.AND P1, PT, R20, RZ, PT ;  /* 0x000000ff1400720c */ /* 0x000fe20003f26270 */
[--C-:B------:R-:W-:Y:S01]  /*cfb0*/  @!P2 IMAD.IADD R23, R23, 0x1, -R4.reuse ;  /* 0x000000011717a824 */ /* 0x100fe200078e0a04 */
[----:B------:R-:W-:Y:S01]  /*cfc0*/  ISETP.NE.AND P2, PT, R2, RZ, PT ;  /* 0x000000ff0200720c */ /* 0x000fe20003f45270 */
[----:B------:R-:W-:Y:S01]  /*cfd0*/  @!P6 IMAD.IADD R13, R13, 0x1, -R4 ;  /* 0x000000010d0de824 */ /* 0x000fe200078e0a04 */
[----:B------:R-:W-:Y:S01]  /*cfe0*/  IABS R20, R20 ;  /* 0x0000001400147213 */ /* 0x000fe20000000000 */
[----:B------:R-:W-:Y:S01]  /*cff0*/  @!P0 IMAD.IADD R18, R18, 0x1, -R22 ;  /* 0x0000000112128824 */ /* 0x000fe200078e0a16 */
[----:B------:R-:W-:Y:S01]  /*d000*/  ISETP.GE.AND P0, PT, R19, RZ, PT ;  /* 0x000000ff1300720c */ /* 0x000fe20003f06270 */
[----:B------:R-:W-:Y:S01]  /*d010*/  @!P5 IMAD.MOV R23, RZ, RZ, -R23 ;  /* 0x000000ffff17d224 */ /* 0x000fe200078e0a17 */
[----:B------:R-:W-:Y:S01]  /*d020*/  ISETP.GT.U32.AND P6, PT, R4, R13, PT ;  /* 0x0000000d0400720c */ /* 0x000fe20003fc4070 */
[----:B------:R-:W-:Y:S01]  /*d030*/  IMAD.HI.U32 R22, R14, R20, RZ ;  /* 0x000000140e167227 */ /* 0x000fe200078e00ff */
[----:B------:R-:W-:-:S02]  /*d040*/  ISETP.GT.U32.AND P5, PT, R4, R27, PT ;  /* 0x0000001b0400720c */ /* 0x000fc40003fa4070 */
[C---:B0-----:R-:W-:Y:S01]  /*d050*/  LOP3.LUT R11, R15.reuse, 0x8, RZ, 0xfc, !PT ;  /* 0x000000080f0b7812 */ /* 0x041fe200078efcff */
[----:B------:R-:W-:Y:S01]  /*d060*/  IMAD.MOV.U32 R3, RZ, RZ, R18 ;  /* 0x000000ffff037224 */ /* 0x000fe200078e0012 */
[C---:B------:R-:W-:Y:S01]  /*d070*/  LOP3.LUT R18, R15.reuse, 0x14, RZ, 0xfc, !PT ;  /* 0x000000140f127812 */ /* 0x040fe200078efcff */
[----:B------:R-:W-:Y:S02]  /*d080*/  IMAD.MOV R22, RZ, RZ, -R22 ;  /* 0x000000ffff167224 */ /* 0x000fe400078e0a16 */
[----:B------:R-:W-:Y:S01]  /*d090*/  @!P3 IMAD.MOV R3, RZ, RZ, -R3 ;  /* 0x000000ffff03b224 */ /* 0x000fe200078e0a03 */
[----:B------:R-:W-:Y:S01]  /*d0a0*/  @!P2 LOP3.LUT R3, RZ, R2, RZ, 0x33, !PT ;  /* 0x00000002ff03a212 */ /* 0x000fe200078e33ff */
[----:B------:R-:W-:Y:S01]  /*d0b0*/  IMAD R20, R4, R22, R20 ;  /* 0x0000001604147224 */ /* 0x000fe200078e0214 */
[----:B------:R-:W-:Y:S01]  /*d0c0*/  ISETP.GE.AND P2, PT, R15, RZ, PT ;  /* 0x000000ff0f00720c */ /* 0x000fe20003f46270 */
[--C-:B------:R-:W-:Y:S01]  /*d0d0*/  @!P6 IMAD.IADD R13, R13, 0x1, -R4.reuse ;  /* 0x000000010d0de824 */ /* 0x100fe200078e0a04 */
[----:B------:R-:W-:Y:S01]  /*d0e0*/  ISETP.GE.AND P3, PT, R16, RZ, PT ;  /* 0x000000ff1000720c */ /* 0x000fe20003f66270 */
[----:B------:R-:W-:Y:S01]  /*d0f0*/  @!P5 IMAD.IADD R27, R27, 0x1, -R4 ;  /* 0x000000011b1bd824 */ /* 0x000fe200078e0a04 */
[----:B------:R-:W-:Y:S01]  /*d100*/  ISETP.GT.U32.AND P6, PT, R4, R20, PT ;  /* 0x000000140400720c */ /* 0x000fe20003fc4070 */
[----:B------:R-:W-:Y:S01]  /*d110*/  STL [R1+0x24], R3 ;  /* 0x0000240301007387 */ /* 0x000fe20000100800 */
[C---:B------:R-:W-:Y:S01]  /*d120*/  LOP3.LUT R16, R15.reuse, 0x18, RZ, 0xfc, !PT ;  /* 0x000000180f107812 */ /* 0x040fe200078efcff */
[----:B------:R-:W-:Y:S01]  /*d130*/  @!P4 IMAD.MOV R27, RZ, RZ, -R27 ;  /* 0x000000ffff1bc224 */ /* 0x000fe200078e0a1b */
[----:B------:R-:W-:Y:S01]  /*d140*/  LOP3.LUT R2, R15, 0x16, RZ, 0xfc, !PT ;  /* 0x000000160f027812 */ /* 0x000fe200078efcff */
[----:B------:R0:W-:Y:S01]  /*d150*/  STL [R1+0x100c], R21 ;  /* 0x00100c1501007387 */ /* 0x0001e20000100800 */
[----:B------:R-:W-:-:S02]  /*d160*/  IABS R24, R16 ;  /* 0x0000001000187213 */ /* 0x000fc40000000000 */
[----:B------:R-:W-:Y:S01]  /*d170*/  IABS R28, R2 ;  /* 0x00000002001c7213 */ /* 0x000fe20000000000 */
[----:B------:R-:W-:Y:S01]  /*d180*/  @!P2 IMAD.MOV R25, RZ, RZ, -R25 ;  /* 0x000000ffff19a224 */ /* 0x000fe200078e0a19 */
[----:B------:R-:W-:Y:S01]  /*d190*/  IABS R19, R18 ;  /* 0x0000001200137213 */ /* 0x000fe20000000000 */
[----:B------:R-:W-:Y:S01]  /*d1a0*/  IMAD.HI.U32 R17, R14, R24, RZ ;  /* 0x000000180e117227 */ /* 0x000fe200078e00ff */
[----:B------:R-:W-:Y:S01]  /*d1b0*/  ISETP.GE.AND P2, PT, R16, RZ, PT ;  /* 0x000000ff1000720c */ /* 0x000fe20003f46270 */
[----:B------:R1:W-:Y:S01]  /*d1c0*/  STL [R1+0x1010], R23 ;  /* 0x0010101701007387 */ /* 0x0003e20000100800 */
[----:B------:R-:W-:Y:S01]  /*d1d0*/  ISETP.GE.AND P5, PT, R2, RZ, PT ;  /* 0x000000ff0200720c */ /* 0x000fe20003fa6270 */
[----:B------:R-:W-:Y:S01]  /*d1e0*/  IMAD.HI.U32 R16, R14, R28, RZ ;  /* 0x0000001c0e107227 */ /* 0x000fe200078e00ff */
[C---:B0-----:R-:W-:Y:S01]  /*d1f0*/  LOP3.LUT R21, R15.reuse, 0xa, RZ, 0xfc, !PT ;  /* 0x0000000a0f157812 */ /* 0x041fe200078efcff */
[----:B------:R0:W-:Y:S01]  /*d200*/  STL [R1+0x1014], R25 ;  /* 0x0010141901007387 */ /* 0x0001e20000100800 */
[C---:B------:R-:W-:Y:S01]  /*d210*/  LOP3.LUT R3, R15.reuse, 0x12, RZ, 0xfc, !PT ;  /* 0x000000120f037812 */ /* 0x040fe200078efcff */
[----:B------:R-:W-:Y:S01]  /*d220*/  @!P6 IMAD.IADD R20, R20, 0x1, -R4 ;  /* 0x000000011414e824 */ /* 0x000fe200078e0a04 */
[----:B------:R-:W-:Y:S01]  /*d230*/  ISETP.GE.AND P4, PT, R18, RZ, PT ;  /* 0x000000ff1200720c */ /* 0x000fe20003f86270 */
[----:B------:R-:W-:Y:S01]  /*d240*/  IMAD.MOV R17, RZ, RZ, -R17 ;  /* 0x000000ffff117224 */ /* 0x000fe200078e0a11 */
[----:B------:R2:W-:Y:S01]  /*d250*/  STL [R1+0x1018], R27 ;  /* 0x0010181b01007387 */ /* 0x0005e20000100800 */
[----:B------:R-:W-:Y:S01]  /*d260*/  IMAD.HI.U32 R2, R14, R19, RZ ;  /* 0x000000130e027227 */ /* 0x000fe200078e00ff */
[----:B-1----:R-:W-:-:S02]  /*d270*/  LOP3.LUT R23, R15, 0xc, RZ, 0xfc, !PT ;  /* 0x0000000c0f177812 */ /* 0x002fc400078efcff */
[C---:B------:R-:W-:Y:S01]  /*d280*/  ISETP.GT.U32.AND P6, PT, R4.reuse, R20, PT ;  /* 0x000000140400720c */ /* 0x040fe20003fc4070 */
[----:B------:R-:W-:Y:S01]  /*d290*/  IMAD.MOV R16, RZ, RZ, -R16 ;  /* 0x000000ffff107224 */ /* 0x000fe200078e0a10 */
[C---:B0-----:R-:W-:Y:S01]  /*d2a0*/  LOP3.LUT R25, R15.reuse, 0xe, RZ, 0xfc, !PT ;  /* 0x0000000e0f197812 */ /* 0x041fe200078efcff */
[C---:B------:R-:W-:Y:S01]  /*d2b0*/  IMAD R24, R4.reuse, R17, R24 ;  /* 0x0000001104187224 */ /* 0x040fe200078e0218 */
[----:B------:R-:W-:Y:S01]  /*d2c0*/  IABS R17, R23 ;  /* 0x0000001700117213 */ /* 0x000fe20000000000 */
[----:B------:R-:W-:Y:S01]  /*d2d0*/  IMAD.MOV R2, RZ, RZ, -R2 ;  /* 0x000000ffff027224 */ /* 0x000fe200078e0a02 */
[----:B--2---:R-:W-:Y:S01]  /*d2e0*/  LOP3.LUT R27, R15, 0x10, RZ, 0xfc, !PT ;  /* 0x000000100f1b7812 */ /* 0x004fe200078efcff */
[C---:B------:R-:W-:Y:S01]  /*d2f0*/  IMAD R28, R4.reuse, R16, R28 ;  /* 0x00000010041c7224 */ /* 0x040fe200078e021c */
[----:B------:R-:W-:Y:S01]  /*d300*/  IABS R16, R21 ;  /* 0x0000001500107213 */ /* 0x000fe20000000000 */
[----:B------:R-:W-:Y:S01]  /*d310*/  @!P3 IMAD.MOV R13, RZ, RZ, -R13 ;  /* 0x000000ffff0db224 */ /* 0x000fe200078e0a0d */
[----:B------:R-:W-:Y:S01]  /*d320*/  IABS R22, R27 ;  /* 0x0000001b00167213 */ /* 0x000fe20000000000 */
[----:B------:R-:W-:Y:S01]  /*d330*/  IMAD R19, R4, R2, R19 ;  /* 0x0000000204137224 */ /* 0x000fe200078e0213 */
[----:B------:R-:W-:Y:S01]  /*d340*/  IABS R26, R3 ;  /* 0x00000003001a7213 */ /* 0x000fe20000000000 */
[----:B------:R-:W-:Y:S01]  /*d350*/  IMAD.HI.U32 R8, R14, R17, RZ ;  /* 0x000000110e087227 */ /* 0x000fe200078e00ff */
[----:B------:R-:W-:Y:S01]  /*d360*/  ISETP.GT.U32.AND P3, PT, R4, R24, PT ;  /* 0x000000180400720c */ /* 0x000fe20003f64070 */
[----:B------:R0:W-:Y:S01]  /*d370*/  STL [R1+0x101c], R13 ;  /* 0x00101c0d01007387 */ /* 0x0001e20000100800 */
[----:B------:R-:W-:Y:S01]  /*d380*/  IABS R2, R25 ;  /* 0x0000001900027213 */ /* 0x000fe20000000000 */
[----:B------:R-:W-:-:S04]  /*d390*/  IMAD.HI.U32 R29, R14, R22, RZ ;  /* 0x000000160e1d7227 */ /* 0x000fc800078e00ff */
[----:B------:R-:W-:Y:S02]  /*d3a0*/  IMAD.MOV.U32 R5, RZ, RZ, R16 ;  /* 0x000000ffff057224 */ /* 0x000fe400078e0010 */
[----:B------:R-:W-:-:S04]  /*d3b0*/  IMAD.HI.U32 R18, R14, R26, RZ ;  /* 0x0000001a0e127227 */ /* 0x000fc800078e00ff */
[----:B------:R-:W-:Y:S02]  /*d3c0*/  IMAD.MOV R29, RZ, RZ, -R29 ;  /* 0x000000ffff1d7224 */ /* 0x000fe400078e0a1d */
[----:B------:R-:W-:Y:S02]  /*d3d0*/  IMAD.MOV R8, RZ, RZ, -R8 ;  /* 0x000000ffff087224 */ /* 0x000fe400078e0a08 */
[----:B------:R-:W-:-:S04]  /*d3e0*/  IMAD.HI.U32 R16, R14, R2, RZ ;  /* 0x000000020e107227 */ /* 0x000fc800078e00ff */
[----:B------:R-:W-:-:S04]  /*d3f0*/  IMAD.HI.U32 R9, R14, R5, RZ ;  /* 0x000000050e097227 */ /* 0x000fc800078e00ff */
[----:B------:R-:W-:Y:S01]  /*d400*/  @!P6 IMAD.IADD R20, R20, 0x1, -R4 ;  /* 0x000000011414e824 */ /* 0x000fe200078e0a04 */
[C---:B------:R-:W-:Y:S01]  /*d410*/  ISETP.GT.U32.AND P6, PT, R4.reuse, R28, PT ;  /* 0x0000001c0400720c */ /* 0x040fe20003fc4070 */
[----:B------:R-:W-:Y:S02]  /*d420*/  IMAD.MOV R18, RZ, RZ, -R18 ;  /* 0x000000ffff127224 */ /* 0x000fe400078e0a12 */
[C---:B------:R-:W-:Y:S02]  /*d430*/  IMAD R22, R4.reuse, R29, R22 ;  /* 0x0000001d04167224 */ /* 0x040fe400078e0216 */
[C---:B------:R-:W-:Y:S01]  /*d440*/  IMAD R17, R4.reuse, R8, R17 ;  /* 0x0000000804117224 */ /* 0x040fe200078e0211 */
[C---:B------:R-:W-:Y:S01]  /*d450*/  LOP3.LUT R8, R15.reuse, 0x4, RZ, 0xfc, !PT ;  /* 0x000000040f087812 */ /* 0x040fe200078efcff */
[----:B------:R-:W-:Y:S02]  /*d460*/  IMAD.MOV R16, RZ, RZ, -R16 ;  /* 0x000000ffff107224 */ /* 0x000fe400078e0a10 */
[----:B------:R-:W-:Y:S01]  /*d470*/  IMAD.MOV R29, RZ, RZ, -R9 ;  /* 0x000000ffff1d7224 */ /* 0x000fe200078e0a09 */
[----:B------:R-:W-:Y:S01]  /*d480*/  LOP3.LUT R9, R15, 0x2, RZ, 0xfc, !PT ;  /* 0x000000020f097812 */ /* 0x000fe200078efcff */
[----:B------:R-:W-:Y:S01]  /*d490*/  IMAD R26, R4, R18, R26 ;  /* 0x00000012041a7224 */ /* 0x000fe200078e021a */
[----:B------:R-:W-:Y:S01]  /*d4a0*/  IABS R18, R8 ;  /* 0x0000000800127213 */ /* 0x000fe20000000000 */
[----:B------:R-:W-:Y:S01]  /*d4b0*/  @!P3 IMAD.IADD R24, R24, 0x1, -R4 ;  /* 0x000000011818b824 */ /* 0x000fe200078e0a04 */
[----:B------:R-:W-:Y:S01]  /*d4c0*/  IABS R12, R9 ;  /* 0x00000009000c7213 */ /* 0x000fe20000000000 */
[C---:B------:R-:W-:Y:S01]  /*d4d0*/  IMAD R2, R4.reuse, R16, R2 ;  /* 0x0000001004027224 */ /* 0x040fe200078e0202 */
[----:B------:R-:W-:Y:S01]  /*d4e0*/  IABS R16, R11 ;  /* 0x0000000b00107213 */ /* 0x000fe20000000000 */
[C---:B------:R-:W-:Y:S01]  /*d4f0*/  IMAD R29, R4.reuse, R29, R5 ;  /* 0x0000001d041d7224 */ /* 0x040fe200078e0205 */
[----:B------:R-:W-:Y:S01]  /*d500*/  ISETP.GT.U32.AND P3, PT, R4, R24, PT ;  /* 0x000000180400720c */ /* 0x000fe20003f64070 */
[----:B------:R-:W-:Y:S01]  /*d510*/  IMAD.MOV.U32 R5, RZ, RZ, R18 ;  /* 0x000000ffff057224 */ /* 0x000fe200078e0012 */
[----:B------:R-:W-:Y:S01]  /*d520*/  IABS R15, R10 ;  /* 0x0000000a000f7213 */ /* 0x000fe20000000000 */
[----:B0-----:R-:W-:-:S02]  /*d530*/  IMAD.MOV.U32 R13, RZ, RZ, R12 ;  /* 0x000000ffff0d7224 */ /* 0x001fc400078e000c */
[----:B------:R-:W-:-:S04]  /*d540*/  IMAD.HI.U32 R18, R14, R16, RZ ;  /* 0x000000100e127227 */ /* 0x000fc800078e00ff */
[----:B------:R-:W-:Y:S02]  /*d550*/  @!P6 IMAD.IADD R28, R28, 0x1, -R4 ;  /* 0x000000011c1ce824 */ /* 0x000fe400078e0a04 */
[----:B------:R-:W-:Y:S02]  /*d560*/  IMAD.MOV R18, RZ, RZ, -R18 ;  /* 0x000000ffff127224 */ /* 0x000fe400078e0a12 */
[----:B------:R-:W-:Y:S01]  /*d570*/  IMAD.HI.U32 R12, R14, R13, RZ ;  /* 0x0000000d0e0c7227 */ /* 0x000fe200078e00ff */
[----:B------:R-:W-:-:S03]  /*d580*/  ISETP.GT.U32.AND P6, PT, R4, R28, PT ;  /* 0x0000001c0400720c */ /* 0x000fc60003fc4070 */
[----:B------:R-:W-:Y:S02]  /*d590*/  IMAD R16, R4, R18, R16 ;  /* 0x0000001204107224 */ /* 0x000fe400078e0210 */
[----:B------:R-:W-:Y:S02]  /*d5a0*/  IMAD.MOV R18, RZ, RZ, -R12 ;  /* 0x000000ffff127224 */ /* 0x000fe400078e0a0c */
[----:B------:R-:W0:Y:S01]  /*d5b0*/  S2R R12, SR_TID.X ;  /* 0x00000000000c7919 */ /* 0x000e220000002100 */
[----:B------:R-:W-:Y:S01]  /*d5c0*/  @!P3 IMAD.IADD R24, R24, 0x1, -R4 ;  /* 0x000000011818b824 */ /* 0x000fe200078e0a04 */
[C---:B------:R-:W-:Y:S01]  /*d5d0*/  ISETP.GT.U32.AND P3, PT, R4.reuse, R19, PT ;  /* 0x000000130400720c */ /* 0x040fe20003f64070 */
[----:B------:R-:W-:Y:S01]  /*d5e0*/  @!P1 IMAD.MOV R20, RZ, RZ, -R20 ;  /* 0x000000ffff149224 */ /* 0x000fe200078e0a14 */
[C---:B------:R-:W-:Y:S01]  /*d5f0*/  ISETP.GT.U32.AND P1, PT, R4.reuse, R26, PT ;  /* 0x0000001a0400720c */ /* 0x040fe20003f24070 */
[----:B------:R-:W-:Y:S01]  /*d600*/  @!P2 IMAD.MOV R24, RZ, RZ, -R24 ;  /* 0x000000ffff18a224 */ /* 0x000fe200078e0a18 */
[----:B------:R-:W-:Y:S01]  /*d610*/  ISETP.GT.U32.AND P2, PT, R4, R22, PT ;  /* 0x000000160400720c */ /* 0x000fe20003f44070 */
[----:B------:R-:W-:Y:S01]  /*d620*/  @!P6 IMAD.IADD R28, R28, 0x1, -R4 ;  /* 0x000000011c1ce824 */ /* 0x000fe200078e0a04 */
[----:B------:R-:W-:Y:S01]  /*d630*/  ISETP.GT.U32.AND P6, PT, R4, R2, PT ;  /* 0x000000020400720c */ /* 0x000fe20003fc4070 */
[----:B------:R-:W-:Y:S02]  /*d640*/  STL [R1+0x1020], R20 ;  /* 0x0010201401007387 */ /* 0x000fe40000100800 */
[----:B------:R-:W-:-:S02]  /*d650*/  @!P5 IMAD.MOV R28, RZ, RZ, -R28 ;  /* 0x000000ffff1cd224 */ /* 0x000fc400078e0a1c */
[----:B------:R1:W-:Y:S02]  /*d660*/  STL [R1+0x1024], R24 ;  /* 0x0010241801007387 */ /* 0x0003e40000100800 */
[--C-:B------:R-:W-:Y:S01]  /*d670*/  @!P3 IMAD.IADD R19, R19, 0x1, -R4.reuse ;  /* 0x000000011313b824 */ /* 0x100fe200078e0a04 */
[----:B------:R-:W-:Y:S01]  /*d680*/  ISETP.GT.U32.AND P3, PT, R4, R17, PT ;  /* 0x000000110400720c */ /* 0x000fe20003f64070 */
[--C-:B------:R-:W-:Y:S01]  /*d690*/  @!P1 IMAD.IADD R26, R26, 0x1, -R4.reuse ;  /* 0x000000011a1a9824 */ /* 0x100fe200078e0a04 */
[----:B------:R2:W-:Y:S01]  /*d6a0*/  STL [R1+0x1028], R28 ;  /* 0x0010281c01007387 */ /* 0x0005e20000100800 */
[--C-:B------:R-:W-:Y:S01]  /*d6b0*/  @!P2 IMAD.IADD R22, R22, 0x1, -R4.reuse ;  /* 0x000000011616a824 */ /* 0x100fe200078e0a04 */
[----:B------:R-:W-:Y:S01]  /*d6c0*/  ISETP.GT.U32.AND P1, PT, R4, R19, PT ;  /* 0x000000130400720c */ /* 0x000fe20003f24070 */
[----:B------:R-:W-:Y:S01]  /*d6d0*/  @!P6 IMAD.IADD R2, R2, 0x1, -R4 ;  /* 0x000000010202e824 */ /* 0x000fe200078e0a04 */
[----:B------:R-:W-:Y:S01]  /*d6e0*/  ISETP.GT.U32.AND P2, PT, R4, R26, PT ;  /* 0x0000001a0400720c */ /* 0x000fe20003f44070 */
[----:B-1----:R-:W-:Y:S01]  /*d6f0*/  IMAD.HI.U32 R24, R14, R15, RZ ;  /* 0x0000000f0e187227 */ /* 0x002fe200078e00ff */
[----:B------:R-:W-:-:S02]  /*d700*/  ISETP.GT.U32.AND P6, PT, R4, R22, PT ;  /* 0x000000160400720c */ /* 0x000fc40003fc4070 */
[----:B------:R-:W-:Y:S01]  /*d710*/  ISETP.GT.U32.AND P5, PT, R4, R2, PT ;  /* 0x000000020400720c */ /* 0x000fe20003fa4070 */
[----:B------:R-:W-:-:S04]  /*d720*/  IMAD.HI.U32 R20, R14, R5, RZ ;  /* 0x000000050e147227 */ /* 0x000fc800078e00ff */
[----:B------:R-:W-:Y:S01]  /*d730*/  IMAD.MOV R14, RZ, RZ, -R24 ;  /* 0x000000ffff0e7224 */ /* 0x000fe200078e0a18 */
[----:B0-----:R-:W-:Y:S01]  /*d740*/  SHF.R.U32.HI R12, RZ, 0x5, R12 ;  /* 0x00000005ff0c7819 */ /* 0x001fe2000001160c */
[----:B------:R-:W-:Y:S02]  /*d750*/  IMAD.MOV R20, RZ, RZ, -R20 ;  /* 0x000000ffff147224 */ /* 0x000fe400078e0a14 */
[----:B------:R-:W-:Y:S01]  /*d760*/  IMAD R15, R4, R14, R15 ;  /* 0x0000000e040f7224 */ /* 0x000fe200078e020f */
[----:B------:R-:W-:Y:S01]  /*d770*/  SGXT.U32 R12, R12, 0x3 ;  /* 0x000000030c0c781a */ /* 0x000fe20000000000 */
[--C-:B------:R-:W-:Y:S01]  /*d780*/  @!P1 IMAD.IADD R19, R19, 0x1, -R4.reuse ;  /* 0x0000000113139824 */ /* 0x100fe200078e0a04 */
[----:B------:R-:W-:Y:S01]  /*d790*/  ISETP.GT.U32.AND P1, PT, R4, R29, PT ;  /* 0x0000001d0400720c */ /* 0x000fe20003f24070 */
[----:B------:R-:W-:Y:S01]  /*d7a0*/  @!P2 IMAD.IADD R26, R26, 0x1, -R4 ;  /* 0x000000011a1aa824 */ /* 0x000fe200078e0a04 */
[C---:B------:R-:W-:Y:S01]  /*d7b0*/  ISETP.GT.U32.AND P2, PT, R4.reuse, R16, PT ;  /* 0x000000100400720c */ /* 0x040fe20003f44070 */
[----:B------:R-:W-:-:S02]  /*d7c0*/  IMAD R14, R4, R20, R5 ;  /* 0x00000014040e7224 */ /* 0x000fc400078e0205 */
[--C-:B------:R-:W-:Y:S01]  /*d7d0*/  @!P6 IMAD.IADD R22, R22, 0x1, -R4.reuse ;  /* 0x000000011616e824 */ /* 0x100fe200078e0a04 */
[----:B------:R-:W-:Y:S01]  /*d7e0*/  ISETP.GT.U32.AND P6, PT, R4, R15, PT ;  /* 0x0000000f0400720c */ /* 0x000fe20003fc4070 */
[--C-:B------:R-:W-:Y:S01]  /*d7f0*/  @!P5 IMAD.IADD R2, R2, 0x1, -R4.reuse ;  /* 0x000000010202d824 */ /* 0x100fe200078e0a04 */
[----:B------:R-:W-:Y:S01]  /*d800*/  LOP3.LUT R12, R12, 0x78, RZ, 0xfc, !PT ;  /* 0x000000780c0c7812 */ /* 0x000fe200078efcff */
[--C-:B------:R-:W-:Y:S01]  /*d810*/  @!P3 IMAD.IADD R17, R17, 0x1, -R4.reuse ;  /* 0x000000011111b824 */ /* 0x100fe200078e0a04 */
[----:B------:R-:W-:Y:S01]  /*d820*/  ISETP.GT.U32.AND P5, PT, R4, R14, PT ;  /* 0x0000000e0400720c */ /* 0x000fe20003fa4070 */
[----:B--2---:R-:W-:Y:S01]  /*d830*/  IMAD R28, RZ, RZ, -UR6 ;  /* 0x80000006ff1c7e24 */ /* 0x004fe2000f8e02ff */
[----:B------:R-:W2:Y:S01]  /*d840*/  LDL.LU R5, [R1+0x10b0] ;  /* 0x0010b00001057983 */ /* 0x000ea20000300800 */
[----:B------:R-:W-:Y:S01]  /*d850*/  IMAD R12, R12, UR6, RZ ;  /* 0x000000060c0c7c24 */ /* 0x000fe2000f8e02ff */
[----:B------:R-:W-:Y:S01]  /*d860*/  ISETP.GT.U32.AND P3, PT, R4, R17, PT ;  /* 0x000000110400720c */ /* 0x000fe20003f64070 */
[----:B------:R-:W-:Y:S01]  /*d870*/  @!P1 IMAD.IADD R29, R29, 0x1, -R4 ;  /* 0x000000011d1d9824 */ /* 0x000fe200078e0a04 */
[----:B------:R-:W-:Y:S01]  /*d880*/  ISETP.GE.AND P1, PT, R3, RZ, PT ;  /* 0x000000ff0300720c */ /* 0x000fe20003f26270 */
[----:B------:R-:W-:Y:S01]  /*d890*/  IMAD R12, R28, 0x8, R12 ;  /* 0x000000081c0c7824 */ /* 0x000fe200078e020c */
[----:B------:R-:W3:Y:S01]  /*d8a0*/  LDL.LU R3, [R1+0x10ac] ;  /* 0x0010ac0001037983 */ /* 0x000ee20000300800 */
[--C-:B------:R-:W-:Y:S01]  /*d8b0*/  @!P2 IMAD.IADD R16, R16, 0x1, -R4.reuse ;  /* 0x000000011010a824 */ /* 0x100fe200078e0a04 */
[----:B------:R-:W-:Y:S01]  /*d8c0*/  ISETP.GE.AND P2, PT, R27, RZ, PT ;  /* 0x000000ff1b00720c */ /* 0x000fe20003f46270 */
[--C-:B------:R-:W-:Y:S01]  /*d8d0*/  @!P6 IMAD.IADD R15, R15, 0x1, -R4.reuse ;  /* 0x000000010f0fe824 */ /* 0x100fe200078e0a04 */
[----:B------:R-:W-:Y:S01]  /*d8e0*/  ISETP.GE.AND P6, PT, R25, RZ, PT ;  /* 0x000000ff1900720c */ /* 0x000fe20003fc6270 */
[----:B------:R0:W-:Y:S01]  /*d8f0*/  STL [R1+0x410], R12 ;  /* 0x0004100c01007387 */ /* 0x0001e20000100800 */
[----:B------:R-:W-:Y:S01]  /*d900*/  @!P5 IMAD.IADD R14, R14, 0x1, -R4 ;  /* 0x000000010e0ed824 */ /* 0x000fe200078e0a04 */
[----:B------:R-:W-:Y:S01]  /*d910*/  ISETP.GE.AND P5, PT, R23, RZ, PT ;  /* 0x000000ff1700720c */ /* 0x000fe20003fa6270 */
[----:B------:R-:W-:-:S02]  /*d920*/  IMAD R18, R4, R18, R13 ;  /* 0x0000001204127224 */ /* 0x000fc400078e020d */
[----:B------:R-:W-:Y:S02]  /*d930*/  @!P3 IMAD.IADD R17, R17, 0x1, -R4 ;  /* 0x000000011111b824 */ /* 0x000fe400078e0a04 */
[----:B------:R-:W-:Y:S01]  /*d940*/  @!P4 IMAD.MOV R19, RZ, RZ, -R19 ;  /* 0x000000ffff13c224 */ /* 0x000fe200078e0a13 */
[----:B------:R-:W-:Y:S01]  /*d950*/  ISETP.GT.U32.AND P3, PT, R4, R18, PT ;  /* 0x000000120400720c */ /* 0x000fe20003f64070 */
[----:B0-----:R-:W-:Y:S02]  /*d960*/  IMAD R12, R28, 0x8, R12 ;  /* 0x000000081c0c7824 */ /* 0x001fe400078e020c */
[----:B------:R-:W-:-:S03]  /*d970*/  @!P1 IMAD.MOV R26, RZ, RZ, -R26 ;  /* 0x000000ffff1a9224 */ /* 0x000fc600078e0a1a */
[----:B------:R0:W-:Y:S01]  /*d980*/  STL [R1+0x414], R12 ;  /* 0x0004140c01007387 */ /* 0x0001e20000100800 */
[----:B------:R-:W-:Y:S02]  /*d990*/  @!P2 IMAD.MOV R22, RZ, RZ, -R22 ;  /* 0x000000ffff16a224 */ /* 0x000fe400078e0a16 */
[----:B------:R-:W-:Y:S02]  /*d9a0*/  @!P6 IMAD.MOV R2, RZ, RZ, -R2 ;  /* 0x000000ffff02e224 */ /* 0x000fe400078e0a02 */
[----:B0-----:R-:W-:Y:S02]  /*d9b0*/  IMAD R12, R28, 0x8, R12 ;  /* 0x000000081c0c7824 */ /* 0x001fe400078e020c */
[----:B------:R-:W-:-:S03]  /*d9c0*/  @!P5 IMAD.MOV R17, RZ, RZ, -R17 ;  /* 0x000000ffff11d224 */ /* 0x000fc600078e0a11 */
[----:B------:R0:W-:Y:S04]  /*d9d0*/  STL [R1+0x3fc], R12 ;  /* 0x0003fc0c01007387 */ /* 0x0001e80000100800 */
[----:B------:R-:W-:Y:S04]  /*d9e0*/  STL [R1+0x102c], R19 ;  /* 0x00102c1301007387 */ /* 0x000fe80000100800 */
[----:B------:R-:W-:Y:S01]  /*d9f0*/  STL [R1+0x1030], R26 ;  /* 0x0010301a01007387 */ /* 0x000fe20000100800 */
[----:B0-----:R-:W-:-:S03]  /*da00*/  IMAD R12, R28, 0x8, R12 ;  /* 0x000000081c0c7824 */ /* 0x001fc600078e020c */
[----:B------:R-:W-:Y:S04]  /*da10*/  STL [R1+0x1034], R22 ;  /* 0x0010341601007387 */ /* 0x000fe80000100800 */
[----:B------:R0:W-:Y:S01]  /*da20*/  STL [R1+0x1038], R2 ;  /* 0x0010380201007387 */ /* 0x0001e20000100800 */
[----:B------:R-:W-:-:S03]  /*da30*/  @!P3 IMAD.IADD R18, R18, 0x1, -R4 ;  /* 0x000000011212b824 */ /* 0x000fc600078e0a04 */
[----:B------:R-:W-:Y:S01]  /*da40*/  STL [R1+0x103c], R17 ;  /* 0x00103c1101007387 */ /* 0x000fe20000100800 */
[----:B0-----:R-:W-:-:S03]  /*da50*/  IMAD R2, R28, 0x8, R12 ;  /* 0x000000081c027824 */ /* 0x001fc600078e020c */
[----:B------:R-:W-:Y:S01]  /*da60*/  STL [R1+0x3ec], R12 ;  /* 0x0003ec0c01007387 */ /* 0x000fe20000100800 */
[----:B------:R-:W-:-:S03]  /*da70*/  ISETP.GT.U32.AND P3, PT, R4, R29, PT ;  /* 0x0000001d0400720c */ /* 0x000fc60003f64070 */
[----:B------:R0:W-:Y:S01]  /*da80*/  STL [R1+0x3f0], R2 ;  /* 0x0003f00201007387 */ /* 0x0001e20000100800 */
[----:B------:R-:W-:Y:S01]  /*da90*/  ISETP.GE.AND P5, PT, R21, RZ, PT ;  /* 0x000000ff1500720c */ /* 0x000fe20003fa6270 */
[----:B0-----:R-:W-:-:S05]  /*daa0*/  IMAD R2, R28, 0x8, R2 ;  /* 0x000000081c027824 */ /* 0x001fca00078e0202 */
[----:B------:R0:W-:Y:S03]  /*dab0*/  STL [R1+0x3f8], R2 ;  /* 0x0003f80201007387 */ /* 0x0001e60000100800 */
[----:B------:R-:W-:Y:S02]  /*dac0*/  @!P3 IMAD.IADD R29, R29, 0x1, -R4 ;  /* 0x000000011d1db824 */ /* 0x000fe400078e0a04 */
[----:B0-----:R-:W-:-:S05]  /*dad0*/  IMAD R2, R28, 0x8, R2 ;  /* 0x000000081c027824 */ /* 0x001fca00078e0202 */
[----:B------:R0:W-:Y:S01]  /*dae0*/  STL [R1+0x3f4], R2 ;  /* 0x0003f40201007387 */ /* 0x0001e20000100800 */
[----:B------:R-:W-:Y:S02]  /*daf0*/  @!P5 IMAD.MOV R29, RZ, RZ, -R29 ;  /* 0x000000ffff1dd224 */ /* 0x000fe400078e0a1d */
[----:B0-----:R-:W-:-:S05]  /*db00*/  IMAD R2, R28, 0x8, R2 ;  /* 0x000000081c027824 */ /* 0x001fca00078e0202 */
[----:B------:R0:W-:Y:S04]  /*db10*/  STL [R1+0x404], R2 ;  /* 0x0004040201007387 */ /* 0x0001e80000100800 */
[----:B------:R-:W-:Y:S01]  /*db20*/  STL [R1+0x1040], R29 ;  /* 0x0010401d01007387 */ /* 0x000fe20000100800 */
[----:B0-----:R-:W-:-:S05]  /*db30*/  IMAD R2, R28, 0x8, R2 ;  /* 0x000000081c027824 */ /* 0x001fca00078e0202 */
[----:B------:R0:W-:Y:S04]  /*db40*/  STL [R1+0x400], R2 ;  /* 0x0004000201007387 */ /* 0x0001e80000100800 */
[----:B------:R-:W4:Y:S01]  /*db50*/  LDL.LU R24, [R1] ;  /* 0x0000000001187983 */ /* 0x000f220000300800 */
[----:B------:R-:W-:Y:S01]  /*db60*/  ISETP.GT.U32.AND P1, PT, R4, R16, PT ;  /* 0x000000100400720c */ /* 0x000fe20003f24070 */
[----:B0-----:R-:W-:Y:S01]  /*db70*/  IMAD R2, R28, 0x8, R2 ;  /* 0x000000081c027824 */ /* 0x001fe200078e0202 */
[----:B------:R-:W-:-:S04]  /*db80*/  ISETP.GT.U32.AND P2, PT, R4, R15, PT ;  /* 0x0000000f0400720c */ /* 0x000fc80003f44070 */
[----:B------:R0:W-:Y:S04]  /*db90*/  STL [R1+0x40c], R2 ;  /* 0x00040c0201007387 */ /* 0x0001e80000100800 */
[----:B------:R-:W5:Y:S04]  /*dba0*/  LDL.LU R20, [R1+0x60] ;  /* 0x0000600001147983 */ /* 0x000f680000300800 */
[----:B------:R-:W5:Y:S04]  /*dbb0*/  LDL.LU R13, [R1+0x6c] ;  /* 0x00006c00010d7983 */ /* 0x000f680000300800 */
[----:B------:R-:W5:Y:S04]  /*dbc0*/  LDL.LU R27, [R1+0xac] ;  /* 0x0000ac00011b7983 */ /* 0x000f680000300800 */
[----:B------:R-:W5:Y:S04]  /*dbd0*/  LDL.LU R25, [R1+0x384] ;  /* 0x0003840001197983 */ /* 0x000f680000300800 */
[----:B------:R-:W5:Y:S01]  /*dbe0*/  LDL.LU R23, [R1+0x3c4] ;  /* 0x0003c40001177983 */ /* 0x000f620000300800 */
[----:B------:R-:W-:-:S03]  /*dbf0*/  @!P1 IMAD.IADD R16, R16, 0x1, -R4 ;  /* 0x0000000110109824 */ /* 0x000fc600078e0a04 */
[----:B------:R-:W5:Y:S01]  /*dc00*/  LDL.LU R21, [R1+0x3c8] ;  /* 0x0003c80001157983 */ /* 0x000f620000300800 */
[----:B------:R-:W-:Y:S01]  /*dc10*/  ISETP.GE.AND P1, PT, R11, RZ, PT ;  /* 0x000000ff0b00720c */ /* 0x000fe20003f26270 */
[----:B------:R-:W-:Y:S01]  /*dc20*/  @!P2 IMAD.IADD R15, R15, 0x1, -R4 ;  /* 0x000000010f0fa824 */ /* 0x000fe200078e0a04 */
[----:B------:R-:W-:Y:S01]  /*dc30*/  ISETP.GE.AND P2, PT, R10, RZ, PT ;  /* 0x000000ff0a00720c */ /* 0x000fe20003f46270 */
[----:B------:R-:W5:Y:S04]  /*dc40*/  LDL.LU R12, [R1+0x3cc] ;  /* 0x0003cc00010c7983 */ /* 0x000f680000300800 */
[----:B------:R-:W5:Y:S04]  /*dc50*/  LDL.LU R11, [R1+0x3c0] ;  /* 0x0003c000010b7983 */ /* 0x000f680000300800 */
[----:B------:R-:W5:Y:S01]  /*dc60*/  LDL.LU R10, [R1+0x34c] ;  /* 0x00034c00010a7983 */ /* 0x000f620000300800 */
[----:B------:R-:W-:-:S13]  /*dc70*/  ISETP.GT.U32.AND P4, PT, R4, R14, PT ;  /* 0x0000000e0400720c */ /* 0x000fda0003f84070 */
[----:B------:R-:W-:Y:S01]  /*dc80*/  @!P4 IMAD.IADD R14, R14, 0x1, -R4 ;  /* 0x000000010e0ec824 */ /* 0x000fe200078e0a04 */
[----:B------:R-:W-:Y:S02]  /*dc90*/  ISETP.GE.AND P4, PT, R8, RZ, PT ;  /* 0x000000ff0800720c */ /* 0x000fe40003f86270 */
[----:B------:R-:W1:Y:S01]  /*dca0*/  S2R R8, SR_TID.X ;  /* 0x0000000000087919 */ /* 0x000e620000002100 */
[C---:B------:R-:W-:Y:S02]  /*dcb0*/  ISETP.GT.U32.AND P6, PT, R4.reuse, R18, PT ;  /* 0x000000120400720c */ /* 0x040fe40003fc4070 */
[----:B------:R-:W-:Y:S01]  /*dcc0*/  ISETP.GT.U32.AND P3, PT, R4, R0, PT ;  /* 0x000000000400720c */ /* 0x000fe20003f64070 */
[----:B0-----:R-:W-:-:S10]  /*dcd0*/  IMAD R2, R28, 0x8, R2 ;  /* 0x000000081c027824 */ /* 0x001fd400078e0202 */
[--C-:B------:R-:W-:Y:S01]  /*dce0*/  @!P6 IMAD.IADD R18, R18, 0x1, -R4.reuse ;  /* 0x000000011212e824 */ /* 0x100fe200078e0a04 */
[----:B------:R-:W-:Y:S01]  /*dcf0*/  ISETP.GE.AND P6, PT, R9, RZ, PT ;  /* 0x000000ff0900720c */ /* 0x000fe20003fc6270 */
[----:B------:R-:W-:Y:S01]  /*dd00*/  @!P3 IMAD.IADD R0, R0, 0x1, -R4 ;  /* 0x000000010000b824 */ /* 0x000fe200078e0a04 */
[----:B------:R-:W5:Y:S01]  /*dd10*/  LDL.LU R9, [R1+0xb0] ;  /* 0x0000b00001097983 */ /* 0x000f620000300800 */
[----:B------:R-:W-:Y:S01]  /*dd20*/  @!P1 IMAD.MOV R16, RZ, RZ, -R16 ;  /* 0x000000ffff109224 */ /* 0x000fe200078e0a10 */
[----:B-1----:R-:W-:-:S05]  /*dd30*/  LOP3.LUT R8, R8, 0x7f, RZ, 0xc0, !PT ;  /* 0x0000007f08087812 */ /* 0x002fca00078ec0ff */
[----:B------:R-:W-:Y:S01]  /*dd40*/  IMAD R8, R8, UR4, RZ ;  /* 0x0000000408087c24 */ /* 0x000fe2000f8e02ff */
[----:B------:R-:W-:Y:S01]  /*dd50*/  ULDC.64 UR4, c[0x0][0x218] ;  /* 0x0000860000047ab9 */ /* 0x000fe20000000a00 */
[----:B------:R-:W-:Y:S02]  /*dd60*/  @!P2 IMAD.MOV R15, RZ, RZ, -R15 ;  /* 0x000000ffff0fa224 */ /* 0x000fe400078e0a0f */
[----:B------:R-:W-:Y:S02]  /*dd70*/  @!P4 IMAD.MOV R14, RZ, RZ, -R14 ;  /* 0x000000ffff0ec224 */ /* 0x000fe400078e0a0e */
[----:B------:R-:W-:Y:S02]  /*dd80*/  @!P6 IMAD.MOV R18, RZ, RZ, -R18 ;  /* 0x000000ffff12e224 */ /* 0x000fe400078e0a12 */
[----:B------:R-:W-:Y:S01]  /*dd90*/  @!P0 IMAD.MOV R0, RZ, RZ, -R0 ;  /* 0x000000ffff008224 */ /* 0x000fe200078e0a00 */
[----:B---3--:R-:W-:Y:S02]  /*dda0*/  ISETP.NE.AND P3, PT, R3, RZ, PT ;  /* 0x000000ff0300720c */ /* 0x008fe40003f65270 */
[----:B------:R-:W-:-:S02]  /*ddb0*/  LOP3.LUT R4, RZ, R3, RZ, 0x33, !PT ;  /* 0x00000003ff047212 */ /* 0x000fc400078e33ff */
[----:B------:R-:W-:Y:S01]  /*ddc0*/  IADD3 R3, P5, R8, UR4, RZ ;  /* 0x0000000408037c10 */ /* 0x000fe2000ffbe0ff */
[----:B------:R-:W-:Y:S01]  /*ddd0*/  ULDC UR4, c[0x0][0x23c] ;  /* 0x00008f0000047ab9 */ /* 0x000fe20000000800 */
[----:B------:R-:W3:Y:S04]  /*dde0*/  LDL.LU R8, [R1+0xb4] ;  /* 0x0000b40001087983 */ /* 0x000ee80000300800 */
[----:B------:R-:W-:Y:S04]  /*ddf0*/  STL [R1+0xf48], R3 ;  /* 0x000f480301007387 */ /* 0x000fe80000100800 */
[----:B------:R2:W-:Y:S04]  /*de00*/  STL [R1+0x408], R2 ;  /* 0x0004080201007387 */ /* 0x0005e80000100800 */
[----:B------:R-:W-:Y:S04]  /*de10*/  STL [R1+0x1044], R16 ;  /* 0x0010441001007387 */ /* 0x000fe80000100800 */
[----:B------:R-:W-:Y:S01]  /*de20*/  STL [R1+0x1048], R15 ;  /* 0x0010480f01007387 */ /* 0x000fe20000100800 */
[----:B--2---:R-:W-:-:S03]  /*de30*/  SEL R2, R4, R5, !P3 ;  /* 0x0000000504027207 */ /* 0x004fc60005800000 */
[----:B------:R-:W-:Y:S04]  /*de40*/  STL [R1+0x104c], R14 ;  /* 0x00104c0e01007387 */ /* 0x000fe80000100800 */
[----:B------:R-:W-:Y:S04]  /*de50*/  STL [R1+0x1050], R18 ;  /* 0x0010501201007387 */ /* 0x000fe80000100800 */
[----:B------:R0:W-:Y:S02]  /*de60*/  STL [R1+0x1054], R0 ;  /* 0x0010540001007387 */ /* 0x0001e40000100800 */
[----:B0-----:R-:W-:-:S02]  /*de70*/  SEL R0, R4, R6, !P3 ;  /* 0x0000000604007207 */ /* 0x001fc40005800000 */
[----:B----4-:R-:W-:-:S05]  /*de80*/  SEL R3, R4, R24, !P3 ;  /* 0x0000001804037207 */ /* 0x010fca0005800000 */
[----:B------:R0:W-:Y:S04]  /*de90*/  STL [R1+0x1c], R3 ;  /* 0x00001c0301007387 */ /* 0x0001e80000100800 */
[----:B------:R5:W-:Y:S01]  /*dea0*/  STL [R1+0x10], R2 ;  /* 0x0000100201007387 */ /* 0x000be20000100800 */
[----:B0-----:R-:W-:-:S03]  /*deb0*/  SEL R3, R4, R7, !P3 ;  /* 0x0000000704037207 */ /* 0x001fc60005800000 */
[----:B------:R0:W-:Y:S01]  /*dec0*/  STL [R1+0xc], R0 ;  /* 0x00000c0001007387 */ /* 0x0001e20000100800 */
[----:B-----5:R-:W-:-:S03]  /*ded0*/  SEL R2, R4, R20, !P3 ;  /* 0x0000001404027207 */ /* 0x020fc60005800000 */
[----:B------:R1:W-:Y:S01]  /*dee0*/  STL [R1+0x8], R3 ;  /* 0x0000080301007387 */ /* 0x0003e20000100800 */
[----:B0-----:R-:W-:-:S03]  /*def0*/  SEL R0, R4, R13, !P3 ;  /* 0x0000000d04007207 */ /* 0x001fc60005800000 */
[----:B------:R0:W-:Y:S01]  /*df00*/  STL [R1+0x20], R2 ;  /* 0x0000200201007387 */ /* 0x0001e20000100800 */
[----:B-1----:R-:W-:-:S03]  /*df10*/  SEL R3, R4, R27, !P3 ;  /* 0x0000001b04037207 */ /* 0x002fc60005800000 */
[----:B------:R1:W-:Y:S04]  /*df20*/  STL [R1+0x2c], R0 ;  /* 0x00002c0001007387 */ /* 0x0003e80000100800 */
[----:B------:R2:W-:Y:S01]  /*df30*/  STL [R1+0x34], R3 ;  /* 0x0000340301007387 */ /* 0x0005e20000100800 */
[C---:B0-----:R-:W-:Y:S02]  /*df40*/  SEL R2, R4.reuse, R25, !P3 ;  /* 0x0000001904027207 */ /* 0x041fe40005800000 */
[----:B-1----:R-:W-:-:S03]  /*df50*/  SEL R0, R4, R23, !P3 ;  /* 0x0000001704007207 */ /* 0x002fc60005800000 */
[----:B------:R0:W-:Y:S01]  /*df60*/  STL [R1+0x40], R2 ;  /* 0x0000400201007387 */ /* 0x0001e20000100800 */
[----:B--2---:R-:W-:-:S03]  /*df70*/  SEL R3, R4, R21, !P3 ;  /* 0x0000001504037207 */ /* 0x004fc60005800000 */
[----:B------:R1:W-:Y:S04]  /*df80*/  STL [R1+0x48], R0 ;  /* 0x0000480001007387 */ /* 0x0003e80000100800 */
[----:B------:R2:W-:Y:S01]  /*df90*/  STL [R1+0x54], R3 ;  /* 0x0000540301007387 */ /* 0x0005e20000100800 */
[C---:B0-----:R-:W-:Y:S02]  /*dfa0*/  SEL R2, R4.reuse, R12, !P3 ;  /* 0x0000000c04027207 */ /* 0x041fe40005800000 */
[----:B-1----:R-:W-:-:S03]  /*dfb0*/  SEL R0, R4, R11, !P3 ;  /* 0x0000000b04007207 */ /* 0x002fc60005800000 */
[----:B------:R0:W-:Y:S01]  /*dfc0*/  STL [R1+0x60], R2 ;  /* 0x0000600201007387 */ /* 0x0001e20000100800 */
[----:B--2---:R-:W-:-:S03]  /*dfd0*/  SEL R3, R4, R10, !P3 ;  /* 0x0000000a04037207 */ /* 0x004fc60005800000 */
[----:B------:R3:W-:Y:S04]  /*dfe0*/  STL [R1+0x6c], R0 ;  /* 0x00006c0001007387 */ /* 0x0007e80000100800 */
[----:B------:R-:W-:Y:S04]  /*dff0*/  STL [R1+0xac], R3 ;  /* 0x0000ac0301007387 */ /* 0x000fe80000100800 */
[----:B------:R-:W2:Y:S01]  /*e000*/  LDL.LU R7, [R1+0xc8] ;  /* 0x0000c80001077983 */ /* 0x000ea20000300800 */
[----:B0-----:R-:W-:-:S05]  /*e010*/  SEL R2, R4, R9, !P3 ;  /* 0x0000000904027207 */ /* 0x001fca0005800000 */
[----:B------:R-:W-:Y:S01]  /*e020*/  STL [R1+0xb0], R2 ;  /* 0x0000b00201007387 */ /* 0x000fe20000100800 */
[----:B---3--:R-:W-:-:S03]  /*e030*/  SEL R0, R4, R8, !P3 ;  /* 0x0000000804007207 */ /* 0x008fc60005800000 */
[----:B--2---:R0:W-:Y:S04]  /*e040*/  STL [R1+0x10a0], R7 ;  /* 0x0010a00701007387 */ /* 0x0041e80000100800 */
[----:B------:R-:W-:Y:S04]  /*e050*/  STL [R1+0xb4], R0 ;  /* 0x0000b40001007387 */ /* 0x000fe80000100800 */
[----:B0-----:R-:W2:Y:S04]  /*e060*/  LDL.LU R7, [R1+0xc4] ;  /* 0x0000c40001077983 */ /* 0x001ea80000300800 */
[----:B--2---:R0:W-:Y:S04]  /*e070*/  STL [R1+0x10a4], R7 ;  /* 0x0010a40701007387 */ /* 0x0041e80000100800 */
[----:B0-----:R-:W2:Y:S04]  /*e080*/  LDL.LU R7, [R1+0xbc] ;  /* 0x0000bc0001077983 */ /* 0x001ea80000300800 */
[----:B--2---:R0:W-:Y:S04]  /*e090*/  STL [R1+0x10a8], R7 ;  /* 0x0010a80701007387 */ /* 0x0041e80000100800 */
[----:B0-----:R-:W2:Y:S04]  /*e0a0*/  LDL.LU R7, [R1+0xb8] ;  /* 0x0000b80001077983 */ /* 0x001ea80000300800 */
[----:B------:R-:W3:Y:S04]  /*e0b0*/  LDL.LU R6, [R1+0xcc] ;  /* 0x0000cc0001067983 */ /* 0x000ee80000300800 */
[----:B------:R-:W4:Y:S04]  /*e0c0*/  LDL.LU R5, [R1+0xd0] ;  /* 0x0000d00001057983 */ /* 0x000f280000300800 */
[----:B------:R-:W5:Y:S04]  /*e0d0*/  LDL.LU R0, [R1+0xd4] ;  /* 0x0000d40001007983 */ /* 0x000f680000300800 */
        /* <DEDUP_REMOVED lines=23> */
[----:B------:R-:W5:Y:S01]  /*e250*/  LDL.LU R8, [R1+0x1c8] ;  /* 0x0001c80001087983 */ /* 0x000f620000300800 */
[----:B--2---:R-:W-:-:S05]  /*e260*/  SEL R7, R4, R7, !P3 ;  /* 0x0000000704077207 */ /* 0x004fca0005800000 */
[----:B------:R0:W-:Y:S04]  /*e270*/  STL [R1+0xb8], R7 ;  /* 0x0000b80701007387 */ /* 0x0001e80000100800 */
[----:B0-----:R-:W2:Y:S02]  /*e280*/  LDL.LU R7, [R1+0x10a8] ;  /* 0x0010a80001077983 */ /* 0x001ea40000300800 */
[----:B--2---:R-:W-:-:S05]  /*e290*/  SEL R7, R4, R7, !P3 ;  /* 0x0000000704077207 */ /* 0x004fca0005800000 */
[----:B------:R0:W-:Y:S04]  /*e2a0*/  STL [R1+0xbc], R7 ;  /* 0x0000bc0701007387 */ /* 0x0001e80000100800 */
[----:B0-----:R-:W2:Y:S02]  /*e2b0*/  LDL.LU R7, [R1+0x10a4] ;  /* 0x0010a40001077983 */ /* 0x001ea40000300800 */
[----:B--2---:R-:W-:-:S05]  /*e2c0*/  SEL R7, R4, R7, !P3 ;  /* 0x0000000704077207 */ /* 0x004fca0005800000 */
[----:B------:R0:W-:Y:S04]  /*e2d0*/  STL [R1+0xc4], R7 ;  /* 0x0000c40701007387 */ /* 0x0001e80000100800 */
[----:B0-----:R-:W2:Y:S01]  /*e2e0*/  LDL.LU R7, [R1+0x10a0] ;  /* 0x0010a00001077983 */ /* 0x001ea20000300800 */
[C---:B---3--:R-:W-:Y:S02]  /*e2f0*/  SEL R6, R4.reuse, R6, !P3 ;  /* 0x0000000604067207 */ /* 0x048fe40005800000 */
[C---:B----4-:R-:W-:Y:S02]  /*e300*/  SEL R5, R4.reuse, R5, !P3 ;  /* 0x0000000504057207 */ /* 0x050fe40005800000 */
[C---:B-----5:R-:W-:Y:S02]  /*e310*/  SEL R0, R4.reuse, R0, !P3 ;  /* 0x0000000004007207 */ /* 0x060fe40005800000 */
[----:B------:R-:W-:-:S02]  /*e320*/  SEL R2, R4, R2, !P3 ;  /* 0x0000000204027207 */ /* 0x000fc40005800000 */
[----:B--2---:R-:W-:-:S05]  /*e330*/  SEL R7, R4, R7, !P3 ;  /* 0x0000000704077207 */ /* 0x004fca0005800000 */
[----:B------:R-:W-:Y:S04]  /*e340*/  STL [R1+0xc8], R7 ;  /* 0x0000c80701007387 */ /* 0x000fe80000100800 */
[----:B------:R0:W-:Y:S04]  /*e350*/  STL [R1+0xcc], R6 ;  /* 0x0000cc0601007387 */ /* 0x0001e80000100800 */
[----:B------:R1:W-:Y:S04]  /*e360*/  STL [R1+0xd0], R5 ;  /* 0x0000d00501007387 */ /* 0x0003e80000100800 */
[----:B------:R2:W-:Y:S01]  /*e370*/  STL [R1+0xd4], R0 ;  /* 0x0000d40001007387 */ /* 0x0005e20000100800 */
[----:B0-----:R-:W-:-:S02]  /*e380*/  SEL R6, R4, R18, !P3 ;  /* 0x0000001204067207 */ /* 0x001fc40005800000 */
[----:B-1----:R-:W-:-:S03]  /*e390*/  SEL R5, R4, R14, !P3 ;  /* 0x0000000e04057207 */ /* 0x002fc60005800000 */
[----:B------:R0:W-:Y:S01]  /*e3a0*/  STL [R1+0xdc], R6 ;  /* 0x0000dc0601007387 */ /* 0x0001e20000100800 */
[----:B--2---:R-:W-:-:S03]  /*e3b0*/  SEL R0, R4, R15, !P3 ;  /* 0x0000000f04007207 */ /* 0x004fc60005800000 */
[----:B------:R1:W-:Y:S04]  /*e3c0*/  STL [R1+0xe0], R5 ;  /* 0x0000e00501007387 */ /* 0x0003e80000100800 */
[----:B------:R2:W-:Y:S01]  /*e3d0*/  STL [R1+0xe4], R0 ;  /* 0x0000e40001007387 */ /* 0x0005e20000100800 */
[C---:B0-----:R-:W-:Y:S02]  /*e3e0*/  SEL R6, R4.reuse, R16, !P3 ;  /* 0x0000001004067207 */ /* 0x041fe40005800000 */
[C---:B-1----:R-:W-:Y:S02]  /*e3f0*/  SEL R5, R4.reuse, R3, !P3 ;  /* 0x0000000304057207 */ /* 0x042fe40005800000 */
[C---:B------:R-:W-:Y:S02]  /*e400*/  SEL R3, R4.reuse, R17, !P3 ;  /* 0x0000001104037207 */ /* 0x040fe40005800000 */
[C---:B--2---:R-:W-:Y:S01]  /*e410*/  SEL R0, R4.reuse, R29, !P3 ;  /* 0x0000001d04007207 */ /* 0x044fe20005800000 */
[----:B------:R-:W-:Y:S04]  /*e420*/  STL [R1+0xe8], R6 ;  /* 0x0000e80601007387 */ /* 0x000fe80000100800 */
[----:B------:R-:W-:Y:S04]  /*e430*/  STL [R1+0xec], R5 ;  /* 0x0000ec0501007387 */ /* 0x000fe80000100800 */
[----:B------:R0:W-:Y:S04]  /*e440*/  STL [R1+0x128], R0 ;  /* 0x0001280001007387 */ /* 0x0001e80000100800 */
        /* <DEDUP_REMOVED lines=31> */
[C---:B0-----:R-:W-:Y:S02]  /*e640*/  SEL R2, R4.reuse, R9, !P3 ;  /* 0x0000000904027207 */ /* 0x041fe40005800000 */
[----:B-1----:R-:W-:-:S03]  /*e650*/  SEL R0, R4, R8, !P3 ;  /* 0x0000000804007207 */ /* 0x002fc60005800000 */
[----:B------:R-:W-:Y:S04]  /*e660*/  STL [R1+0x1c4], R2 ;  /* 0x0001c40201007387 */ /* 0x000fe80000100800 */
        /* <DEDUP_REMOVED lines=410> */
[----:B------:R-:W3:Y:S04]  /*10010*/  LDL.LU R3, [R1+0x120] ;  /* 0x0001200001037983 */ /* 0x000ee80000300800 */
        /* <DEDUP_REMOVED lines=29> */
[----:B--2---:R-:W-:-:S05]  /*101f0*/  SEL R7, R4, R7, !P3 ;  /* 0x0000000704077207 */ /* 0x004fca0005800000 */
[----:B------:R0:W-:Y:S02]  /*10200*/  STL [R1+0x22c], R7 ;  /* 0x00022c0701007387 */ /* 0x0001e40000100800 */
[C---:B0-----:R-:W-:Y:S02]  /*10210*/  SEL R7, R4.reuse, R6, !P3 ;  /* 0x0000000604077207 */ /* 0x041fe40005800000 */
[C---:B----4-:R-:W-:Y:S02]  /*10220*/  SEL R6, R4.reuse, R5, !P3 ;  /* 0x0000000504067207 */ /* 0x050fe40005800000 */
[C---:B-----5:R-:W-:Y:S02]  /*10230*/  SEL R5, R4.reuse, R0, !P3 ;  /* 0x0000000004057207 */ /* 0x060fe40005800000 */
[C---:B------:R-:W-:Y:S01]  /*10240*/  SEL R0, R4.reuse, R18, !P3 ;  /* 0x0000001204007207 */ /* 0x040fe20005800000 */
[----:B------:R-:W-:Y:S04]  /*10250*/  STL [R1+0x228], R7 ;  /* 0x0002280701007387 */ /* 0x000fe80000100800 */
[----:B------:R0:W-:Y:S04]  /*10260*/  STL [R1+0x220], R6 ;  /* 0x0002200601007387 */ /* 0x0001e80000100800 */
[----:B------:R1:W-:Y:S04]  /*10270*/  STL [R1+0x21c], R5 ;  /* 0x00021c0501007387 */ /* 0x0003e80000100800 */
[----:B------:R2:W-:Y:S01]  /*10280*/  STL [R1+0x20c], R0 ;  /* 0x00020c0001007387 */ /* 0x0005e20000100800 */
[----:B0-----:R-:W-:-:S02]  /*10290*/  SEL R6, R4, R14, !P3 ;  /* 0x0000000e04067207 */ /* 0x001fc40005800000 */
[----:B-1----:R-:W-:-:S03]  /*102a0*/  SEL R5, R4, R15, !P3 ;  /* 0x0000000f04057207 */ /* 0x002fc60005800000 */
[----:B------:R-:W-:Y:S01]  /*102b0*/  STL [R1+0x1e0], R6 ;  /* 0x0001e00601007387 */ /* 0x000fe20000100800 */
[----:B--2---:R-:W-:-:S03]  /*102c0*/  SEL R0, R4, R16, !P3 ;  /* 0x0000001004007207 */ /* 0x004fc60005800000 */
[----:B------:R0:W-:Y:S04]  /*102d0*/  STL [R1+0x1ac], R5 ;  /* 0x0001ac0501007387 */ /* 0x0001e80000100800 */
[----:B------:R1:W-:Y:S01]  /*102e0*/  STL [R1+0x1a8], R0 ;  /* 0x0001a80001007387 */ /* 0x0003e20000100800 */
[----:B0-----:R-:W-:-:S03]  /*102f0*/  SEL R5, R4, R29, !P3 ;  /* 0x0000001d04057207 */ /* 0x001fc60005800000 */
[----:B------:R0:W-:Y:S01]  /*10300*/  STL [R1+0x1a4], R3 ;  /* 0x0001a40301007387 */ /* 0x0001e20000100800 */
[----:B-1----:R-:W-:-:S03]  /*10310*/  SEL R0, R4, R17, !P3 ;  /* 0x0000001104007207 */ /* 0x002fc60005800000 */
[----:B------:R-:W-:Y:S04]  /*10320*/  STL [R1+0x1a0], R5 ;  /* 0x0001a00501007387 */ /* 0x000fe80000100800 */
[----:B------:R1:W-:Y:S01]  /*10330*/  STL [R1+0x198], R0 ;  /* 0x0001980001007387 */ /* 0x0003e20000100800 */
[C---:B0-----:R-:W-:Y:S02]  /*10340*/  SEL R3, R4.reuse, R2, !P3 ;  /* 0x0000000204037207 */ /* 0x041fe40005800000 */
[----:B------:R-:W-:-:S03]  /*10350*/  SEL R2, R4, R22, !P3 ;  /* 0x0000001604027207 */ /* 0x000fc60005800000 */
        /* <DEDUP_REMOVED lines=24> */
[----:B------:R-:W-:Y:S01]  /*104e0*/  STL [R1+0x160], R3 ;  /* 0x0001600301007387 */ /* 0x000fe20000100800 */
[----:B--2---:R-:W-:-:S03]  /*104f0*/  SEL R0, R4, R10, !P3 ;  /* 0x0000000a04007207 */ /* 0x004fc60005800000 */
[----:B------:R-:W-:Y:S04]  /*10500*/  STL [R1+0x15c], R2 ;  /* 0x00015c0201007387 */ /* 0x000fe80000100800 */
[----:B------:R0:W-:Y:S04]  /*10510*/  STL [R1+0x158], R0 ;  /* 0x0001580001007387 */ /* 0x0001e80000100800 */
[----:B0-----:R-:W2:Y:S01]  /*10520*/  LDL.LU R0, [R1+0xf0] ;  /* 0x0000f00001007983 */ /* 0x001ea20000300800 */
[C---:B------:R-:W-:Y:S02]  /*10530*/  SEL R3, R4.reuse, R9, !P3 ;  /* 0x0000000904037207 */ /* 0x040fe40005800000 */
[----:B------:R-:W-:-:S03]  /*10540*/  SEL R2, R4, R8, !P3 ;  /* 0x0000000804027207 */ /* 0x000fc60005800000 */
        /* <DEDUP_REMOVED lines=48> */
[C---:B------:R-:W-:Y:S02]  /*10850*/  SEL R29, R4.reuse, R29, !P3 ;  /* 0x0000001d041d7207 */ /* 0x040fe40005800000 */
[C---:B------:R-:W-:Y:S02]  /*10860*/  SEL R17, R4.reuse, R17, !P3 ;  /* 0x0000001104117207 */ /* 0x040fe40005800000 */
[C---:B------:R-:W-:Y:S02]  /*10870*/  SEL R2, R4.reuse, R2, !P3 ;  /* 0x0000000204027207 */ /* 0x040fe40005800000 */
[C---:B------:R-:W-:Y:S02]  /*10880*/  SEL R22, R4.reuse, R22, !P3 ;  /* 0x0000001604167207 */ /* 0x040fe40005800000 */
[C---:B------:R-:W-:Y:S02]  /*10890*/  SEL R26, R4.reuse, R26, !P3 ;  /* 0x0000001a041a7207 */ /* 0x040fe40005800000 */
        /* <DEDUP_REMOVED lines=14> */
[----:B--2---:R-:W-:-:S05]  /*10980*/  SEL R0, R4, R0, !P3 ;  /* 0x0000000004007207 */ /* 0x004fca0005800000 */
[----:B------:R0:W-:Y:S04]  /*10990*/  STL [R1+0x114], R0 ;  /* 0x0001140001007387 */ /* 0x0001e80000100800 */
[----:B0-----:R-:W2:Y:S04]  /*109a0*/  LDL.LU R0, [R1+0x1054] ;  /* 0x0010540001007983 */ /* 0x001ea80000300800 */
[----:B------:R0:W-:Y:S04]  /*109b0*/  STL [R1+0x110], R18 ;  /* 0x0001101201007387 */ /* 0x0001e80000100800 */
[----:B0-----:R-:W3:Y:S04]  /*109c0*/  LDL.LU R18, [R1+0x1050] ;  /* 0x0010500001127983 */ /* 0x001ee80000300800 */
[----:B------:R0:W-:Y:S04]  /*109d0*/  STL [R1+0x10c], R14 ;  /* 0x00010c0e01007387 */ /* 0x0001e80000100800 */
[----:B0-----:R-:W4:Y:S04]  /*109e0*/  LDL.LU R14, [R1+0x104c] ;  /* 0x00104c00010e7983 */ /* 0x001f280000300800 */
[----:B------:R0:W-:Y:S04]  /*109f0*/  STL [R1+0x108], R15 ;  /* 0x0001080f01007387 */ /* 0x0001e80000100800 */
[----:B0-----:R-:W5:Y:S04]  /*10a00*/  LDL.LU R15, [R1+0x1048] ;  /* 0x00104800010f7983 */ /* 0x001f680000300800 */
        /* <DEDUP_REMOVED lines=39> */
[----:B0-----:R-:W5:Y:S01]  /*10c80*/  LDL.LU R8, [R1+0xff8] ;  /* 0x000ff80001087983 */ /* 0x001f620000300800 */
[----:B------:R-:W-:-:S02]  /*10c90*/  SEL R7, R4, R7, !P3 ;  /* 0x0000000704077207 */ /* 0x000fc40005800000 */
[----:B------:R-:W-:-:S03]  /*10ca0*/  SEL R6, R4, R6, !P3 ;  /* 0x0000000604067207 */ /* 0x000fc60005800000 */
[----:B------:R0:W-:Y:S04]  /*10cb0*/  STL [R1+0x74], R7 ;  /* 0x0000740701007387 */ /* 0x0001e80000100800 */
[----:B------:R1:W-:Y:S01]  /*10cc0*/  STL [R1+0x70], R6 ;  /* 0x0000700601007387 */ /* 0x0003e20000100800 */
[C---:B0-----:R-:W-:Y:S02]  /*10cd0*/  SEL R7, R4.reuse, R5, !P3 ;  /* 0x0000000504077207 */ /* 0x041fe40005800000 */
[----:B-1----:R-:W-:-:S03]  /*10ce0*/  SEL R6, R4, R3, !P3 ;  /* 0x0000000304067207 */ /* 0x002fc60005800000 */
[----:B------:R-:W-:Y:S04]  /*10cf0*/  STL [R1+0x68], R7 ;  /* 0x0000680701007387 */ /* 0x000fe80000100800 */
[----:B------:R3:W-:Y:S02]  /*10d00*/  STL [R1+0x64], R6 ;  /* 0x0000640601007387 */ /* 0x0007e40000100800 */
[C---:B---3--:R-:W-:Y:S02]  /*10d10*/  SEL R6, R4.reuse, R10, !P3 ;  /* 0x0000000a04067207 */ /* 0x048fe40005800000 */
[C---:B----4-:R-:W-:Y:S02]  /*10d20*/  SEL R3, R4.reuse, R9, !P3 ;  /* 0x0000000904037207 */ /* 0x050fe40005800000 */
[----:B-----5:R-:W-:-:S05]  /*10d30*/  SEL R5, R4, R8, !P3 ;  /* 0x0000000804057207 */ /* 0x020fca0005800000 */
[----:B------:R2:W-:Y:S04]  /*10d40*/  STL [R1+0x5c], R5 ;  /* 0x00005c0501007387 */ /* 0x0005e80000100800 */
[----:B------:R0:W-:Y:S04]  /*10d50*/  STL [R1+0x58], R3 ;  /* 0x0000580301007387 */ /* 0x0001e80000100800 */
[----:B------:R1:W-:Y:S01]  /*10d60*/  STL [R1+0x50], R6 ;  /* 0x0000500601007387 */ /* 0x0003e20000100800 */
[C---:B--2---:R-:W-:Y:S02]  /*10d70*/  SEL R5, R4.reuse, R11, !P3 ;  /* 0x0000000b04057207 */ /* 0x044fe40005800000 */
        /* <DEDUP_REMOVED lines=10> */
[----:B------:R-:W-:Y:S01]  /*10e20*/  STL [R1+0x28], R6 ;  /* 0x0000280601007387 */ /* 0x000fe20000100800 */
[----:B0-----:R-:W-:-:S03]  /*10e30*/  SEL R5, R4, R13, !P3 ;  /* 0x0000000d04057207 */ /* 0x001fc60005800000 */
[----:B------:R-:W2:Y:S01]  /*10e40*/  LDL R12, [R1+0x408] ;  /* 0x00040800010c7983 */ /* 0x000ea20000100800 */
[----:B-1----:R-:W-:-:S03]  /*10e50*/  SEL R3, R4, R20, !P3 ;  /* 0x0000001404037207 */ /* 0x002fc60005800000 */
[----:B------:R0:W-:Y:S04]  /*10e60*/  STL [R1+0x18], R5 ;  /* 0x0000180501007387 */ /* 0x0001e80000100800 */
[----:B0-----:R-:W3:Y:S04]  /*10e70*/  LDL.LU R5, [R1+0x1c] ;  /* 0x00001c0001057983 */ /* 0x001ee80000300800 */
[----:B------:R0:W-:Y:S04]  /*10e80*/  STL [R1+0x14], R3 ;  /* 0x0000140301007387 */ /* 0x0001e80000100800 */
[----:B------:R-:W4:Y:S04]  /*10e90*/  LDL.LU R6, [R1+0x10] ;  /* 0x0000100001067983 */ /* 0x000f280000300800 */
[----:B------:R-:W5:Y:S04]  /*10ea0*/  LDL.LU R7, [R1+0xc] ;  /* 0x00000c0001077983 */ /* 0x000f680000300800 */
[----:B------:R-:W5:Y:S04]  /*10eb0*/  LDL.LU R8, [R1+0x8] ;  /* 0x0000080001087983 */ /* 0x000f680000300800 */
[----:B------:R-:W5:Y:S01]  /*10ec0*/  LDL.LU R9, [R1+0x20] ;  /* 0x0000200001097983 */ /* 0x000f620000300800 */
[----:B------:R-:W1:Y:S01]  /*10ed0*/  S2R R11, SR_TID.X ;  /* 0x00000000000b7919 */ /* 0x000e620000002100 */
[----:B0-----:R-:W-:-:S02]  /*10ee0*/  SEL R3, R4, R24, !P3 ;  /* 0x0000001804037207 */ /* 0x001fc40005800000 */
[C---:B------:R-:W-:Y:S01]  /*10ef0*/  SEL R28, R4.reuse, R28, !P3 ;  /* 0x0000001c041c7207 */ /* 0x040fe20005800000 */
[----:B------:R-:W5:Y:S01]  /*10f00*/  LDL.LU R10, [R1+0x2c] ;  /* 0x00002c00010a7983 */ /* 0x000f620000300800 */
[C---:B------:R-:W-:Y:S02]  /*10f10*/  SEL R19, R4.reuse, R19, !P3 ;  /* 0x0000001304137207 */ /* 0x040fe40005800000 */
[C---:B------:R-:W-:Y:S01]  /*10f20*/  SEL R26, R4.reuse, R26, !P3 ;  /* 0x0000001a041a7207 */ /* 0x040fe20005800000 */
[----:B------:R-:W-:Y:S01]  /*10f30*/  STL [R1+0xf4c], R3 ;  /* 0x000f4c0301007387 */ /* 0x000fe20000100800 */
[C---:B------:R-:W-:Y:S02]  /*10f40*/  SEL R22, R4.reuse, R22, !P3 ;  /* 0x0000001604167207 */ /* 0x040fe40005800000 */
[C---:B------:R-:W-:Y:S01]  /*10f50*/  SEL R2, R4.reuse, R2, !P3 ;  /* 0x0000000204027207 */ /* 0x040fe20005800000 */
[----:B------:R-:W-:Y:S01]  /*10f60*/  STL [R1+0xf50], R28 ;  /* 0x000f501c01007387 */ /* 0x000fe20000100800 */
[----:B------:R-:W-:-:S02]  /*10f70*/  SEL R17, R4, R17, !P3 ;  /* 0x0000001104117207 */ /* 0x000fc40005800000 */
[C---:B------:R-:W-:Y:S01]  /*10f80*/  SEL R29, R4.reuse, R29, !P3 ;  /* 0x0000001d041d7207 */ /* 0x040fe20005800000 */
[----:B------:R-:W-:Y:S01]  /*10f90*/  STL [R1+0xf54], R19 ;  /* 0x000f541301007387 */ /* 0x000fe20000100800 */
[C---:B------:R-:W-:Y:S02]  /*10fa0*/  SEL R16, R4.reuse, R16, !P3 ;  /* 0x0000001004107207 */ /* 0x040fe40005800000 */
[C---:B------:R-:W-:Y:S01]  /*10fb0*/  SEL R15, R4.reuse, R15, !P3 ;  /* 0x0000000f040f7207 */ /* 0x040fe20005800000 */
[----:B------:R-:W-:Y:S01]  /*10fc0*/  STL [R1+0xf58], R26 ;  /* 0x000f581a01007387 */ /* 0x000fe20000100800 */
[----:B------:R-:W-:-:S03]  /*10fd0*/  SEL R14, R4, R14, !P3 ;  /* 0x0000000e040e7207 */ /* 0x000fc60005800000 */
[----:B------:R-:W-:Y:S01]  /*10fe0*/  STL [R1+0xf5c], R22 ;  /* 0x000f5c1601007387 */ /* 0x000fe20000100800 */
[----:B------:R-:W-:-:S03]  /*10ff0*/  SEL R18, R4, R18, !P3 ;  /* 0x0000001204127207 */ /* 0x000fc60005800000 */
[----:B------:R-:W-:Y:S01]  /*11000*/  STL [R1+0xf60], R2 ;  /* 0x000f600201007387 */ /* 0x000fe20000100800 */
[----:B-1----:R-:W-:-:S03]  /*11010*/  LOP3.LUT R11, R11, 0x7f, RZ, 0xc0, !PT ;  /* 0x0000007f0b0b7812 */ /* 0x002fc600078ec0ff */
[----:B------:R-:W-:Y:S01]  /*11020*/  STL [R1+0xf64], R17 ;  /* 0x000f641101007387 */ /* 0x000fe20000100800 */
[----:B------:R-:W-:-:S03]  /*11030*/  SEL R0, R4, R0, !P3 ;  /* 0x0000000004007207 */ /* 0x000fc60005800000 */
[----:B------:R-:W-:Y:S01]  /*11040*/  STL [R1+0xf68], R29 ;  /* 0x000f681d01007387 */ /* 0x000fe20000100800 */
[----:B------:R-:W-:Y:S01]  /*11050*/  IMAD R21, R11, UR4, RZ ;  /* 0x000000040b157c24 */ /* 0x000fe2000f8e02ff */
[----:B------:R-:W-:Y:S01]  /*11060*/  ULDC UR4, c[0x0][0x240] ;  /* 0x0000900000047ab9 */ /* 0x000fe20000000800 */
[----:B------:R-:W-:Y:S01]  /*11070*/  IMAD R11, RZ, RZ, -UR6 ;  /* 0x80000006ff0b7e24 */ /* 0x000fe2000f8e02ff */
[----:B------:R-:W-:Y:S04]  /*11080*/  STL [R1+0xf6c], R16 ;  /* 0x000f6c1001007387 */ /* 0x000fe80000100800 */
[----:B------:R-:W-:Y:S01]  /*11090*/  STL [R1+0xf70], R15 ;  /* 0x000f700f01007387 */ /* 0x000fe20000100800 */
[----:B------:R-:W-:Y:S01]  /*110a0*/  LEA.HI.X.SX32 R4, R21, UR5, 0x1, P5 ;  /* 0x0000000515047c11 */ /* 0x000fe2000a8f0eff */
[----:B------:R-:W-:-:S02]  /*110b0*/  ULDC UR5, c[0x0][0x234] ;  /* 0x00008d0000057ab9 */ /* 0x000fc40000000800 */
[----:B------:R-:W-:Y:S04]  /*110c0*/  STL [R1+0xf74], R14 ;  /* 0x000f740e01007387 */ /* 0x000fe80000100800 */
[----:B------:R-:W-:Y:S04]  /*110d0*/  STL [R1+0xf78], R18 ;  /* 0x000f781201007387 */ /* 0x000fe80000100800 */
[----:B------:R2:W-:Y:S04]  /*110e0*/  STL [R1+0xf7c], R0 ;  /* 0x000f7c0001007387 */ /* 0x0005e80000100800 */
[----:B------:R-:W-:Y:S01]  /*110f0*/  STL [R1+0xf80], R4 ;  /* 0x000f800401007387 */ /* 0x000fe20000100800 */
[----:B--2---:R-:W-:-:S05]  /*11100*/  IMAD R0, R11, 0x8, R12 ;  /* 0x000000080b007824 */ /* 0x004fca00078e020c */
[----:B------:R0:W-:Y:S01]  /*11110*/  STL [R1+0x35c], R0 ;  /* 0x00035c0001007387 */ /* 0x0001e20000100800 */
[----:B---3--:R-:W-:Y:S02]  /*11120*/  IMAD R5, R5, UR4, RZ ;  /* 0x0000000405057c24 */ /* 0x008fe4000f8e02ff */
[----:B0-----:R-:W-:Y:S02]  /*11130*/  IMAD R0, R11, 0x8, R0 ;  /* 0x000000080b007824 */ /* 0x001fe400078e0200 */
[----:B------:R-:W2:Y:S01]  /*11140*/  LDL.LU R11, [R1+0x34] ;  /* 0x00003400010b7983 */ /* 0x000ea20000300800 */
[----:B----4-:R-:W-:-:S03]  /*11150*/  IMAD R6, R6, UR4, RZ ;  /* 0x0000000406067c24 */ /* 0x010fc6000f8e02ff */
[----:B------:R-:W-:Y:S01]  /*11160*/  STL [R1+0x364], R0 ;  /* 0x0003640001007387 */ /* 0x000fe20000100800 */
[----:B-----5:R-:W-:-:S03]  /*11170*/  IMAD R7, R7, UR4, RZ ;  /* 0x0000000407077c24 */ /* 0x020fc6000f8e02ff */
[----:B------:R0:W-:Y:S04]  /*11180*/  STL [R1+0xf84], R5 ;  /* 0x000f840501007387 */ /* 0x0001e80000100800 */
[----:B------:R-:W3:Y:S01]  /*11190*/  LDL.LU R12, [R1+0x40] ;  /* 0x00004000010c7983 */ /* 0x000ee20000300800 */
[----:B------:R-:W-:-:S03]  /*111a0*/  IMAD R8, R8, UR4, RZ ;  /* 0x0000000408087c24 */ /* 0x000fc6000f8e02ff */
[----:B------:R-:W4:Y:S04]  /*111b0*/  LDL.LU R13, [R1+0x48] ;  /* 0x00004800010d7983 */ /* 0x000f280000300800 */
[----:B------:R-:W-:Y:S01]  /*111c0*/  STL [R1+0xf88], R6 ;  /* 0x000f880601007387 */ /* 0x000fe20000100800 */
[----:B------:R-:W-:-:S03]  /*111d0*/  IMAD R9, R9, UR4, RZ ;  /* 0x0000000409097c24 */ /* 0x000fc6000f8e02ff */
[----:B------:R-:W5:Y:S04]  /*111e0*/  LDL.LU R20, [R1+0x54] ;  /* 0x0000540001147983 */ /* 0x000f680000300800 */
[----:B------:R-:W5:Y:S04]  /*111f0*/  LDL.LU R21, [R1+0x60] ;  /* 0x0000600001157983 */ /* 0x000f680000300800 */
[----:B------:R-:W-:Y:S04]  /*11200*/  STL [R1+0xf8c], R7 ;  /* 0x000f8c0701007387 */ /* 0x000fe80000100800 */
[----:B------:R-:W5:Y:S04]  /*11210*/  LDL.LU R23, [R1+0x6c] ;  /* 0x00006c0001177983 */ /* 0x000f680000300800 */
[----:B------:R-:W5:Y:S04]  /*11220*/  LDL.LU R24, [R1+0xac] ;  /* 0x0000ac0001187983 */ /* 0x000f680000300800 */
[----:B------:R-:W-:Y:S04]  /*11230*/  STL [R1+0xf90], R8 ;  /* 0x000f900801007387 */ /* 0x000fe80000100800 */
[----:B------:R-:W5:Y:S04]  /*11240*/  LDL.LU R25, [R1+0xb0] ;  /* 0x0000b00001197983 */ /* 0x000f680000300800 */
[----:B------:R-:W5:Y:S04]  /*11250*/  LDL.LU R27, [R1+0xb4] ;  /* 0x0000b400011b7983 */ /* 0x000f680000300800 */
[----:B------:R-:W-:Y:S04]  /*11260*/  STL [R1+0xf94], R9 ;  /* 0x000f940901007387 */ /* 0x000fe80000100800 */
[----:B------:R-:W5:Y:S04]  /*11270*/  LDL.LU R18, [R1+0xb8] ;  /* 0x0000b80001127983 */ /* 0x000f680000300800 */
[----:B------:R-:W0:Y:S04]  /*11280*/  LDL.LU R14, [R1+0xbc] ;  /* 0x0000bc00010e7983 */ /* 0x000e280000300800 */
        /* <DEDUP_REMOVED lines=8> */
[----:B------:R-:W-:-:S03]  /*11310*/  IMAD R10, R10, UR4, RZ ;  /* 0x000000040a0a7c24 */ /* 0x000fc6000f8e02ff */
[----:B------:R-:W5:Y:S04]  /*11320*/  LDL.LU R28, [R1+0xe8] ;  /* 0x0000e800011c7983 */ /* 0x000f680000300800 */
[----:B------:R-:W5:Y:S04]  /*11330*/  LDL.LU R3, [R1+0xec] ;  /* 0x0000ec0001037983 */ /* 0x000f680000300800 */
[----:B------:R-:W-:Y:S01]  /*11340*/  STL [R1+0xf98], R10 ;  /* 0x000f980a01007387 */ /* 0x000fe20000100800 */
[----:B--2---:R-:W-:-:S05]  /*11350*/  IMAD R11, R11, UR4, RZ ;  /* 0x000000040b0b7c24 */ /* 0x004fca000f8e02ff */
[----:B------:R-:W-:Y:S01]  /*11360*/  STL [R1+0xf9c], R11 ;  /* 0x000f9c0b01007387 */ /* 0x000fe20000100800 */
[----:B---3--:R-:W-:Y:S02]  /*11370*/  IMAD R12, R12, UR4, RZ ;  /* 0x000000040c0c7c24 */ /* 0x008fe4000f8e02ff */
[----:B----4-:R-:W-:-:S03]  /*11380*/  IMAD R13, R13, UR4, RZ ;  /* 0x000000040d0d7c24 */ /* 0x010fc6000f8e02ff */
[----:B------:R-:W-:Y:S01]  /*11390*/  STL [R1+0xfa0], R12 ;  /* 0x000fa00c01007387 */ /* 0x000fe20000100800 */
[----:B-----5:R-:W-:-:S03]  /*113a0*/  IMAD R20, R20, UR4, RZ ;  /* 0x0000000414147c24 */ /* 0x020fc6000f8e02ff */
[----:B------:R-:W-:Y:S01]  /*113b0*/  STL [R1+0xfa4], R13 ;  /* 0x000fa40d01007387 */ /* 0x000fe20000100800 */
[----:B------:R-:W-:-:S03]  /*113c0*/  IMAD R21, R21, UR4, RZ ;  /* 0x0000000415157c24 */ /* 0x000fc6000f8e02ff */
        /* <DEDUP_REMOVED lines=11> */
[----:B0-----:R-:W-:-:S03]  /*11480*/  IMAD R5, R14, UR4, RZ ;  /* 0x000000040e057c24 */ /* 0x001fc6000f8e02ff */
[----:B------:R0:W-:Y:S01]  /*11490*/  STL [R1+0x4], R4 ;  /* 0x0000040401007387 */ /* 0x0001e20000100800 */
[----:B------:R-:W-:-:S03]  /*114a0*/  IMAD R0, R15, UR4, RZ ;  /* 0x000000040f007c24 */ /* 0x000fc6000f8e02ff */
[----:B------:R1:W-:Y:S01]  /*114b0*/  STL [R1+0x8], R5 ;  /* 0x0000080501007387 */ /* 0x0003e20000100800 */
[----:B0-----:R-:W-:-:S03]  /*114c0*/  IMAD R4, R16, UR4, RZ ;  /* 0x0000000410047c24 */ /* 0x001fc6000f8e02ff */
[----:B------:R0:W-:Y:S01]  /*114d0*/  STL [R1+0xc], R0 ;  /* 0x00000c0001007387 */ /* 0x0001e20000100800 */
[----:B-1----:R-:W-:-:S03]  /*114e0*/  IMAD R5, R29, UR4, RZ ;  /* 0x000000041d057c24 */ /* 0x002fc6000f8e02ff */
[----:B------:R1:W-:Y:S01]  /*114f0*/  STL [R1+0x10], R4 ;  /* 0x0000100401007387 */ /* 0x0003e20000100800 */
[----:B0-----:R-:W-:-:S03]  /*11500*/  IMAD R0, R17, UR4, RZ ;  /* 0x0000000411007c24 */ /* 0x001fc6000f8e02ff */
[----:B------:R-:W-:Y:S01]  /*11510*/  STL [R1+0x1c], R5 ;  /* 0x00001c0501007387 */ /* 0x000fe20000100800 */
[----:B-1----:R-:W-:-:S03]  /*11520*/  IMAD R4, R2, UR4, RZ ;  /* 0x0000000402047c24 */ /* 0x002fc6000f8e02ff */
[----:B------:R0:W-:Y:S01]  /*11530*/  STL [R1+0x20], R0 ;  /* 0x0000200001007387 */ /* 0x0001e20000100800 */
[----:B------:R-:W-:-:S03]  /*11540*/  IMAD R2, R22, UR4, RZ ;  /* 0x0000000416027c24 */ /* 0x000fc6000f8e02ff */
[----:B------:R1:W-:Y:S01]  /*11550*/  STL [R1+0x2c], R4 ;  /* 0x00002c0401007387 */ /* 0x0003e20000100800 */
[----:B0-----:R-:W-:-:S03]  /*11560*/  IMAD R0, R26, UR4, RZ ;  /* 0x000000041a007c24 */ /* 0x001fc6000f8e02ff */
[----:B------:R0:W-:Y:S01]  /*11570*/  STL [R1+0x34], R2 ;  /* 0x0000340201007387 */ /* 0x0001e20000100800 */
[----:B-1----:R-:W-:-:S03]  /*11580*/  IMAD R4, R19, UR4, RZ ;  /* 0x0000000413047c24 */ /* 0x002fc6000f8e02ff */
[----:B------:R1:W-:Y:S04]  /*11590*/  STL [R1+0x40], R0 ;  /* 0x0000400001007387 */ /* 0x0003e80000100800 */
[----:B------:R-:W-:Y:S04]  /*115a0*/  STL [R1+0x48], R4 ;  /* 0x0000480401007387 */ /* 0x000fe80000100800 */
[----:B------:R-:W2:Y:S01]  /*115b0*/  LDL.LU R27, [R1+0x130] ;  /* 0x00013000011b7983 */ /* 0x000ea20000300800 */
[----:B0-----:R-:W-:Y:S02]  /*115c0*/  IMAD R2, R28, UR4, RZ ;  /* 0x000000041c027c24 */ /* 0x001fe4000f8e02ff */
[----:B-1----:R-:W-:-:S03]  /*115d0*/  IMAD R0, R3, UR4, RZ ;  /* 0x0000000403007c24 */ /* 0x002fc6000f8e02ff */
[----:B------:R-:W-:Y:S04]  /*115e0*/  STL [R1+0x54], R2 ;  /* 0x0000540201007387 */ /* 0x000fe80000100800 */
[----:B--2---:R0:W-:Y:S04]  /*115f0*/  STL [R1+0xff0], R27 ;  /* 0x000ff01b01007387 */ /* 0x0041e80000100800 */
[----:B------:R-:W-:Y:S04]  /*11600*/  STL [R1+0x60], R0 ;  /* 0x0000600001007387 */ /* 0x000fe80000100800 */
        /* <DEDUP_REMOVED lines=31> */
[----:B--2---:R-:W-:-:S05]  /*11800*/  IMAD R27, R27, UR4, RZ ;  /* 0x000000041b1b7c24 */ /* 0x004fca000f8e02ff */
[----:B------:R0:W-:Y:S04]  /*11810*/  STL [R1+0x6c], R27 ;  /* 0x00006c1b01007387 */ /* 0x0001e80000100800 */
[----:B0-----:R-:W2:Y:S02]  /*11820*/  LDL.LU R27, [R1+0xff4] ;  /* 0x000ff400011b7983 */ /* 0x001ea40000300800 */
[----:B--2---:R-:W-:-:S05]  /*11830*/  IMAD R27, R27, UR4, RZ ;  /* 0x000000041b1b7c24 */ /* 0x004fca000f8e02ff */
[----:B------:R0:W-:Y:S04]  /*11840*/  STL [R1+0xac], R27 ;  /* 0x0000ac1b01007387 */ /* 0x0001e80000100800 */
[----:B0-----:R-:W2:Y:S01]  /*11850*/  LDL.LU R27, [R1+0xff0] ;  /* 0x000ff000011b7983 */ /* 0x001ea20000300800 */
[----:B---3--:R-:W-:Y:S02]  /*11860*/  IMAD R0, R0, UR4, RZ ;  /* 0x0000000400007c24 */ /* 0x008fe4000f8e02ff */
[----:B--2---:R-:W-:-:S05]  /*11870*/  IMAD R27, R27, UR4, RZ ;  /* 0x000000041b1b7c24 */ /* 0x004fca000f8e02ff */
[----:B------:R0:W-:Y:S02]  /*11880*/  STL [R1+0xb0], R27 ;  /* 0x0000b01b01007387 */ /* 0x0001e40000100800 */
[----:B0-----:R-:W-:Y:S02]  /*11890*/  IMAD R27, R25, UR4, RZ ;  /* 0x00000004191b7c24 */ /* 0x001fe4000f8e02ff */
[----:B----4-:R-:W-:Y:S02]  /*118a0*/  IMAD R25, R24, UR4, RZ ;  /* 0x0000000418197c24 */ /* 0x010fe4000f8e02ff */
[----:B-----5:R-:W-:Y:S02]  /*118b0*/  IMAD R24, R23, UR4, RZ ;  /* 0x0000000417187c24 */ /* 0x020fe4000f8e02ff */
[----:B------:R-:W-:Y:S01]  /*118c0*/  IMAD R23, R21, UR4, RZ ;  /* 0x0000000415177c24 */ /* 0x000fe2000f8e02ff */
[----:B------:R-:W-:Y:S01]  /*118d0*/  STL [R1+0xb4], R27 ;  /* 0x0000b41b01007387 */ /* 0x000fe20000100800 */
[----:B------:R-:W-:-:S02]  /*118e0*/  IMAD R21, R20, UR4, RZ ;  /* 0x0000000414157c24 */ /* 0x000fc4000f8e02ff */
[----:B------:R-:W-:Y:S01]  /*118f0*/  IMAD R20, R13, UR4, RZ ;  /* 0x000000040d147c24 */ /* 0x000fe2000f8e02ff */
[----:B------:R-:W-:Y:S01]  /*11900*/  STL [R1+0xb8], R25 ;  /* 0x0000b81901007387 */ /* 0x000fe20000100800 */
[----:B------:R-:W-:Y:S02]  /*11910*/  IMAD R13, R12, UR4, RZ ;  /* 0x000000040c0d7c24 */ /* 0x000fe4000f8e02ff */
[----:B------:R-:W-:Y:S01]  /*11920*/  IMAD R12, R11, UR4, RZ ;  /* 0x000000040b0c7c24 */ /* 0x000fe2000f8e02ff */
[----:B------:R-:W-:Y:S01]  /*11930*/  STL [R1+0xbc], R24 ;  /* 0x0000bc1801007387 */ /* 0x000fe20000100800 */
[----:B------:R-:W-:Y:S02]  /*11940*/  IMAD R11, R10, UR4, RZ ;  /* 0x000000040a0b7c24 */ /* 0x000fe4000f8e02ff */
[----:B------:R-:W-:Y:S01]  /*11950*/  IMAD R10, R9, UR4, RZ ;  /* 0x00000004090a7c24 */ /* 0x000fe2000f8e02ff */
        /* <DEDUP_REMOVED lines=12> */
[----:B------:R-:W-:Y:S04]  /*11a20*/  STL [R1+0xdc], R10 ;  /* 0x0000dc0a01007387 */ /* 0x000fe80000100800 */
[----:B------:R-:W-:Y:S04]  /*11a30*/  STL [R1+0xe0], R9 ;  /* 0x0000e00901007387 */ /* 0x000fe80000100800 */
[----:B------:R-:W-:Y:S04]  /*11a40*/  STL [R1+0xe4], R8 ;  /* 0x0000e40801007387 */ /* 0x000fe80000100800 */
[----:B------:R-:W-:Y:S04]  /*11a50*/  STL [R1+0xe8], R7 ;  /* 0x0000e80701007387 */ /* 0x000fe80000100800 */
[----:B------:R-:W-:Y:S04]  /*11a60*/  STL [R1+0xec], R6 ;  /* 0x0000ec0601007387 */ /* 0x000fe80000100800 */
[----:B------:R0:W-:Y:S04]  /*11a70*/  STL [R1+0x128], R5 ;  /* 0x0001280501007387 */ /* 0x0001e80000100800 */
[----:B------:R1:W-:Y:S04]  /*11a80*/  STL [R1+0x12c], R0 ;  /* 0x00012c0001007387 */ /* 0x0003e80000100800 */
[----:B------:R2:W-:Y:S01]  /*11a90*/  STL [R1+0x130], R4 ;  /* 0x0001300401007387 */ /* 0x0005e20000100800 */
[----:B0-----:R-:W-:-:S02]  /*11aa0*/  IMAD R5, R14, UR4, RZ ;  /* 0x000000040e057c24 */ /* 0x001fc4000f8e02ff */
[----:B-1----:R-:W-:-:S03]  /*11ab0*/  IMAD R0, R15, UR4, RZ ;  /* 0x000000040f007c24 */ /* 0x002fc6000f8e02ff */
[----:B------:R0:W-:Y:S01]  /*11ac0*/  STL [R1+0x134], R5 ;  /* 0x0001340501007387 */ /* 0x0001e20000100800 */
[----:B--2---:R-:W-:-:S03]  /*11ad0*/  IMAD R4, R16, UR4, RZ ;  /* 0x0000000410047c24 */ /* 0x004fc6000f8e02ff */
[----:B------:R1:W-:Y:S04]  /*11ae0*/  STL [R1+0x138], R0 ;  /* 0x0001380001007387 */ /* 0x0003e80000100800 */
[----:B------:R2:W-:Y:S01]  /*11af0*/  STL [R1+0x13c], R4 ;  /* 0x00013c0401007387 */ /* 0x0005e20000100800 */
[----:B0-----:R-:W-:Y:S02]  /*11b00*/  IMAD R5, R29, UR4, RZ ;  /* 0x000000041d057c24 */ /* 0x001fe4000f8e02ff */
[----:B-1----:R-:W-:-:S03]  /*11b10*/  IMAD R0, R17, UR4, RZ ;  /* 0x0000000411007c24 */ /* 0x002fc6000f8e02ff */
[----:B------:R-:W-:Y:S01]  /*11b20*/  STL [R1+0x140], R5 ;  /* 0x0001400501007387 */ /* 0x000fe20000100800 */
[----:B--2---:R-:W-:-:S03]  /*11b30*/  IMAD R4, R2, UR4, RZ ;  /* 0x0000000402047c24 */ /* 0x004fc6000f8e02ff */
        /* <DEDUP_REMOVED lines=537> */
[----:B----4-:R-:W-:Y:S02]  /*13cd0*/  IMAD R24, R24, UR4, RZ ;  /* 0x0000000418187c24 */ /* 0x010fe4000f8e02ff */
[----:B-----5:R-:W-:Y:S02]  /*13ce0*/  IMAD R23, R23, UR4, RZ ;  /* 0x0000000417177c24 */ /* 0x020fe4000f8e02ff */
[----:B------:R-:W-:-:S02]  /*13cf0*/  IMAD R21, R21, UR4, RZ ;  /* 0x0000000415157c24 */ /* 0x000fc4000f8e02ff */
[----:B------:R-:W-:Y:S02]  /*13d00*/  IMAD R20, R20, UR4, RZ ;  /* 0x0000000414147c24 */ /* 0x000fe4000f8e02ff */
[----:B------:R-:W-:Y:S02]  /*13d10*/  IMAD R13, R13, UR4, RZ ;  /* 0x000000040d0d7c24 */ /* 0x000fe4000f8e02ff */
[----:B------:R-:W-:Y:S02]  /*13d20*/  IMAD R12, R12, UR4, RZ ;  /* 0x000000040c0c7c24 */ /* 0x000fe4000f8e02ff */
[----:B------:R-:W-:Y:S02]  /*13d30*/  IMAD R11, R11, UR4, RZ ;  /* 0x000000040b0b7c24 */ /* 0x000fe4000f8e02ff */
[----:B------:R-:W-:Y:S02]  /*13d40*/  IMAD R10, R10, UR4, RZ ;  /* 0x000000040a0a7c24 */ /* 0x000fe4000f8e02ff */
        /* <DEDUP_REMOVED lines=19> */
[----:B--2---:R-:W-:-:S05]  /*13e80*/  IMAD R27, R27, UR4, RZ ;  /* 0x000000041b1b7c24 */ /* 0x004fca000f8e02ff */
        /* <DEDUP_REMOVED lines=57> */
[----:B0-----:R-:W5:Y:S02]  /*14220*/  LDL.LU R3, [R1+0xf4c] ;  /* 0x000f4c0001037983 */ /* 0x001f640000300800 */
[----:B-----5:R-:W-:-:S05]  /*14230*/  IMAD R3, R3, UR4, RZ ;  /* 0x0000000403037c24 */ /* 0x020fca000f8e02ff */
[----:B------:R0:W-:Y:S04]  /*14240*/  STL [R1], R3 ;  /* 0x0000000301007387 */ /* 0x0001e80000100800 */
[----:B0-----:R-:W5:Y:S01]  /*14250*/  LDL.LU R3, [R1+0xf48] ;  /* 0x000f480001037983 */ /* 0x001f620000300800 */
[----:B----4-:R-:W-:Y:S02]  /*14260*/  IMAD R28, R28, UR4, RZ ;  /* 0x000000041c1c7c24 */ /* 0x010fe4000f8e02ff */
[----:B---3--:R-:W-:Y:S02]  /*14270*/  IMAD R19, R19, UR4, RZ ;  /* 0x0000000413137c24 */ /* 0x008fe4000f8e02ff */
[----:B--2---:R-:W-:Y:S02]  /*14280*/  IMAD R26, R26, UR4, RZ ;  /* 0x000000041a1a7c24 */ /* 0x004fe4000f8e02ff */
[----:B------:R-:W-:Y:S01]  /*14290*/  IMAD R22, R22, UR4, RZ ;  /* 0x0000000416167c24 */ /* 0x000fe2000f8e02ff */
[----:B------:R-:W-:Y:S01]  /*142a0*/  STL [R1+0xf2c], R28 ;  /* 0x000f2c1c01007387 */ /* 0x000fe20000100800 */
[----:B------:R-:W-:-:S02]  /*142b0*/  IMAD R2, R2, UR4, RZ ;  /* 0x0000000402027c24 */ /* 0x000fc4000f8e02ff */
[----:B------:R-:W-:Y:S01]  /*142c0*/  IMAD R17, R17, UR4, RZ ;  /* 0x0000000411117c24 */ /* 0x000fe2000f8e02ff */
[----:B------:R-:W-:Y:S01]  /*142d0*/  STL [R1+0xf30], R19 ;  /* 0x000f301301007387 */ /* 0x000fe20000100800 */
[----:B------:R-:W-:-:S03]  /*142e0*/  IMAD R29, R29, UR4, RZ ;  /* 0x000000041d1d7c24 */ /* 0x000fc6000f8e02ff */
[----:B------:R-:W-:Y:S04]  /*142f0*/  STL [R1+0xf34], R26 ;  /* 0x000f341a01007387 */ /* 0x000fe80000100800 */
[----:B------:R-:W-:Y:S04]  /*14300*/  STL [R1+0xf38], R22 ;  /* 0x000f381601007387 */ /* 0x000fe80000100800 */
[----:B------:R-:W-:Y:S04]  /*14310*/  STL [R1+0xf3c], R2 ;  /* 0x000f3c0201007387 */ /* 0x000fe80000100800 */
[----:B------:R5:W-:Y:S04]  /*14320*/  STL [R1+0xf40], R17 ;  /* 0x000f401101007387 */ /* 0x000be80000100800 */
[----:B------:R-:W-:Y:S01]  /*14330*/  STL [R1+0xf44], R29 ;  /* 0x000f441d01007387 */ /* 0x000fe20000100800 */
[----:B-----5:R-:W-:-:S02]  /*14340*/  IADD3 R17, P1, R5, R3, RZ ;  /* 0x0000000305117210 */ /* 0x020fc40007f3e0ff */
[-C--:B------:R-:W-:Y:S02]  /*14350*/  IADD3 R2, P2, R6, R3.reuse, RZ ;  /* 0x0000000306027210 */ /* 0x080fe40007f5e0ff */
[-C--:B------:R-:W-:Y:S01]  /*14360*/  IADD3 R19, P3, R7, R3.reuse, RZ ;  /* 0x0000000307137210 */ /* 0x080fe20007f7e0ff */
[----:B------:R0:W-:Y:S04]  /*14370*/  STL [R1+0xe6c], R17 ;  /* 0x000e6c1101007387 */ /* 0x0001e80000100800 */
[----:B------:R1:W-:Y:S01]  /*14380*/  STL [R1+0xe70], R2 ;  /* 0x000e700201007387 */ /* 0x0003e20000100800 */
[----:B0-----:R-:W-:-:S03]  /*14390*/  IADD3 R17, P4, R8, R3, RZ ;  /* 0x0000000308117210 */ /* 0x001fc60007f9e0ff */
[----:B------:R0:W-:Y:S01]  /*143a0*/  STL [R1+0xe74], R19 ;  /* 0x000e741301007387 */ /* 0x0001e20000100800 */
[----:B-1----:R-:W-:-:S03]  /*143b0*/  IADD3 R2, P5, R9, R3, RZ ;  /* 0x0000000309027210 */ /* 0x002fc60007fbe0ff */
[----:B------:R1:W-:Y:S04]  /*143c0*/  STL [R1+0xe78], R17 ;  /* 0x000e781101007387 */ /* 0x0003e80000100800 */
[----:B------:R2:W-:Y:S01]  /*143d0*/  STL [R1+0xe7c], R2 ;  /* 0x000e7c0201007387 */ /* 0x0005e20000100800 */
[-C--:B0-----:R-:W-:Y:S02]  /*143e0*/  IADD3 R19, P6, R10, R3.reuse, RZ ;  /* 0x000000030a137210 */ /* 0x081fe40007fde0ff */
[----:B-1----:R-:W-:-:S03]  /*143f0*/  IADD3 R17, P0, R11, R3, RZ ;  /* 0x000000030b117210 */ /* 0x002fc60007f1e0ff */
[----:B------:R-:W-:Y:S01]  /*14400*/  STL [R1+0xe80], R19 ;  /* 0x000e801301007387 */ /* 0x000fe20000100800 */
[----:B--2---:R-:W-:-:S03]  /*14410*/  LEA.HI.X.SX32 R2, R5, R4, 0x1, P1 ;  /* 0x0000000405027211 */ /* 0x004fc600008f0eff */
[----:B------:R-:W2:Y:S01]  /*14420*/  LDL.LU R29, [R1+0xc] ;  /* 0x00000c00011d7983 */ /* 0x000ea20000300800 */
[----:B------:R-:W-:-:S03]  /*14430*/  IADD3 R5, P1, R12, R3, RZ ;  /* 0x000000030c057210 */ /* 0x000fc60007f3e0ff */
[----:B------:R-:W-:Y:S04]  /*14440*/  STL [R1+0xe84], R17 ;  /* 0x000e841101007387 */ /* 0x000fe80000100800 */
[----:B------:R0:W-:Y:S02]  /*14450*/  STL [R1+0xe64], R2 ;  /* 0x000e640201007387 */ /* 0x0001e40000100800 */
[----:B0-----:R-:W-:Y:S02]  /*14460*/  LEA.HI.X.SX32 R2, R6, R4, 0x1, P2 ;  /* 0x0000000406027211 */ /* 0x001fe400010f0eff */
[----:B------:R-:W3:Y:S04]  /*14470*/  LDL.LU R6, [R1+0x8] ;  /* 0x0000080001067983 */ /* 0x000ee80000300800 */
[----:B------:R0:W-:Y:S04]  /*14480*/  STL [R1+0xe68], R5 ;  /* 0x000e680501007387 */ /* 0x0001e80000100800 */
[----:B------:R1:W-:Y:S01]  /*14490*/  STL [R1+0xe5c], R2 ;  /* 0x000e5c0201007387 */ /* 0x0003e20000100800 */
[----:B0-----:R-:W-:-:S02]  /*144a0*/  IADD3 R5, P2, R13, R3, RZ ;  /* 0x000000030d057210 */ /* 0x001fc40007f5e0ff */
[-C--:B-1----:R-:W-:Y:S02]  /*144b0*/  LEA.HI.X.SX32 R2, R7, R4.reuse, 0x1, P3 ;  /* 0x0000000407027211 */ /* 0x082fe400018f0eff */
[----:B------:R-:W4:Y:S04]  /*144c0*/  LDL.LU R7, [R1+0x4] ;  /* 0x0000040001077983 */ /* 0x000f280000300800 */
[----:B------:R0:W-:Y:S01]  /*144d0*/  STL [R1+0xe60], R5 ;  /* 0x000e600501007387 */ /* 0x0001e20000100800 */
[----:B------:R-:W-:-:S03]  /*144e0*/  LEA.HI.X.SX32 R8, R8, R4, 0x1, P4 ;  /* 0x0000000408087211 */ /* 0x000fc600020f0eff */
[----:B------:R-:W5:Y:S01]  /*144f0*/  LDL.LU R17, [R1+0x1c] ;  /* 0x00001c0001117983 */ /* 0x000f620000300800 */
[----:B0-----:R-:W-:-:S03]  /*14500*/  IADD3 R5, P3, R20, R3, RZ ;  /* 0x0000000314057210 */ /* 0x001fc60007f7e0ff */
[----:B------:R0:W-:Y:S01]  /*14510*/  STL [R1+0xe54], R2 ;  /* 0x000e540201007387 */ /* 0x0001e20000100800 */
[----:B------:R-:W-:-:S03]  /*14520*/  LEA.HI.X.SX32 R9, R9, R4, 0x1, P5 ;  /* 0x0000000409097211 */ /* 0x000fc600028f0eff */
[----:B0-----:R-:W5:Y:S04]  /*14530*/  LDL.LU R2, [R1+0x20] ;  /* 0x0000200001027983 */ /* 0x001f680000300800 */
[----:B------:R0:W-:Y:S04]  /*14540*/  STL [R1+0xe58], R5 ;  /* 0x000e580501007387 */ /* 0x0001e80000100800 */
[----:B------:R1:W-:Y:S01]  /*14550*/  STL [R1+0xe4c], R8 ;  /* 0x000e4c0801007387 */ /* 0x0003e20000100800 */
[-C--:B0-----:R-:W-:Y:S02]  /*14560*/  IADD3 R5, P4, R21, R3.reuse, RZ ;  /* 0x0000000315057210 */ /* 0x081fe40007f9e0ff */
[----:B-1----:R-:W-:-:S03]  /*14570*/  IADD3 R8, P5, R23, R3, RZ ;  /* 0x0000000317087210 */ /* 0x002fc60007fbe0ff */
[----:B------:R0:W-:Y:S04]  /*14580*/  STL [R1+0xe50], R5 ;  /* 0x000e500501007387 */ /* 0x0001e80000100800 */
[----:B------:R-:W-:Y:S04]  /*14590*/  STL [R1+0xe44], R9 ;  /* 0x000e440901007387 */ /* 0x000fe80000100800 */
[----:B------:R-:W5:Y:S01]  /*145a0*/  LDL.LU R22, [R1+0x34] ;  /* 0x0000340001167983 */ /* 0x000f620000300800 */
[----:B0-----:R-:W-:-:S03]  /*145b0*/  LEA.HI.X.SX32 R5, R10, R4, 0x1, P6 ;  /* 0x000000040a057211 */ /* 0x001fc600030f0eff */
[----:B------:R0:W-:Y:S04]  /*145c0*/  STL [R1+0xe48], R8 ;  /* 0x000e480801007387 */ /* 0x0001e80000100800 */
[----:B------:R1:W-:Y:S04]  /*145d0*/  STL [R1+0xe3c], R5 ;  /* 0x000e3c0501007387 */ /* 0x0003e80000100800 */
[----:B------:R-:W5:Y:S01]  /*145e0*/  LDL.LU R26, [R1+0x40] ;  /* 0x00004000011a7983 */ /* 0x000f620000300800 */
[----:B0-----:R-:W-:Y:S02]  /*145f0*/  IADD3 R8, P6, R24, R3, RZ ;  /* 0x0000000318087210 */ /* 0x001fe40007fde0ff */
[----:B-1----:R-:W-:-:S03]  /*14600*/  LEA.HI.X.SX32 R5, R11, R4, 0x1, P0 ;  /* 0x000000040b057211 */ /* 0x002fc600000f0eff */
[----:B------:R0:W-:Y:S04]  /*14610*/  STL [R1+0xe40], R8 ;  /* 0x000e400801007387 */ /* 0x0001e80000100800 */
[----:B------:R1:W-:Y:S01]  /*14620*/  STL [R1+0xe34], R5 ;  /* 0x000e340501007387 */ /* 0x0003e20000100800 */
[----:B0-----:R-:W-:Y:S02]  /*14630*/  IADD3 R8, P0, R25, R3, RZ ;  /* 0x0000000319087210 */ /* 0x001fe40007f1e0ff */
[-C--:B-1----:R-:W-:Y:S02]  /*14640*/  LEA.HI.X.SX32 R5, R12, R4.reuse, 0x1, P1 ;  /* 0x000000040c057211 */ /* 0x082fe400008f0eff */
[----:B------:R-:W5:Y:S04]  /*14650*/  LDL.LU R12, [R1+0x2c] ;  /* 0x00002c00010c7983 */ /* 0x000f680000300800 */
[----:B------:R-:W-:Y:S04]  /*14660*/  STL [R1+0xe38], R8 ;  /* 0x000e380801007387 */ /* 0x000fe80000100800 */
[----:B------:R-:W5:Y:S04]  /*14670*/  LDL.LU R19, [R1+0x48] ;  /* 0x0000480001137983 */ /* 0x000f680000300800 */
[----:B------:R0:W-:Y:S02]  /*14680*/  STL [R1+0xe2c], R5 ;  /* 0x000e2c0501007387 */ /* 0x0001e40000100800 */
[----:B0-----:R-:W-:-:S02]  /*14690*/  LEA.HI.X.SX32 R5, R13, R4, 0x1, P2 ;  /* 0x000000040d057211 */ /* 0x001fc400010f0eff */
[----:B------:R-:W5:Y:S01]  /*146a0*/  LDL.LU R13, [R1+0x10] ;  /* 0x00001000010d7983 */ /* 0x000f620000300800 */
[----:B------:R-:W-:-:S05]  /*146b0*/  IADD3 R8, P1, R27, R3, RZ ;  /* 0x000000031b087210 */ /* 0x000fca0007f3e0ff */
[----:B------:R-:W-:Y:S04]  /*146c0*/  STL [R1+0xe30], R8 ;  /* 0x000e300801007387 */ /* 0x000fe80000100800 */
[----:B------:R-:W5:Y:S04]  /*146d0*/  LDL.LU R28, [R1+0x54] ;  /* 0x00005400011c7983 */ /* 0x000f680000300800 */
[----:B------:R0:W-:Y:S04]  /*146e0*/  STL [R1+0xe24], R5 ;  /* 0x000e240501007387 */ /* 0x0001e80000100800 */
[----:B------:R-:W5:Y:S01]  /*146f0*/  LDL.LU R11, [R1+0x60] ;  /* 0x00006000010b7983 */ /* 0x000f620000300800 */
[----:B0-----:R-:W-:-:S02]  /*14700*/  LEA.HI.X.SX32 R5, R20, R4, 0x1, P3 ;  /* 0x0000000414057211 */ /* 0x001fc400018f0eff */
[----:B----4-:R-:W-:-:S05]  /*14710*/  IADD3 R8, P2, R7, R3, RZ ;  /* 0x0000000307087210 */ /* 0x010fca0007f5e0ff */
[----:B------:R3:W-:Y:S04]  /*14720*/  STL [R1+0xe28], R8 ;  /* 0x000e280801007387 */ /* 0x0007e80000100800 */
[----:B------:R0:W-:Y:S04]  /*14730*/  STL [R1+0xe1c], R5 ;  /* 0x000e1c0501007387 */ /* 0x0001e80000100800 */
[----:B------:R-:W4:Y:S01]  /*14740*/  LDL.LU R10, [R1+0x6c] ;  /* 0x00006c00010a7983 */ /* 0x000f220000300800 */
[----:B---3--:R-:W-:Y:S02]  /*14750*/  IADD3 R8, P3, R6, R3, RZ ;  /* 0x0000000306087210 */ /* 0x008fe40007f7e0ff */
[----:B0-----:R-:W-:-:S03]  /*14760*/  LEA.HI.X.SX32 R5, R21, R4, 0x1, P4 ;  /* 0x0000000415057211 */ /* 0x001fc600020f0eff */
[----:B------:R2:W-:Y:S04]  /*14770*/  STL [R1+0xe20], R8 ;  /* 0x000e200801007387 */ /* 0x0005e80000100800 */
[----:B------:R0:W-:Y:S04]  /*14780*/  STL [R1+0xe14], R5 ;  /* 0x000e140501007387 */ /* 0x0001e80000100800 */
[----:B------:R-:W3:Y:S01]  /*14790*/  LDL.LU R9, [R1+0xac] ;  /* 0x0000ac0001097983 */ /* 0x000ee20000300800 */
[----:B--2---:R-:W-:Y:S02]  /*147a0*/  IADD3 R8, P4, R29, R3, RZ ;  /* 0x000000031d087210 */ /* 0x004fe40007f9e0ff */
[----:B0-----:R-:W-:-:S03]  /*147b0*/  LEA.HI.X.SX32 R5, R23, R4, 0x1, P5 ;  /* 0x0000000417057211 */ /* 0x001fc600028f0eff */
[----:B------:R-:W-:Y:S04]  /*147c0*/  STL [R1+0xe18], R8 ;  /* 0x000e180801007387 */ /* 0x000fe80000100800 */
[----:B------:R0:W-:Y:S04]  /*147d0*/  STL [R1+0xe0c], R5 ;  /* 0x000e0c0501007387 */ /* 0x0001e80000100800 */
[----:B0-----:R-:W2:Y:S01]  /*147e0*/  LDL.LU R5, [R1+0xb0] ;  /* 0x0000b00001057983 */ /* 0x001ea20000300800 */
[----:B------:R-:W-:Y:S02]  /*147f0*/  LEA.HI.X.SX32 R8, R24, R4, 0x1, P6 ;  /* 0x0000000418087211 */ /* 0x000fe400030f0eff */
[----:B-----5:R-:W-:-:S02]  /*14800*/  IADD3 R21, P6, R17, R3, RZ ;  /* 0x0000000311157210 */ /* 0x020fc40007fde0ff */
[----:B------:R-:W-:-:S05]  /*14810*/  IADD3 R20, P5, R13, R3, RZ ;  /* 0x000000030d147210 */ /* 0x000fca0007fbe0ff */
[----:B------:R0:W-:Y:S04]  /*14820*/  STL [R1+0xe10], R20 ;  /* 0x000e101401007387 */ /* 0x0001e80000100800 */
[----:B------:R1:W-:Y:S04]  /*14830*/  STL [R1+0xe04], R8 ;  /* 0x000e040801007387 */ /* 0x0003e80000100800 */
[----:B0-----:R-:W5:Y:S01]  /*14840*/  LDL.LU R20, [R1+0xb4] ;  /* 0x0000b40001147983 */ /* 0x001f620000300800 */
[----:B-1----:R-:W-:-:S03]  /*14850*/  LEA.HI.X.SX32 R8, R25, R4, 0x1, P0 ;  /* 0x0000000419087211 */ /* 0x002fc600000f0eff */
[----:B------:R-:W-:Y:S04]  /*14860*/  STL [R1+0xe08], R21 ;  /* 0x000e081501007387 */ /* 0x000fe80000100800 */
[----:B------:R0:W-:Y:S01]  /*14870*/  STL [R1+0xdfc], R8 ;  /* 0x000dfc0801007387 */ /* 0x0001e20000100800 */
[----:B------:R-:W-:-:S03]  /*14880*/  IADD3 R23, P0, R2, R3, RZ ;  /* 0x0000000302177210 */ /* 0x000fc60007f1e0ff */
[----:B0-----:R-:W5:Y:S01]  /*14890*/  LDL.LU R8, [R1+0xb8] ;  /* 0x0000b80001087983 */ /* 0x001f620000300800 */
[----:B------:R-:W-:-:S03]  /*148a0*/  LEA.HI.X.SX32 R21, R27, R4, 0x1, P1 ;  /* 0x000000041b157211 */ /* 0x000fc600008f0eff */
[----:B------:R-:W-:Y:S04]  /*148b0*/  STL [R1+0xe00], R23 ;  /* 0x000e001701007387 */ /* 0x000fe80000100800 */
[----:B------:R0:W-:Y:S02]  /*148c0*/  STL [R1+0x6a8], R21 ;  /* 0x0006a81501007387 */ /* 0x0001e40000100800 */
[----:B0-----:R-:W-:Y:S02]  /*148d0*/  LEA.HI.X.SX32 R21, R7, R4, 0x1, P2 ;  /* 0x0000000407157211 */ /* 0x001fe400010f0eff */
[----:B------:R-:W5:Y:S01]  /*148e0*/  LDL.LU R7, [R1+0xbc] ;  /* 0x0000bc0001077983 */ /* 0x000f620000300800 */
[----:B------:R-:W-:-:S05]  /*148f0*/  IADD3 R23, P1, R12, R3, RZ ;  /* 0x000000030c177210 */ /* 0x000fca0007f3e0ff */
[----:B------:R0:W-:Y:S04]  /*14900*/  STL [R1+0x6c8], R23 ;  /* 0x0006c81701007387 */ /* 0x0001e80000100800 */
[----:B------:R1:W-:Y:S01]  /*14910*/  STL [R1+0x6ac], R21 ;  /* 0x0006ac1501007387 */ /* 0x0003e20000100800 */
[-C--:B0-----:R-:W-:Y:S02]  /*14920*/  IADD3 R23, P2, R22, R3.reuse, RZ ;  /* 0x0000000316177210 */ /* 0x081fe40007f5e0ff */
[----:B-1----:R-:W-:Y:S02]  /*14930*/  LEA.HI.X.SX32 R21, R6, R4, 0x1, P3 ;  /* 0x0000000406157211 */ /* 0x002fe400018f0eff */
[----:B------:R-:W5:Y:S04]  /*14940*/  LDL.LU R6, [R1+0xc4] ;  /* 0x0000c40001067983 */ /* 0x000f680000300800 */
[----:B------:R0:W-:Y:S04]  /*14950*/  STL [R1+0x6d0], R23 ;  /* 0x0006d01701007387 */ /* 0x0001e80000100800 */
[----:B------:R1:W-:Y:S01]  /*14960*/  STL [R1+0x6b0], R21 ;  /* 0x0006b01501007387 */ /* 0x0003e20000100800 */
[----:B0-----:R-:W-:-:S02]  /*14970*/  IADD3 R23, P3, R26, R3, RZ ;  /* 0x000000031a177210 */ /* 0x001fc40007f7e0ff */
        /* <DEDUP_REMOVED lines=15> */
[-C--:B-1----:R-:W-:Y:S02]  /*14a70*/  LEA.HI.X.SX32 R21, R2, R4.reuse, 0x1, P0 ;  /* 0x0000000402157211 */ /* 0x082fe400000f0eff */
[----:B------:R-:W5:Y:S04]  /*14a80*/  LDL.LU R2, [R1+0xd4] ;  /* 0x0000d40001027983 */ /* 0x000f680000300800 */
[----:B------:R-:W-:Y:S04]  /*14a90*/  STL [R1+0x6f0], R23 ;  /* 0x0006f01701007387 */ /* 0x000fe80000100800 */
[----:B------:R0:W-:Y:S02]  /*14aa0*/  STL [R1+0x6c0], R21 ;  /* 0x0006c01501007387 */ /* 0x0001e40000100800 */
[----:B0-----:R-:W-:-:S02]  /*14ab0*/  LEA.HI.X.SX32 R21, R12, R4, 0x1, P1 ;  /* 0x000000040c157211 */ /* 0x001fc400008f0eff */
[----:B------:R-:W5:Y:S01]  /*14ac0*/  LDL.LU R12, [R1+0xd8] ;  /* 0x0000d800010c7983 */ /* 0x000f620000300800 */
[----:B----4-:R-:W-:-:S05]  /*14ad0*/  IADD3 R23, P0, R10, R3, RZ ;  /* 0x000000030a177210 */ /* 0x010fca0007f1e0ff */
[----:B------:R3:W-:Y:S04]  /*14ae0*/  STL [R1+0x6f8], R23 ;  /* 0x0006f81701007387 */ /* 0x0007e80000100800 */
[----:B------:R0:W-:Y:S01]  /*14af0*/  STL [R1+0x6c4], R21 ;  /* 0x0006c41501007387 */ /* 0x0001e20000100800 */
[----:B---3--:R-:W-:Y:S02]  /*14b00*/  IADD3 R23, P1, R9, R3, RZ ;  /* 0x0000000309177210 */ /* 0x008fe40007f3e0ff */
[-C--:B0-----:R-:W-:Y:S02]  /*14b10*/  LEA.HI.X.SX32 R21, R22, R4.reuse, 0x1, P2 ;  /* 0x0000000416157211 */ /* 0x081fe400010f0eff */
[----:B------:R-:W3:Y:S04]  /*14b20*/  LDL.LU R22, [R1+0xdc] ;  /* 0x0000dc0001167983 */ /* 0x000ee80000300800 */
[----:B------:R-:W-:Y:S04]  /*14b30*/  STL [R1+0x700], R23 ;  /* 0x0007001701007387 */ /* 0x000fe80000100800 */
[----:B------:R0:W-:Y:S02]  /*14b40*/  STL [R1+0x6cc], R21 ;  /* 0x0006cc1501007387 */ /* 0x0001e40000100800 */
[----:B0-----:R-:W-:-:S02]  /*14b50*/  LEA.HI.X.SX32 R21, R26, R4, 0x1, P3 ;  /* 0x000000041a157211 */ /* 0x001fc400018f0eff */
[----:B------:R-:W4:Y:S01]  /*14b60*/  LDL.LU R26, [R1+0xe0] ;  /* 0x0000e000011a7983 */ /* 0x000f220000300800 */
[----:B--2---:R-:W-:-:S05]  /*14b70*/  IADD3 R23, P2, R5, R3, RZ ;  /* 0x0000000305177210 */ /* 0x004fca0007f5e0ff */
[----:B------:R-:W-:Y:S04]  /*14b80*/  STL [R1+0x708], R23 ;  /* 0x0007081701007387 */ /* 0x000fe80000100800 */
[----:B------:R0:W-:Y:S02]  /*14b90*/  STL [R1+0x6d4], R21 ;  /* 0x0006d41501007387 */ /* 0x0001e40000100800 */
[----:B0-----:R-:W-:Y:S02]  /*14ba0*/  LEA.HI.X.SX32 R21, R19, R4, 0x1, P4 ;  /* 0x0000000413157211 */ /* 0x001fe400020f0eff */
[----:B------:R-:W2:Y:S01]  /*14bb0*/  LDL.LU R19, [R1+0xe4] ;  /* 0x0000e40001137983 */ /* 0x000ea20000300800 */
[----:B-----5:R-:W-:-:S05]  /*14bc0*/  IADD3 R23, P3, R20, R3, RZ ;  /* 0x0000000314177210 */ /* 0x020fca0007f7e0ff */
[----:B------:R0:W-:Y:S04]  /*14bd0*/  STL [R1+0x710], R23 ;  /* 0x0007101701007387 */ /* 0x0001e80000100800 */
[----:B------:R1:W-:Y:S01]  /*14be0*/  STL [R1+0x6dc], R21 ;  /* 0x0006dc1501007387 */ /* 0x0003e20000100800 */
[----:B0-----:R-:W-:Y:S02]  /*14bf0*/  IADD3 R23, P4, R8, R3, RZ ;  /* 0x0000000308177210 */ /* 0x001fe40007f9e0ff */
[-C--:B-1----:R-:W-:Y:S02]  /*14c00*/  LEA.HI.X.SX32 R21, R28, R4.reuse, 0x1, P5 ;  /* 0x000000041c157211 */ /* 0x082fe400028f0eff */
[----:B------:R-:W5:Y:S04]  /*14c10*/  LDL.LU R28, [R1+0xe8] ;  /* 0x0000e800011c7983 */ /* 0x000f680000300800 */
[----:B------:R-:W-:Y:S04]  /*14c20*/  STL [R1+0x718], R23 ;  /* 0x0007181701007387 */ /* 0x000fe80000100800 */
[----:B------:R0:W-:Y:S02]  /*14c30*/  STL [R1+0x6e4], R21 ;  /* 0x0006e41501007387 */ /* 0x0001e40000100800 */
[----:B0-----:R-:W-:-:S02]  /*14c40*/  LEA.HI.X.SX32 R21, R11, R4, 0x1, P6 ;  /* 0x000000040b157211 */ /* 0x001fc400030f0eff */
[----:B------:R-:W5:Y:S01]  /*14c50*/  LDL.LU R11, [R1+0xec] ;  /* 0x0000ec00010b7983 */ /* 0x000f620000300800 */
[----:B------:R-:W-:-:S05]  /*14c60*/  IADD3 R23, P5, R7, R3, RZ ;  /* 0x0000000307177210 */ /* 0x000fca0007fbe0ff */
        /* <DEDUP_REMOVED lines=34> */
[----:B---3--:R-:W-:-:S05]  /*14e90*/  IADD3 R23, P5, R22, R3, RZ ;  /* 0x0000000316177210 */ /* 0x008fca0007fbe0ff */
[----:B------:R-:W-:Y:S04]  /*14ea0*/  STL [R1+0x758], R23 ;  /* 0x0007581701007387 */ /* 0x000fe80000100800 */
[----:B------:R0:W-:Y:S02]  /*14eb0*/  STL [R1+0x724], R21 ;  /* 0x0007241501007387 */ /* 0x0001e40000100800 */
[-C--:B0-----:R-:W-:Y:S02]  /*14ec0*/  LEA.HI.X.SX32 R21, R29, R4.reuse, 0x1, P0 ;  /* 0x000000041d157211 */ /* 0x081fe400000f0eff */
[----:B----4-:R-:W-:Y:S01]  /*14ed0*/  IADD3 R23, P6, R26, R3, RZ ;  /* 0x000000031a177210 */ /* 0x010fe20007fde0ff */
        /* <DEDUP_REMOVED lines=11> */
[----:B------:R-:W-:Y:S04]  /*14f90*/  STL [R1+0x770], R23 ;  /* 0x0007701701007387 */ /* 0x000fe80000100800 */
[----:B------:R0:W-:Y:S02]  /*14fa0*/  STL [R1+0x73c], R21 ;  /* 0x00073c1501007387 */ /* 0x0001e40000100800 */
[-C--:B0-----:R-:W-:Y:S02]  /*14fb0*/  LEA.HI.X.SX32 R21, R2, R4.reuse, 0x1, P3 ;  /* 0x0000000402157211 */ /* 0x081fe400018f0eff */
[----:B------:R-:W-:Y:S01]  /*14fc0*/  IADD3 R23, P2, R11, R3, RZ ;  /* 0x000000030b177210 */ /* 0x000fe20007f5e0ff */
        /* <DEDUP_REMOVED lines=71> */
[----:B------:R-:W-:Y:S04]  /*15440*/  STL [R1+0x7e8], R23 ;  /* 0x0007e81701007387 */ /* 0x000fe80000100800 */
[----:B------:R0:W-:Y:S02]  /*15450*/  STL [R1+0x7b4], R21 ;  /* 0x0007b41501007387 */ /* 0x0001e40000100800 */
[----:B0-----:R-:W-:Y:S02]  /*15460*/  LEA.HI.X.SX32 R21, R13, R4, 0x1, P4 ;  /* 0x000000040d157211 */ /* 0x001fe400020f0eff */
[-C--:B------:R-:W-:Y:S01]  /*15470*/  IADD3 R23, P3, R19, R3.reuse, RZ ;  /* 0x0000000313177210 */ /* 0x080fe20007f7e0ff */
        /* <DEDUP_REMOVED lines=562> */
[----:B------:R0:W-:Y:S01]  /*177a0*/  STL [R1+0xb3c], R21 ;  /* 0x000b3c1501007387 */ /* 0x0001e20000100800 */
[----:B------:R-:W-:-:S02]  /*177b0*/  LEA.HI.X.SX32 R20, R20, R4, 0x1, P6 ;  /* 0x0000000414147211 */ /* 0x000fc400030f0eff */
[----:B0-----:R-:W-:Y:S02]  /*177c0*/  LEA.HI.X.SX32 R21, R5, R4, 0x1, P5 ;  /* 0x0000000405157211 */ /* 0x001fe400028f0eff */
[----:B------:R-:W5:Y:S01]  /*177d0*/  LDL.LU R5, [R1+0x1a0] ;  /* 0x0001a00001057983 */ /* 0x000f620000300800 */
[----:B---3--:R-:W-:-:S05]  /*177e0*/  IADD3 R23, P4, R13, R3, RZ ;  /* 0x000000030d177210 */ /* 0x008fca0007f9e0ff */
[----:B------:R-:W-:Y:S04]  /*177f0*/  STL [R1+0xb78], R23 ;  /* 0x000b781701007387 */ /* 0x000fe80000100800 */
[----:B------:R0:W-:Y:S04]  /*17800*/  STL [R1+0xb44], R21 ;  /* 0x000b441501007387 */ /* 0x0001e80000100800 */
[----:B0-----:R-:W3:Y:S01]  /*17810*/  LDL.LU R21, [R1+0x198] ;  /* 0x0001980001157983 */ /* 0x001ee20000300800 */
[----:B----4-:R-:W-:-:S05]  /*17820*/  IADD3 R23, P5, R17, R3, RZ ;  /* 0x0000000311177210 */ /* 0x010fca0007fbe0ff */
[----:B------:R-:W-:Y:S04]  /*17830*/  STL [R1+0xb80], R23 ;  /* 0x000b801701007387 */ /* 0x000fe80000100800 */
[----:B------:R0:W-:Y:S02]  /*17840*/  STL [R1+0xb4c], R20 ;  /* 0x000b4c1401007387 */ /* 0x0001e40000100800 */
[----:B0-----:R-:W-:Y:S02]  /*17850*/  LEA.HI.X.SX32 R20, R8, R4, 0x1, P0 ;  /* 0x0000000408147211 */ /* 0x001fe400000f0eff */
        /* <DEDUP_REMOVED lines=18> */
[----:B------:R0:W-:Y:S04]  /*17980*/  STL [R1+0xb6c], R20 ;  /* 0x000b6c1401007387 */ /* 0x0001e80000100800 */
[----:B0-----:R-:W5:Y:S01]  /*17990*/  LDL.LU R20, [R1+0x184] ;  /* 0x0001840001147983 */ /* 0x001f620000300800 */
[----:B------:R-:W-:Y:S02]  /*179a0*/  IADD3 R23, P3, R19, R3, RZ ;  /* 0x0000000313177210 */ /* 0x000fe40007f7e0ff */
[----:B------:R-:W-:-:S03]  /*179b0*/  LEA.HI.X.SX32 R13, R13, R4, 0x1, P4 ;  /* 0x000000040d0d7211 */ /* 0x000fc600020f0eff */
[----:B------:R0:W-:Y:S04]  /*179c0*/  STL [R1+0xba8], R23 ;  /* 0x000ba81701007387 */ /* 0x0001e80000100800 */
[----:B------:R1:W-:Y:S01]  /*179d0*/  STL [R1+0xb74], R13 ;  /* 0x000b740d01007387 */ /* 0x0003e20000100800 */
[----:B0-----:R-:W-:Y:S02]  /*179e0*/  IADD3 R23, P4, R28, R3, RZ ;  /* 0x000000031c177210 */ /* 0x001fe40007f9e0ff */
[-C--:B-1----:R-:W-:Y:S02]  /*179f0*/  LEA.HI.X.SX32 R13, R17, R4.reuse, 0x1, P5 ;  /* 0x00000004110d7211 */ /* 0x082fe400028f0eff */
[----:B------:R-:W5:Y:S04]  /*17a00*/  LDL.LU R17, [R1+0x180] ;  /* 0x0001800001117983 */ /* 0x000f680000300800 */
[----:B------:R0:W-:Y:S04]  /*17a10*/  STL [R1+0xbb0], R23 ;  /* 0x000bb01701007387 */ /* 0x0001e80000100800 */
[----:B------:R1:W-:Y:S01]  /*17a20*/  STL [R1+0xb7c], R13 ;  /* 0x000b7c0d01007387 */ /* 0x0003e20000100800 */
[----:B------:R-:W-:-:S02]  /*17a30*/  LEA.HI.X.SX32 R12, R12, R4, 0x1, P0 ;  /* 0x000000040c0c7211 */ /* 0x000fc400000f0eff */
[-C--:B0-----:R-:W-:Y:S02]  /*17a40*/  IADD3 R23, P5, R11, R3.reuse, RZ ;  /* 0x000000030b177210 */ /* 0x081fe40007fbe0ff */
[----:B-1----:R-:W-:Y:S02]  /*17a50*/  LEA.HI.X.SX32 R13, R2, R4, 0x1, P6 ;  /* 0x00000004020d7211 */ /* 0x002fe400030f0eff */
[----:B------:R-:W5:Y:S04]  /*17a60*/  LDL.LU R2, [R1+0x17c] ;  /* 0x00017c0001027983 */ /* 0x000f680000300800 */
[----:B------:R0:W-:Y:S04]  /*17a70*/  STL [R1+0xbb8], R23 ;  /* 0x000bb81701007387 */ /* 0x0001e80000100800 */
[----:B------:R1:W-:Y:S01]  /*17a80*/  STL [R1+0xb84], R13 ;  /* 0x000b840d01007387 */ /* 0x0003e20000100800 */
[----:B0-----:R-:W-:-:S03]  /*17a90*/  IADD3 R23, P6, R10, R3, RZ ;  /* 0x000000030a177210 */ /* 0x001fc60007fde0ff */
[----:B-1----:R-:W5:Y:S04]  /*17aa0*/  LDL.LU R13, [R1+0x178] ;  /* 0x00017800010d7983 */ /* 0x002f680000300800 */
        /* <DEDUP_REMOVED lines=17> */
[----:B0-----:R-:W-:Y:S02]  /*17bc0*/  LEA.HI.X.SX32 R12, R28, R4, 0x1, P4 ;  /* 0x000000041c0c7211 */ /* 0x001fe400020f0eff */
[----:B------:R-:W3:Y:S01]  /*17bd0*/  LDL.LU R28, [R1+0x168] ;  /* 0x00016800011c7983 */ /* 0x000ee20000300800 */
[----:B----4-:R-:W-:-:S05]  /*17be0*/  IADD3 R23, P3, R8, R3, RZ ;  /* 0x0000000308177210 */ /* 0x010fca0007f7e0ff */
[----:B------:R-:W-:Y:S04]  /*17bf0*/  STL [R1+0xbe0], R23 ;  /* 0x000be01701007387 */ /* 0x000fe80000100800 */
[----:B------:R0:W-:Y:S01]  /*17c00*/  STL [R1+0xbac], R12 ;  /* 0x000bac0c01007387 */ /* 0x0001e20000100800 */
[----:B------:R-:W-:-:S03]  /*17c10*/  LEA.HI.X.SX32 R11, R11, R4, 0x1, P5 ;  /* 0x000000040b0b7211 */ /* 0x000fc600028f0eff */
[----:B0-----:R-:W4:Y:S01]  /*17c20*/  LDL.LU R12, [R1+0x160] ;  /* 0x00016000010c7983 */ /* 0x001f220000300800 */
[----:B--2---:R-:W-:-:S05]  /*17c30*/  IADD3 R23, P4, R7, R3, RZ ;  /* 0x0000000307177210 */ /* 0x004fca0007f9e0ff */
[----:B------:R-:W-:Y:S04]  /*17c40*/  STL [R1+0xbe8], R23 ;  /* 0x000be81701007387 */ /* 0x000fe80000100800 */
[----:B------:R0:W-:Y:S01]  /*17c50*/  STL [R1+0xbb4], R11 ;  /* 0x000bb40b01007387 */ /* 0x0001e20000100800 */
[----:B------:R-:W-:-:S03]  /*17c60*/  LEA.HI.X.SX32 R10, R10, R4, 0x1, P6 ;  /* 0x000000040a0a7211 */ /* 0x000fc600030f0eff */
[----:B0-----:R-:W2:Y:S01]  /*17c70*/  LDL.LU R11, [R1+0x15c] ;  /* 0x00015c00010b7983 */ /* 0x001ea20000300800 */
[----:B------:R-:W-:Y:S02]  /*17c80*/  LEA.HI.X.SX32 R24, R9, R4, 0x1, P0 ;  /* 0x0000000409187211 */ /* 0x000fe400000f0eff */
[----:B-----5:R-:W-:-:S05]  /*17c90*/  IADD3 R23, P5, R6, R3, RZ ;  /* 0x0000000306177210 */ /* 0x020fca0007fbe0ff */
[----:B------:R-:W-:Y:S04]  /*17ca0*/  STL [R1+0xbf0], R23 ;  /* 0x000bf01701007387 */ /* 0x000fe80000100800 */
[----:B------:R0:W-:Y:S04]  /*17cb0*/  STL [R1+0xbbc], R10 ;  /* 0x000bbc0a01007387 */ /* 0x0001e80000100800 */
[----:B0-----:R-:W5:Y:S01]  /*17cc0*/  LDL.LU R10, [R1+0x158] ;  /* 0x00015800010a7983 */ /* 0x001f620000300800 */
[----:B------:R-:W-:-:S05]  /*17cd0*/  IADD3 R23, P6, R29, R3, RZ ;  /* 0x000000031d177210 */ /* 0x000fca0007fde0ff */
[----:B------:R0:W-:Y:S04]  /*17ce0*/  STL [R1+0xbf8], R23 ;  /* 0x000bf81701007387 */ /* 0x0001e80000100800 */
[----:B------:R-:W5:Y:S04]  /*17cf0*/  LDL.LU R9, [R1+0x154] ;  /* 0x0001540001097983 */ /* 0x000f680000300800 */
[----:B------:R1:W-:Y:S01]  /*17d00*/  STL [R1+0xbc4], R24 ;  /* 0x000bc41801007387 */ /* 0x0003e20000100800 */
[----:B0-----:R-:W-:Y:S02]  /*17d10*/  IADD3 R23, P0, R20, R3, RZ ;  /* 0x0000000314177210 */ /* 0x001fe40007f1e0ff */
[----:B-1----:R-:W-:-:S03]  /*17d20*/  LEA.HI.X.SX32 R24, R5, R4, 0x1, P1 ;  /* 0x0000000405187211 */ /* 0x002fc600008f0eff */
[----:B------:R-:W-:Y:S04]  /*17d30*/  STL [R1+0xc00], R23 ;  /* 0x000c001701007387 */ /* 0x000fe80000100800 */
[----:B------:R-:W5:Y:S04]  /*17d40*/  LDL.LU R5, [R1+0x124] ;  /* 0x0001240001057983 */ /* 0x000f680000300800 */
[----:B------:R0:W-:Y:S02]  /*17d50*/  STL [R1+0xbcc], R24 ;  /* 0x000bcc1801007387 */ /* 0x0001e40000100800 */
[----:B0-----:R-:W-:-:S02]  /*17d60*/  LEA.HI.X.SX32 R24, R21, R4, 0x1, P2 ;  /* 0x0000000415187211 */ /* 0x001fc400010f0eff */
[----:B------:R-:W-:Y:S02]  /*17d70*/  IADD3 R23, P1, R17, R3, RZ ;  /* 0x0000000311177210 */ /* 0x000fe40007f3e0ff */
[----:B------:R-:W-:-:S03]  /*17d80*/  LEA.HI.X.SX32 R21, R8, R4, 0x1, P3 ;  /* 0x0000000408157211 */ /* 0x000fc600018f0eff */
[----:B------:R0:W-:Y:S04]  /*17d90*/  STL [R1+0xc08], R23 ;  /* 0x000c081701007387 */ /* 0x0001e80000100800 */
[----:B------:R-:W-:Y:S04]  /*17da0*/  STL [R1+0xbd4], R24 ;  /* 0x000bd41801007387 */ /* 0x000fe80000100800 */
[----:B------:R-:W5:Y:S01]  /*17db0*/  LDL.LU R8, [R1+0x120] ;  /* 0x0001200001087983 */ /* 0x000f620000300800 */
[----:B0-----:R-:W-:-:S05]  /*17dc0*/  IADD3 R23, P2, R2, R3, RZ ;  /* 0x0000000302177210 */ /* 0x001fca0007f5e0ff */
        /* <DEDUP_REMOVED lines=11> */
[----:B------:R0:W-:Y:S01]  /*17e80*/  STL [R1+0xbec], R21 ;  /* 0x000bec1501007387 */ /* 0x0001e20000100800 */
[----:B------:R-:W-:-:S02]  /*17e90*/  LEA.HI.X.SX32 R20, R20, R4, 0x1, P0 ;  /* 0x0000000414147211 */ /* 0x000fc400000f0eff */
[----:B0-----:R-:W-:Y:S02]  /*17ea0*/  LEA.HI.X.SX32 R21, R29, R4, 0x1, P6 ;  /* 0x000000041d157211 */ /* 0x001fe400030f0eff */
[----:B------:R-:W5:Y:S01]  /*17eb0*/  LDL.LU R29, [R1+0x114] ;  /* 0x00011400011d7983 */ /* 0x000f620000300800 */
[----:B------:R-:W-:-:S05]  /*17ec0*/  IADD3 R23, P5, R26, R3, RZ ;  /* 0x000000031a177210 */ /* 0x000fca0007fbe0ff */
[----:B------:R-:W-:Y:S04]  /*17ed0*/  STL [R1+0xc28], R23 ;  /* 0x000c281701007387 */ /* 0x000fe80000100800 */
[----:B------:R0:W-:Y:S04]  /*17ee0*/  STL [R1+0xbf4], R21 ;  /* 0x000bf41501007387 */ /* 0x0001e80000100800 */
[----:B0-----:R-:W5:Y:S01]  /*17ef0*/  LDL.LU R21, [R1+0x110] ;  /* 0x0001100001157983 */ /* 0x001f620000300800 */
[----:B------:R-:W-:-:S05]  /*17f00*/  IADD3 R23, P6, R19, R3, RZ ;  /* 0x0000000313177210 */ /* 0x000fca0007fde0ff */
[----:B------:R0:W-:Y:S04]  /*17f10*/  STL [R1+0xc30], R23 ;  /* 0x000c301701007387 */ /* 0x0001e80000100800 */
[----:B------:R4:W-:Y:S01]  /*17f20*/  STL [R1+0xbfc], R20 ;  /* 0x000bfc1401007387 */ /* 0x0009e20000100800 */
[----:B0-----:R-:W-:Y:S02]  /*17f30*/  LEA.HI.X.SX32 R23, R17, R4, 0x1, P1 ;  /* 0x0000000411177211 */ /* 0x001fe400008f0eff */
[----:B---3--:R-:W-:-:S05]  /*17f40*/  IADD3 R24, P0, R28, R3, RZ ;  /* 0x000000031c187210 */ /* 0x008fca0007f1e0ff */
[----:B------:R-:W-:Y:S04]  /*17f50*/  STL [R1+0xc38], R24 ;  /* 0x000c381801007387 */ /* 0x000fe80000100800 */
[----:B------:R-:W3:Y:S04]  /*17f60*/  LDL.LU R17, [R1+0x10c] ;  /* 0x00010c0001117983 */ /* 0x000ee80000300800 */
[----:B------:R0:W-:Y:S01]  /*17f70*/  STL [R1+0xc04], R23 ;  /* 0x000c041701007387 */ /* 0x0001e20000100800 */
[----:B----4-:R-:W-:Y:S02]  /*17f80*/  IADD3 R20, P1, R12, R3, RZ ;  /* 0x000000030c147210 */ /* 0x010fe40007f3e0ff */
[----:B0-----:R-:W-:-:S03]  /*17f90*/  LEA.HI.X.SX32 R23, R2, R4, 0x1, P2 ;  /* 0x0000000402177211 */ /* 0x001fc600010f0eff */
[----:B------:R2:W-:Y:S04]  /*17fa0*/  STL [R1+0xc40], R20 ;  /* 0x000c401401007387 */ /* 0x0005e80000100800 */
[----:B------:R-:W4:Y:S04]  /*17fb0*/  LDL.LU R2, [R1+0x108] ;  /* 0x0001080001027983 */ /* 0x000f280000300800 */
[----:B------:R-:W-:Y:S01]  /*17fc0*/  STL [R1+0xc0c], R23 ;  /* 0x000c0c1701007387 */ /* 0x000fe20000100800 */
[----:B--2---:R-:W-:-:S05]  /*17fd0*/  IADD3 R20, P2, R11, R3, RZ ;  /* 0x000000030b147210 */ /* 0x004fca0007f5e0ff */
[----:B------:R0:W-:Y:S01]  /*17fe0*/  STL [R1+0xc48], R20 ;  /* 0x000c481401007387 */ /* 0x0001e20000100800 */
[----:B------:R-:W-:-:S03]  /*17ff0*/  LEA.HI.X.SX32 R13, R13, R4, 0x1, P3 ;  /* 0x000000040d0d7211 */ /* 0x000fc600018f0eff */
[----:B0-----:R-:W2:Y:S04]  /*18000*/  LDL.LU R20, [R1+0x104] ;  /* 0x0001040001147983 */ /* 0x001ea80000300800 */
[----:B------:R0:W-:Y:S02]  /*18010*/  STL [R1+0xc14], R13 ;  /* 0x000c140d01007387 */ /* 0x0001e40000100800 */
[----:B0-----:R-:W-:Y:S02]  /*18020*/  LEA.HI.X.SX32 R13, R22, R4, 0x1, P4 ;  /* 0x00000004160d7211 */ /* 0x001fe400020f0eff */
[----:B-----5:R-:W-:-:S05]  /*18030*/  IADD3 R23, P3, R10, R3, RZ ;  /* 0x000000030a177210 */ /* 0x020fca0007f7e0ff */
[----:B------:R0:W-:Y:S04]  /*18040*/  STL [R1+0xc50], R23 ;  /* 0x000c501701007387 */ /* 0x0001e80000100800 */
[----:B------:R-:W5:Y:S01]  /*18050*/  LDL.LU R22, [R1+0x100] ;  /* 0x0001000001167983 */ /* 0x000f620000300800 */
[----:B0-----:R-:W-:-:S03]  /*18060*/  IADD3 R23, P4, R9, R3, RZ ;  /* 0x0000000309177210 */ /* 0x001fc60007f9e0ff */
[----:B------:R0:W-:Y:S04]  /*18070*/  STL [R1+0xc1c], R13 ;  /* 0x000c1c0d01007387 */ /* 0x0001e80000100800 */
[----:B------:R1:W-:Y:S01]  /*18080*/  STL [R1+0xc58], R23 ;  /* 0x000c581701007387 */ /* 0x0003e20000100800 */
[----:B0-----:R-:W-:-:S03]  /*18090*/  LEA.HI.X.SX32 R13, R26, R4, 0x1, P5 ;  /* 0x000000041a0d7211 */ /* 0x001fc600028f0eff */
[----:B------:R-:W5:Y:S01]  /*180a0*/  LDL.LU R26, [R1+0xfc] ;  /* 0x0000fc00011a7983 */ /* 0x000f620000300800 */
[----:B-1----:R-:W-:-:S03]  /*180b0*/  IADD3 R23, P5, R5, R3, RZ ;  /* 0x0000000305177210 */ /* 0x002fc60007fbe0ff */
[----:B------:R0:W-:Y:S04]  /*180c0*/  STL [R1+0xc24], R13 ;  /* 0x000c240d01007387 */ /* 0x0001e80000100800 */
[----:B------:R-:W-:Y:S01]  /*180d0*/  STL [R1+0xc60], R23 ;  /* 0x000c601701007387 */ /* 0x000fe20000100800 */
[----:B0-----:R-:W-:-:S03]  /*180e0*/  LEA.HI.X.SX32 R13, R19, R4, 0x1, P6 ;  /* 0x00000004130d7211 */ /* 0x001fc600030f0eff */
[----:B------:R-:W5:Y:S04]  /*180f0*/  LDL.LU R19, [R1+0xf8] ;  /* 0x0000f80001137983 */ /* 0x000f680000300800 */
[----:B------:R0:W-:Y:S01]  /*18100*/  STL [R1+0xc2c], R13 ;  /* 0x000c2c0d01007387 */ /* 0x0001e20000100800 */
[-C--:B------:R-:W-:Y:S02]  /*18110*/  LEA.HI.X.SX32 R12, R12, R4.reuse, 0x1, P1 ;  /* 0x000000040c0c7211 */ /* 0x080fe400008f0eff */
        /* <DEDUP_REMOVED lines=9> */
[----:B0-----:R-:W-:-:S03]  /*181b0*/  LEA.HI.X.SX32 R23, R11, R4, 0x1, P2 ;  /* 0x000000040b177211 */ /* 0x001fc600010f0eff */
[----:B-1----:R-:W5:Y:S01]  /*181c0*/  LDL.LU R12, [R1+0xc0] ;  /* 0x0000c000010c7983 */ /* 0x002f620000300800 */
[----:B------:R-:W-:-:S05]  /*181d0*/  IADD3 R24, P1, R6, R3, RZ ;  /* 0x0000000306187210 */ /* 0x000fca0007f3e0ff */
[----:B------:R0:W-:Y:S04]  /*181e0*/  STL [R1+0xc78], R24 ;  /* 0x000c781801007387 */ /* 0x0001e80000100800 */
[----:B------:R-:W5:Y:S04]  /*181f0*/  LDL.LU R11, [R1+0xa8] ;  /* 0x0000a800010b7983 */ /* 0x000f680000300800 */
[----:B------:R1:W-:Y:S01]  /*18200*/  STL [R1+0xc44], R23 ;  /* 0x000c441701007387 */ /* 0x0003e20000100800 */
[----:B0-----:R-:W-:Y:S02]  /*18210*/  IADD3 R24, P2, R29, R3, RZ ;  /* 0x000000031d187210 */ /* 0x001fe40007f5e0ff */
[----:B-1----:R-:W-:-:S03]  /*18220*/  LEA.HI.X.SX32 R23, R10, R4, 0x1, P3 ;  /* 0x000000040a177211 */ /* 0x002fc600018f0eff */
        /* <DEDUP_REMOVED lines=9> */
[----:B---3--:R-:W-:-:S05]  /*182c0*/  IADD3 R25, P4, R17, R3, RZ ;  /* 0x0000000311197210 */ /* 0x008fca0007f9e0ff */
[----:B------:R-:W-:Y:S04]  /*182d0*/  STL [R1+0xc90], R25 ;  /* 0x000c901901007387 */ /* 0x000fe80000100800 */
[----:B------:R-:W3:Y:S04]  /*182e0*/  LDL.LU R5, [R1+0x9c] ;  /* 0x00009c0001057983 */ /* 0x000ee80000300800 */
[----:B------:R0:W-:Y:S01]  /*182f0*/  STL [R1+0xc5c], R23 ;  /* 0x000c5c1701007387 */ /* 0x0001e20000100800 */
[----:B----4-:R-:W-:Y:S02]  /*18300*/  IADD3 R24, P5, R2, R3, RZ ;  /* 0x0000000302187210 */ /* 0x010fe40007fbe0ff */
[----:B0-----:R-:W-:-:S03]  /*18310*/  LEA.HI.X.SX32 R23, R8, R4, 0x1, P6 ;  /* 0x0000000408177211 */ /* 0x001fc600030f0eff */
[----:B------:R-:W-:Y:S04]  /*18320*/  STL [R1+0xc98], R24 ;  /* 0x000c981801007387 */ /* 0x000fe80000100800 */
[----:B------:R-:W4:Y:S04]  /*18330*/  LDL.LU R8, [R1+0x98] ;  /* 0x0000980001087983 */ /* 0x000f280000300800 */
        /* <DEDUP_REMOVED lines=11> */
[----:B------:R-:W-:Y:S02]  /*183f0*/  IADD3 R25, P1, R26, R3, RZ ;  /* 0x000000031a197210 */ /* 0x000fe40007f3e0ff */
[----:B0-----:R-:W-:-:S03]  /*18400*/  LEA.HI.X.SX32 R24, R29, R4, 0x1, P2 ;  /* 0x000000041d187211 */ /* 0x001fc600010f0eff */
[----:B------:R-:W-:Y:S04]  /*18410*/  STL [R1+0xcb0], R25 ;  /* 0x000cb01901007387 */ /* 0x000fe80000100800 */
[----:B------:R-:W5:Y:S04]  /*18420*/  LDL.LU R29, [R1+0x8c] ;  /* 0x00008c00011d7983 */ /* 0x000f680000300800 */
[----:B------:R0:W-:Y:S01]  /*18430*/  STL [R1+0xc7c], R24 ;  /* 0x000c7c1801007387 */ /* 0x0001e20000100800 */
[----:B-1----:R-:W-:Y:S02]  /*18440*/  IADD3 R23, P2, R19, R3, RZ ;  /* 0x0000000313177210 */ /* 0x002fe40007f5e0ff */
[----:B0-----:R-:W-:-:S03]  /*18450*/  LEA.HI.X.SX32 R24, R21, R4, 0x1, P3 ;  /* 0x0000000415187211 */ /* 0x001fc600018f0eff */
[----:B------:R0:W-:Y:S01]  /*18460*/  STL [R1+0xcb8], R23 ;  /* 0x000cb81701007387 */ /* 0x0001e20000100800 */
[----:B------:R-:W-:-:S03]  /*18470*/  LEA.HI.X.SX32 R21, R17, R4, 0x1, P4 ;  /* 0x0000000411157211 */ /* 0x000fc600020f0eff */
[----:B------:R-:W-:Y:S04]  /*18480*/  STL [R1+0xc84], R24 ;  /* 0x000c841801007387 */ /* 0x000fe80000100800 */
[----:B------:R-:W5:Y:S01]  /*18490*/  LDL.LU R17, [R1+0x88] ;  /* 0x0000880001117983 */ /* 0x000f620000300800 */
[----:B0-----:R-:W-:-:S05]  /*184a0*/  IADD3 R23, P3, R28, R3, RZ ;  /* 0x000000031c177210 */ /* 0x001fca0007f7e0ff */
[----:B------:R0:W-:Y:S04]  /*184b0*/  STL [R1+0xcc0], R23 ;  /* 0x000cc01701007387 */ /* 0x0001e80000100800 */
[----:B------:R-:W-:Y:S01]  /*184c0*/  STL [R1+0xc8c], R21 ;  /* 0x000c8c1501007387 */ /* 0x000fe20000100800 */
[----:B0-----:R-:W-:Y:S02]  /*184d0*/  LEA.HI.X.SX32 R23, R2, R4, 0x1, P5 ;  /* 0x0000000402177211 */ /* 0x001fe400028f0eff */
[----:B------:R-:W-:-:S05]  /*184e0*/  IADD3 R24, P4, R13, R3, RZ ;  /* 0x000000030d187210 */ /* 0x000fca0007f9e0ff */
[----:B------:R-:W-:Y:S04]  /*184f0*/  STL [R1+0xcc8], R24 ;  /* 0x000cc81801007387 */ /* 0x000fe80000100800 */
[----:B------:R-:W5:Y:S04]  /*18500*/  LDL.LU R2, [R1+0x84] ;  /* 0x0000840001027983 */ /* 0x000f680000300800 */
[----:B------:R0:W-:Y:S02]  /*18510*/  STL [R1+0xc94], R23 ;  /* 0x000c941701007387 */ /* 0x0001e40000100800 */
[----:B0-----:R-:W-:-:S02]  /*18520*/  LEA.HI.X.SX32 R23, R20, R4, 0x1, P6 ;  /* 0x0000000414177211 */ /* 0x001fc400030f0eff */
[----:B------:R-:W-:Y:S02]  /*18530*/  IADD3 R21, P5, R12, R3, RZ ;  /* 0x000000030c157210 */ /* 0x000fe40007fbe0ff */
[----:B------:R-:W-:-:S03]  /*18540*/  LEA.HI.X.SX32 R20, R22, R4, 0x1, P0 ;  /* 0x0000000416147211 */ /* 0x000fc600000f0eff */
[----:B------:R0:W-:Y:S04]  /*18550*/  STL [R1+0xcd0], R21 ;  /* 0x000cd01501007387 */ /* 0x0001e80000100800 */
[----:B------:R1:W-:Y:S04]  /*18560*/  STL [R1+0xc9c], R23 ;  /* 0x000c9c1701007387 */ /* 0x0003e80000100800 */
[----:B------:R-:W5:Y:S01]  /*18570*/  LDL.LU R22, [R1+0x80] ;  /* 0x0000800001167983 */ /* 0x000f620000300800 */
[----:B0-----:R-:W-:-:S05]  /*18580*/  IADD3 R21, P6, R11, R3, RZ ;  /* 0x000000030b157210 */ /* 0x001fca0007fde0ff */
[----:B------:R-:W-:Y:S04]  /*18590*/  STL [R1+0xcd8], R21 ;  /* 0x000cd81501007387 */ /* 0x000fe80000100800 */
[----:B------:R0:W-:Y:S01]  /*185a0*/  STL [R1+0xca4], R20 ;  /* 0x000ca41401007387 */ /* 0x0001e20000100800 */
[----:B-1----:R-:W-:Y:S02]  /*185b0*/  IADD3 R23, P0, R10, R3, RZ ;  /* 0x000000030a177210 */ /* 0x002fe40007f1e0ff */
[----:B0-----:R-:W-:-:S03]  /*185c0*/  LEA.HI.X.SX32 R20, R26, R4, 0x1, P1 ;  /* 0x000000041a147211 */ /* 0x001fc600008f0eff */
[----:B------:R-:W-:Y:S04]  /*185d0*/  STL [R1+0xce0], R23 ;  /* 0x000ce01701007387 */ /* 0x000fe80000100800 */
[----:B------:R-:W5:Y:S04]  /*185e0*/  LDL.LU R26, [R1+0x7c] ;  /* 0x00007c00011a7983 */ /* 0x000f680000300800 */
[----:B------:R0:W-:Y:S01]  /*185f0*/  STL [R1+0xcac], R20 ;  /* 0x000cac1401007387 */ /* 0x0001e20000100800 */
[----:B------:R-:W-:Y:S02]  /*18600*/  IADD3 R21, P1, R9, R3, RZ ;  /* 0x0000000309157210 */ /* 0x000fe40007f3e0ff */
[----:B0-----:R-:W-:-:S03]  /*18610*/  LEA.HI.X.SX32 R20, R19, R4, 0x1, P2 ;  /* 0x0000000413147211 */ /* 0x001fc600010f0eff */
        /* <DEDUP_REMOVED lines=10> */
[----:B------:R-:W-:Y:S01]  /*186c0*/  STL [R1+0xcf8], R21 ;  /* 0x000cf81501007387 */ /* 0x000fe20000100800 */
[----:B------:R-:W-:-:S03]  /*186d0*/  LEA.HI.X.SX32 R12, R12, R4, 0x1, P5 ;  /* 0x000000040c0c7211 */ /* 0x000fc600028f0eff */
[----:B------:R-:W-:Y:S04]  /*186e0*/  STL [R1+0xcc4], R20 ;  /* 0x000cc41401007387 */ /* 0x000fe80000100800 */
[----:B------:R-:W4:Y:S01]  /*186f0*/  LDL.LU R27, [R1+0x70] ;  /* 0x00007000011b7983 */ /* 0x000f220000300800 */
[----:B------:R-:W-:-:S05]  /*18700*/  IADD3 R13, P4, R7, R3, RZ ;  /* 0x00000003070d7210 */ /* 0x000fca0007f9e0ff */
[----:B------:R2:W-:Y:S04]  /*18710*/  STL [R1+0xd00], R13 ;  /* 0x000d000d01007387 */ /* 0x0005e80000100800 */
[----:B------:R0:W-:Y:S04]  /*18720*/  STL [R1+0xccc], R12 ;  /* 0x000ccc0c01007387 */ /* 0x0001e80000100800 */
[----:B------:R-:W4:Y:S01]  /*18730*/  LDL.LU R25, [R1+0x68] ;  /* 0x0000680001197983 */ /* 0x000f220000300800 */
[----:B--2---:R-:W-:Y:S02]  /*18740*/  IADD3 R13, P5, R6, R3, RZ ;  /* 0x00000003060d7210 */ /* 0x004fe40007fbe0ff */
[----:B0-----:R-:W-:-:S03]  /*18750*/  LEA.HI.X.SX32 R12, R11, R4, 0x1, P6 ;  /* 0x000000040b0c7211 */ /* 0x001fc600030f0eff */
[----:B------:R-:W-:Y:S04]  /*18760*/  STL [R1+0xd08], R13 ;  /* 0x000d080d01007387 */ /* 0x000fe80000100800 */
[----:B------:R-:W2:Y:S04]  /*18770*/  LDL.LU R24, [R1+0x64] ;  /* 0x0000640001187983 */ /* 0x000ea80000300800 */
[----:B------:R-:W-:Y:S04]  /*18780*/  STL [R1+0xcd4], R12 ;  /* 0x000cd40c01007387 */ /* 0x000fe80000100800 */
[----:B------:R-:W2:Y:S01]  /*18790*/  LDL.LU R23, [R1+0x5c] ;  /* 0x00005c0001177983 */ /* 0x000ea20000300800 */
[----:B------:R-:W-:-:S02]  /*187a0*/  LEA.HI.X.SX32 R10, R10, R4, 0x1, P0 ;  /* 0x000000040a0a7211 */ /* 0x000fc400000f0eff */
[----:B-----5:R-:W-:-:S05]  /*187b0*/  IADD3 R11, P6, R29, R3, RZ ;  /* 0x000000031d0b7210 */ /* 0x020fca0007fde0ff */
[----:B------:R0:W-:Y:S04]  /*187c0*/  STL [R1+0xd10], R11 ;  /* 0x000d100b01007387 */ /* 0x0001e80000100800 */
[----:B------:R-:W5:Y:S04]  /*187d0*/  LDL.LU R21, [R1+0x58] ;  /* 0x0000580001157983 */ /* 0x000f680000300800 */
[----:B------:R1:W-:Y:S04]  /*187e0*/  STL [R1+0xcdc], R10 ;  /* 0x000cdc0a01007387 */ /* 0x0003e80000100800 */
[----:B------:R-:W5:Y:S01]  /*187f0*/  LDL.LU R20, [R1+0x50] ;  /* 0x0000500001147983 */ /* 0x000f620000300800 */
[----:B0-----:R-:W-:-:S05]  /*18800*/  IADD3 R11, P0, R17, R3, RZ ;  /* 0x00000003110b7210 */ /* 0x001fca0007f1e0ff */
[----:B------:R0:W-:Y:S04]  /*18810*/  STL [R1+0xd18], R11 ;  /* 0x000d180b01007387 */ /* 0x0001e80000100800 */
[----:B------:R-:W5:Y:S01]  /*18820*/  LDL.LU R13, [R1+0x4c] ;  /* 0x00004c00010d7983 */ /* 0x000f620000300800 */
[-C--:B-1----:R-:W-:Y:S02]  /*18830*/  LEA.HI.X.SX32 R10, R9, R4.reuse, 0x1, P1 ;  /* 0x00000004090a7211 */ /* 0x082fe400008f0eff */
[----:B------:R-:W-:-:S03]  /*18840*/  LEA.HI.X.SX32 R5, R5, R4, 0x1, P2 ;  /* 0x0000000405057211 */ /* 0x000fc600010f0eff */
[----:B------:R-:W-:Y:S04]  /*18850*/  STL [R1+0xce4], R10 ;  /* 0x000ce40a01007387 */ /* 0x000fe80000100800 */
[----:B------:R-:W5:Y:S01]  /*18860*/  LDL.LU R12, [R1+0x44] ;  /* 0x00004400010c7983 */ /* 0x000f620000300800 */
[----:B------:R-:W-:-:S05]  /*18870*/  IADD3 R9, P1, R2, R3, RZ ;  /* 0x0000000302097210 */ /* 0x000fca0007f3e0ff */
[----:B------:R-:W-:Y:S01]  /*18880*/  STL [R1+0xd20], R9 ;  /* 0x000d200901007387 */ /* 0x000fe20000100800 */
[----:B------:R-:W-:-:S03]  /*18890*/  LEA.HI.X.SX32 R8, R8, R4, 0x1, P3 ;  /* 0x0000000408087211 */ /* 0x000fc600018f0eff */
[----:B0-----:R-:W5:Y:S04]  /*188a0*/  LDL.LU R11, [R1+0x3c] ;  /* 0x00003c00010b7983 */ /* 0x001f680000300800 */
[----:B------:R0:W-:Y:S01]  /*188b0*/  STL [R1+0xcec], R5 ;  /* 0x000cec0501007387 */ /* 0x0001e20000100800 */
[----:B------:R-:W-:-:S03]  /*188c0*/  LEA.HI.X.SX32 R7, R7, R4, 0x1, P4 ;  /* 0x0000000407077211 */ /* 0x000fc600020f0eff */
[----:B0-----:R-:W5:Y:S01]  /*188d0*/  LDL.LU R5, [R1+0x38] ;  /* 0x0000380001057983 */ /* 0x001f620000300800 */
[----:B------:R-:W-:-:S05]  /*188e0*/  IADD3 R9, P2, R22, R3, RZ ;  /* 0x0000000316097210 */ /* 0x000fca0007f5e0ff */
[----:B------:R0:W-:Y:S04]  /*188f0*/  STL [R1+0xd28], R9 ;  /* 0x000d280901007387 */ /* 0x0001e80000100800 */
[----:B------:R-:W5:Y:S04]  /*18900*/  LDL.LU R10, [R1+0x30] ;  /* 0x00003000010a7983 */ /* 0x000f680000300800 */
[----:B------:R-:W-:Y:S01]  /*18910*/  STL [R1+0xcf4], R8 ;  /* 0x000cf40801007387 */ /* 0x000fe20000100800 */
[----:B------:R-:W-:Y:S02]  /*18920*/  LEA.HI.X.SX32 R29, R29, R4, 0x1, P6 ;  /* 0x000000041d1d7211 */ /* 0x000fe400030f0eff */
[----:B0-----:R-:W-:-:S05]  /*18930*/  IADD3 R9, P3, R26, R3, RZ ;  /* 0x000000031a097210 */ /* 0x001fca0007f7e0ff */
[----:B------:R0:W-:Y:S04]  /*18940*/  STL [R1+0xd30], R9 ;  /* 0x000d300901007387 */ /* 0x0001e80000100800 */
[----:B0-----:R-:W5:Y:S04]  /*18950*/  LDL.LU R9, [R1+0x28] ;  /* 0x0000280001097983 */ /* 0x001f680000300800 */
[----:B------:R0:W-:Y:S01]  /*18960*/  STL [R1+0xcfc], R7 ;  /* 0x000cfc0701007387 */ /* 0x0001e20000100800 */
[----:B------:R-:W-:Y:S02]  /*18970*/  IADD3 R8, P4, R19, R3, RZ ;  /* 0x0000000313087210 */ /* 0x000fe40007f9e0ff */
[----:B0-----:R-:W-:-:S03]  /*18980*/  LEA.HI.X.SX32 R7, R6, R4, 0x1, P5 ;  /* 0x0000000406077211 */ /* 0x001fc600028f0eff */
[----:B------:R0:W-:Y:S01]  /*18990*/  STL [R1+0xd38], R8 ;  /* 0x000d380801007387 */ /* 0x0001e20000100800 */
[----:B------:R-:W-:-:S03]  /*189a0*/  LEA.HI.X.SX32 R17, R17, R4, 0x1, P0 ;  /* 0x0000000411117211 */ /* 0x000fc600000f0eff */
[----:B0-----:R-:W5:Y:S04]  /*189b0*/  LDL.LU R8, [R1+0x18] ;  /* 0x0000180001087983 */ /* 0x001f680000300800 */
[----:B------:R0:W-:Y:S04]  /*189c0*/  STL [R1+0xd04], R7 ;  /* 0x000d040701007387 */ /* 0x0001e80000100800 */
[----:B0-----:R-:W5:Y:S01]  /*189d0*/  LDL.LU R7, [R1+0x14] ;  /* 0x0000140001077983 */ /* 0x001f620000300800 */
[----:B---3--:R-:W-:-:S05]  /*189e0*/  IADD3 R6, P5, R28, R3, RZ ;  /* 0x000000031c067210 */ /* 0x008fca0007fbe0ff */
[----:B------:R0:W-:Y:S04]  /*189f0*/  STL [R1+0xd40], R6 ;  /* 0x000d400601007387 */ /* 0x0001e80000100800 */
[----:B0-----:R-:W3:Y:S04]  /*18a00*/  LDL.LU R6, [R1] ;  /* 0x0000000001067983 */ /* 0x001ee80000300800 */
[----:B------:R4:W-:Y:S02]  /*18a10*/  STL [R1+0xd0c], R29 ;  /* 0x000d0c1d01007387 */ /* 0x0009e40000100800 */
[----:B----4-:R-:W-:-:S05]  /*18a20*/  IADD3 R29, P6, R27, R3, RZ ;  /* 0x000000031b1d7210 */ /* 0x010fca0007fde0ff */
[----:B------:R0:W-:Y:S01]  /*18a30*/  STL [R1+0xd48], R29 ;  /* 0x000d481d01007387 */ /* 0x0001e20000100800 */
[----:B------:R-:W-:-:S03]  /*18a40*/  LEA.HI.X.SX32 R2, R2, R4, 0x1, P1 ;  /* 0x0000000402027211 */ /* 0x000fc600008f0eff */
[----:B0-----:R-:W4:Y:S04]  /*18a50*/  LDL.LU R29, [R1+0xf44] ;  /* 0x000f4400011d7983 */ /* 0x001f280000300800 */
[----:B------:R0:W-:Y:S02]  /*18a60*/  STL [R1+0xd14], R17 ;  /* 0x000d141101007387 */ /* 0x0001e40000100800 */
[----:B0-----:R-:W-:-:S05]  /*18a70*/  IADD3 R17, P0, R25, R3, RZ ;  /* 0x0000000319117210 */ /* 0x001fca0007f1e0ff */
[----:B------:R0:W-:Y:S01]  /*18a80*/  STL [R1+0xd50], R17 ;  /* 0x000d501101007387 */ /* 0x0001e20000100800 */
[----:B------:R-:W-:-:S03]  /*18a90*/  LEA.HI.X.SX32 R22, R22, R4, 0x1, P2 ;  /* 0x0000000416167211 */ /* 0x000fc600010f0eff */
[----:B0-----:R-:W4:Y:S04]  /*18aa0*/  LDL.LU R17, [R1+0xf40] ;  /* 0x000f400001117983 */ /* 0x001f280000300800 */
[----:B------:R2:W-:Y:S02]  /*18ab0*/  STL [R1+0xd1c], R2 ;  /* 0x000d1c0201007387 */ /* 0x0005e40000100800 */
[----:B--2---:R-:W-:-:S05]  /*18ac0*/  IADD3 R2, P1, R24, R3, RZ ;  /* 0x0000000318027210 */ /* 0x004fca0007f3e0ff */
[----:B------:R0:W-:Y:S01]  /*18ad0*/  STL [R1+0xd58], R2 ;  /* 0x000d580201007387 */ /* 0x0001e20000100800 */
[----:B------:R-:W-:-:S03]  /*18ae0*/  LEA.HI.X.SX32 R26, R26, R4, 0x1, P3 ;  /* 0x000000041a1a7211 */ /* 0x000fc600018f0eff */
[----:B0-----:R-:W2:Y:S04]  /*18af0*/  LDL.LU R2, [R1+0xf3c] ;  /* 0x000f3c0001027983 */ /* 0x001ea80000300800 */
[----:B------:R0:W-:Y:S02]  /*18b00*/  STL [R1+0xd24], R22 ;  /* 0x000d241601007387 */ /* 0x0001e40000100800 */
[----:B0-----:R-:W-:-:S05]  /*18b10*/  IADD3 R22, P2, R23, R3, RZ ;  /* 0x0000000317167210 */ /* 0x001fca0007f5e0ff */
[----:B------:R0:W-:Y:S01]  /*18b20*/  STL [R1+0xd60], R22 ;  /* 0x000d601601007387 */ /* 0x0001e20000100800 */
[----:B------:R-:W-:-:S03]  /*18b30*/  LEA.HI.X.SX32 R19, R19, R4, 0x1, P4 ;  /* 0x0000000413137211 */ /* 0x000fc600020f0eff */
[----:B0-----:R-:W4:Y:S04]  /*18b40*/  LDL.LU R22, [R1+0xf38] ;  /* 0x000f380001167983 */ /* 0x001f280000300800 */
[----:B------:R5:W-:Y:S02]  /*18b50*/  STL [R1+0xd2c], R26 ;  /* 0x000d2c1a01007387 */ /* 0x000be40000100800 */
[----:B-----5:R-:W-:-:S05]  /*18b60*/  IADD3 R26, P3, R21, R3, RZ ;  /* 0x00000003151a7210 */ /* 0x020fca0007f7e0ff */
[----:B------:R0:W-:Y:S01]  /*18b70*/  STL [R1+0xd68], R26 ;  /* 0x000d681a01007387 */ /* 0x0001e20000100800 */
[----:B------:R-:W-:-:S03]  /*18b80*/  LEA.HI.X.SX32 R28, R28, R4, 0x1, P5 ;  /* 0x000000041c1c7211 */ /* 0x000fc600028f0eff */
[----:B0-----:R-:W5:Y:S04]  /*18b90*/  LDL.LU R26, [R1+0xf34] ;  /* 0x000f3400011a7983 */ /* 0x001f680000300800 */
[----:B------:R0:W-:Y:S02]  /*18ba0*/  STL [R1+0xd34], R19 ;  /* 0x000d341301007387 */ /* 0x0001e40000100800 */
[----:B0-----:R-:W-:-:S05]  /*18bb0*/  IADD3 R19, P4, R20, R3, RZ ;  /* 0x0000000314137210 */ /* 0x001fca0007f9e0ff */
[----:B------:R0:W-:Y:S04]  /*18bc0*/  STL [R1+0xd70], R19 ;  /* 0x000d701301007387 */ /* 0x0001e80000100800 */
[----:B0-----:R-:W2:Y:S04]  /*18bd0*/  LDL.LU R19, [R1+0xf30] ;  /* 0x000f300001137983 */ /* 0x001ea80000300800 */
[----:B------:R0:W-:Y:S02]  /*18be0*/  STL [R1+0xd3c], R28 ;  /* 0x000d3c1c01007387 */ /* 0x0001e40000100800 */
[----:B0-----:R-:W-:-:S05]  /*18bf0*/  IADD3 R28, P5, R13, R3, RZ ;  /* 0x000000030d1c7210 */ /* 0x001fca0007fbe0ff */
[----:B------:R0:W-:Y:S04]  /*18c00*/  STL [R1+0xd78], R28 ;  /* 0x000d781c01007387 */ /* 0x0001e80000100800 */
[----:B0-----:R-:W4:Y:S01]  /*18c10*/  LDL.LU R28, [R1+0xf2c] ;  /* 0x000f2c00011c7983 */ /* 0x001f220000300800 */
[----:B------:R-:W-:-:S05]  /*18c20*/  LEA.HI.X.SX32 R27, R27, R4, 0x1, P6 ;  /* 0x000000041b1b7211 */ /* 0x000fca00030f0eff */
[----:B------:R0:W-:Y:S01]  /*18c30*/  STL [R1+0xd44], R27 ;  /* 0x000d441b01007387 */ /* 0x0001e20000100800 */
[----:B------:R-:W-:Y:S02]  /*18c40*/  LEA.HI.X.SX32 R24, R24, R4, 0x1, P1 ;  /* 0x0000000418187211 */ /* 0x000fe400008f0eff */
[----:B0-----:R-:W-:-:S05]  /*18c50*/  IADD3 R27, P6, R12, R3, RZ ;  /* 0x000000030c1b7210 */ /* 0x001fca0007fde0ff */
[----:B------:R0:W-:Y:S01]  /*18c60*/  STL [R1+0xd80], R27 ;  /* 0x000d801b01007387 */ /* 0x0001e20000100800 */
[----:B------:R-:W-:Y:S01]  /*18c70*/  IMAD R0, R0, UR4, RZ ;  /* 0x0000000400007c24 */ /* 0x000fe2000f8e02ff */
[----:B0-----:R-:W-:Y:S02]  /*18c80*/  LEA.HI.X.SX32 R27, R25, R4, 0x1, P0 ;  /* 0x00000004191b7211 */ /* 0x001fe400000f0eff */
[----:B------:R-:W-:-:S03]  /*18c90*/  IADD3 R25, P0, R11, R3, RZ ;  /* 0x000000030b197210 */ /* 0x000fc60007f1e0ff */
[----:B------:R0:W-:Y:S04]  /*18ca0*/  STL [R1+0xd4c], R27 ;  /* 0x000d4c1b01007387 */ /* 0x0001e80000100800 */
[----:B------:R1:W-:Y:S04]  /*18cb0*/  STL [R1+0xd88], R25 ;  /* 0x000d881901007387 */ /* 0x0003e80000100800 */
[----:B------:R1:W-:Y:S01]  /*18cc0*/  STL [R1+0xd54], R24 ;  /* 0x000d541801007387 */ /* 0x0003e20000100800 */
[----:B0-----:R-:W-:Y:S02]  /*18cd0*/  IADD3 R27, P1, R5, R3, RZ ;  /* 0x00000003051b7210 */ /* 0x001fe40007f3e0ff */
[----:B-1----:R-:W-:-:S02]  /*18ce0*/  LEA.HI.X.SX32 R25, R23, R4, 0x1, P2 ;  /* 0x0000000417197211 */ /* 0x002fc400010f0eff */
[-C--:B------:R-:W-:Y:S02]  /*18cf0*/  LEA.HI.X.SX32 R23, R21, R4.reuse, 0x1, P3 ;  /* 0x0000000415177211 */ /* 0x080fe400018f0eff */
[-C--:B------:R-:W-:Y:S01]  /*18d00*/  IADD3 R24, P2, R10, R3.reuse, RZ ;  /* 0x000000030a187210 */ /* 0x080fe20007f5e0ff */
[----:B------:R-:W-:Y:S01]  /*18d10*/  STL [R1+0xd90], R27 ;  /* 0x000d901b01007387 */ /* 0x000fe20000100800 */
[-C--:B------:R-:W-:Y:S02]  /*18d20*/  IADD3 R21, P3, R0, R3.reuse, RZ ;  /* 0x0000000300157210 */ /* 0x080fe40007f7e0ff */
[----:B------:R-:W-:Y:S01]  /*18d30*/  LEA.HI.X.SX32 R20, R20, R4, 0x1, P4 ;  /* 0x0000000414147211 */ /* 0x000fe200020f0eff */
[----:B------:R-:W-:Y:S04]  /*18d40*/  STL [R1+0xd5c], R25 ;  /* 0x000d5c1901007387 */ /* 0x000fe80000100800 */
[----:B------:R-:W-:Y:S04]  /*18d50*/  STL [R1+0xdf8], R24 ;  /* 0x000df81801007387 */ /* 0x000fe80000100800 */
[----:B------:R0:W-:Y:S04]  /*18d60*/  STL [R1+0xd64], R23 ;  /* 0x000d641701007387 */ /* 0x0001e80000100800 */
[----:B------:R1:W-:Y:S04]  /*18d70*/  STL [R1+0xd98], R21 ;  /* 0x000d981501007387 */ /* 0x0003e80000100800 */
[----:B------:R1:W-:Y:S01]  /*18d80*/  STL [R1+0xd6c], R20 ;  /* 0x000d6c1401007387 */ /* 0x0003e20000100800 */
[----:B0-----:R-:W-:-:S02]  /*18d90*/  IADD3 R23, P4, R9, R3, RZ ;  /* 0x0000000309177210 */ /* 0x001fc40007f9e0ff */
[-C--:B-1----:R-:W-:Y:S02]  /*18da0*/  LEA.HI.X.SX32 R21, R13, R4.reuse, 0x1, P5 ;  /* 0x000000040d157211 */ /* 0x082fe400028f0eff */
        /* <DEDUP_REMOVED lines=8> */
[----:B------:R0:W-:Y:S01]  /*18e30*/  STL [R1+0xdb0], R12 ;  /* 0x000db00c01007387 */ /* 0x0001e20000100800 */
[----:B---3--:R-:W-:-:S03]  /*18e40*/  IADD3 R13, P0, R6, R3, RZ ;  /* 0x00000003060d7210 */ /* 0x008fc60007f1e0ff */
[----:B------:R-:W-:Y:S01]  /*18e50*/  STL [R1+0xd84], R11 ;  /* 0x000d840b01007387 */ /* 0x000fe20000100800 */
[----:B0-----:R-:W-:-:S03]  /*18e60*/  LEA.HI.X.SX32 R12, R5, R4, 0x1, P1 ;  /* 0x00000004050c7211 */ /* 0x001fc600008f0eff */
[----:B------:R-:W-:Y:S04]  /*18e70*/  STL [R1+0xdb8], R13 ;  /* 0x000db80d01007387 */ /* 0x000fe80000100800 */
[----:B------:R-:W3:Y:S04]  /*18e80*/  LDL.LU R5, [R1+0x364] ;  /* 0x0003640001057983 */ /* 0x000ee80000300800 */
[----:B------:R0:W-:Y:S02]  /*18e90*/  STL [R1+0xd8c], R12 ;  /* 0x000d8c0c01007387 */ /* 0x0001e40000100800 */
[----:B0-----:R-:W-:-:S02]  /*18ea0*/  LEA.HI.X.SX32 R12, R10, R4, 0x1, P2 ;  /* 0x000000040a0c7211 */ /* 0x001fc400010f0eff */
[-C--:B------:R-:W-:Y:S02]  /*18eb0*/  LEA.HI.X.SX32 R10, R0, R4.reuse, 0x1, P3 ;  /* 0x00000004000a7211 */ /* 0x080fe400018f0eff */
[----:B------:R-:W-:Y:S01]  /*18ec0*/  LEA.HI.X.SX32 R7, R7, R4, 0x1, P6 ;  /* 0x0000000407077211 */ /* 0x000fe200030f0eff */
[----:B------:R-:W-:Y:S02]  /*18ed0*/  IMAD R16, R16, UR4, RZ ;  /* 0x0000000410107c24 */ /* 0x000fe4000f8e02ff */
[----:B------:R-:W-:Y:S02]  /*18ee0*/  IMAD R15, R15, UR4, RZ ;  /* 0x000000040f0f7c24 */ /* 0x000fe4000f8e02ff */
[----:B------:R-:W-:Y:S01]  /*18ef0*/  IMAD R14, R14, UR4, RZ ;  /* 0x000000040e0e7c24 */ /* 0x000fe2000f8e02ff */
[----:B----4-:R-:W-:-:S05]  /*18f00*/  IADD3 R11, P1, R28, R3, RZ ;  /* 0x000000031c0b7210 */ /* 0x010fca0007f3e0ff */
[----:B------:R2:W-:Y:S04]  /*18f10*/  STL [R1+0xdc0], R11 ;  /* 0x000dc00b01007387 */ /* 0x0005e80000100800 */
[----:B------:R5:W-:Y:S04]  /*18f20*/  STL [R1+0xdf4], R12 ;  /* 0x000df40c01007387 */ /* 0x000be80000100800 */
[----:B------:R-:W4:Y:S01]  /*18f30*/  LDL.LU R0, [R1+0x24] ;  /* 0x0000240001007983 */ /* 0x000f220000300800 */
[-C--:B--2---:R-:W-:Y:S02]  /*18f40*/  IADD3 R11, P2, R19, R3.reuse, RZ ;  /* 0x00000003130b7210 */ /* 0x084fe40007f5e0ff */
[----:B-----5:R-:W-:-:S03]  /*18f50*/  IADD3 R12, P3, R26, R3, RZ ;  /* 0x000000031a0c7210 */ /* 0x020fc60007f7e0ff */
[----:B------:R0:W-:Y:S04]  /*18f60*/  STL [R1+0xdc8], R11 ;  /* 0x000dc80b01007387 */ /* 0x0001e80000100800 */
[----:B------:R1:W-:Y:S01]  /*18f70*/  STL [R1+0xd94], R10 ;  /* 0x000d940a01007387 */ /* 0x0003e20000100800 */
[-C--:B0-----:R-:W-:Y:S02]  /*18f80*/  LEA.HI.X.SX32 R11, R9, R4.reuse, 0x1, P4 ;  /* 0x00000004090b7211 */ /* 0x081fe400020f0eff */
[----:B------:R-:W-:Y:S02]  /*18f90*/  LEA.HI.X.SX32 R9, R8, R4, 0x1, P5 ;  /* 0x0000000408097211 */ /* 0x000fe400028f0eff */
[-C--:B-1----:R-:W-:Y:S01]  /*18fa0*/  IADD3 R10, P4, R22, R3.reuse, RZ ;  /* 0x00000003160a7210 */ /* 0x082fe20007f9e0ff */
[----:B------:R-:W-:Y:S01]  /*18fb0*/  STL [R1+0xdd0], R12 ;  /* 0x000dd00c01007387 */ /* 0x000fe20000100800 */
[----:B------:R-:W-:-:S03]  /*18fc0*/  IADD3 R8, P5, R2, R3, RZ ;  /* 0x0000000302087210 */ /* 0x000fc60007fbe0ff */
[----:B------:R-:W-:Y:S04]  /*18fd0*/  STL [R1+0xd9c], R11 ;  /* 0x000d9c0b01007387 */ /* 0x000fe80000100800 */
[----:B------:R-:W-:Y:S04]  /*18fe0*/  STL [R1+0xdd8], R10 ;  /* 0x000dd80a01007387 */ /* 0x000fe80000100800 */
[----:B------:R0:W-:Y:S04]  /*18ff0*/  STL [R1+0xda4], R9 ;  /* 0x000da40901007387 */ /* 0x0001e80000100800 */
[----:B------:R1:W-:Y:S04]  /*19000*/  STL [R1+0xddc], R8 ;  /* 0x000ddc0801007387 */ /* 0x0003e80000100800 */
[----:B------:R2:W-:Y:S01]  /*19010*/  STL [R1+0xdac], R7 ;  /* 0x000dac0701007387 */ /* 0x0005e20000100800 */
[----:B0-----:R-:W-:-:S02]  /*19020*/  IADD3 R9, P6, R17, R3, RZ ;  /* 0x0000000311097210 */ /* 0x001fc40007fde0ff */
[----:B-1----:R-:W-:-:S03]  /*19030*/  LEA.HI.X.SX32 R8, R6, R4, 0x1, P0 ;  /* 0x0000000406087211 */ /* 0x002fc600000f0eff */
[----:B------:R-:W-:Y:S01]  /*19040*/  STL [R1+0xde0], R9 ;  /* 0x000de00901007387 */ /* 0x000fe20000100800 */
[----:B--2---:R-:W-:-:S03]  /*19050*/  IADD3 R7, P0, R29, R3, RZ ;  /* 0x000000031d077210 */ /* 0x004fc60007f1e0ff */
[----:B------:R-:W-:Y:S01]  /*19060*/  STL [R1+0xdb4], R8 ;  /* 0x000db40801007387 */ /* 0x000fe20000100800 */
[----:B------:R-:W-:-:S03]  /*19070*/  LEA.HI.X.SX32 R6, R28, R4, 0x1, P1 ;  /* 0x000000041c067211 */ /* 0x000fc600008f0eff */
[----:B------:R-:W2:Y:S04]  /*19080*/  LDL.LU R24, [R1+0x410] ;  /* 0x0004100001187983 */ /* 0x000ea80000300800 */
[----:B------:R0:W-:Y:S04]  /*19090*/  STL [R1+0xde4], R7 ;  /* 0x000de40701007387 */ /* 0x0001e80000100800 */
[----:B------:R-:W5:Y:S04]  /*190a0*/  LDL.LU R23, [R1+0x414] ;  /* 0x0004140001177983 */ /* 0x000f680000300800 */
[----:B------:R1:W-:Y:S04]  /*190b0*/  STL [R1+0xdbc], R6 ;  /* 0x000dbc0601007387 */ /* 0x0003e80000100800 */
[----:B------:R-:W5:Y:S04]  /*190c0*/  LDL.LU R21, [R1+0x3fc] ;  /* 0x0003fc0001157983 */ /* 0x000f680000300800 */
[----:B------:R-:W5:Y:S04]  /*190d0*/  LDL.LU R20, [R1+0x3ec] ;  /* 0x0003ec0001147983 */ /* 0x000f680000300800 */
[----:B------:R-:W5:Y:S01]  /*190e0*/  LDL.LU R13, [R1+0x3f0] ;  /* 0x0003f000010d7983 */ /* 0x000f620000300800 */
[----:B0-----:R-:W-:-:S02]  /*190f0*/  IADD3 R7, P1, R16, R3, RZ ;  /* 0x0000000310077210 */ /* 0x001fc40007f3e0ff */
[----:B-1----:R-:W-:Y:S01]  /*19100*/  LEA.HI.X.SX32 R6, R19, R4, 0x1, P2 ;  /* 0x0000000413067211 */ /* 0x002fe200010f0eff */
[----:B------:R-:W5:Y:S04]  /*19110*/  LDL.LU R12, [R1+0x3f8] ;  /* 0x0003f800010c7983 */ /* 0x000f680000300800 */
[----:B------:R0:W-:Y:S04]  /*19120*/  STL [R1+0xde8], R7 ;  /* 0x000de80701007387 */ /* 0x0001e80000100800 */
[----:B------:R-:W5:Y:S04]  /*19130*/  LDL.LU R11, [R1+0x3f4] ;  /* 0x0003f400010b7983 */ /* 0x000f680000300800 */
[----:B------:R1:W-:Y:S01]  /*19140*/  STL [R1+0xdc4], R6 ;  /* 0x000dc40601007387 */ /* 0x0003e20000100800 */
[----:B0-----:R-:W-:-:S03]  /*19150*/  IADD3 R7, P2, R15, R3, RZ ;  /* 0x000000030f077210 */ /* 0x001fc60007f5e0ff */
[----:B------:R-:W5:Y:S04]  /*19160*/  LDL.LU R10, [R1+0x404] ;  /* 0x00040400010a7983 */ /* 0x000f680000300800 */
[----:B------:R0:W-:Y:S01]  /*19170*/  STL [R1+0xdec], R7 ;  /* 0x000dec0701007387 */ /* 0x0001e20000100800 */
[----:B-1----:R-:W-:-:S03]  /*19180*/  LEA.HI.X.SX32 R6, R26, R4, 0x1, P3 ;  /* 0x000000041a067211 */ /* 0x002fc600018f0eff */
[----:B------:R-:W5:Y:S04]  /*19190*/  LDL.LU R9, [R1+0x400] ;  /* 0x0004000001097983 */ /* 0x000f680000300800 */
[----:B------:R1:W-:Y:S01]  /*191a0*/  STL [R1+0xdcc], R6 ;  /* 0x000dcc0601007387 */ /* 0x0003e20000100800 */
[----:B0-----:R-:W-:-:S03]  /*191b0*/  IADD3 R7, P3, R14, R3, RZ ;  /* 0x000000030e077210 */ /* 0x001fc60007f7e0ff */
[----:B------:R-:W5:Y:S01]  /*191c0*/  LDL.LU R8, [R1+0x40c] ;  /* 0x00040c0001087983 */ /* 0x000f620000300800 */
[----:B-1----:R-:W-:-:S03]  /*191d0*/  LEA.HI.X.SX32 R6, R22, R4, 0x1, P4 ;  /* 0x0000000416067211 */ /* 0x002fc600020f0eff */
[----:B------:R0:W-:Y:S04]  /*191e0*/  STL [R1+0xdf0], R7 ;  /* 0x000df00701007387 */ /* 0x0001e80000100800 */
[----:B0-----:R-:W5:Y:S04]  /*191f0*/  LDL.LU R7, [R1+0x408] ;  /* 0x0004080001077983 */ /* 0x001f680000300800 */
[----:B------:R0:W-:Y:S04]  /*19200*/  STL [R1+0xdd4], R6 ;  /* 0x000dd40601007387 */ /* 0x0001e80000100800 */
[----:B0-----:R-:W5:Y:S01]  /*19210*/  LDL.LU R6, [R1+0x35c] ;  /* 0x00035c0001067983 */ /* 0x001f620000300800 */
[----:B------:R-:W0:Y:S01]  /*19220*/  S2R R25, SR_TID.X ;  /* 0x0000000000197919 */ /* 0x000e220000002100 */
[----:B------:R-:W-:-:S05]  /*19230*/  IMAD R18, R18, UR4, RZ ;  /* 0x0000000412127c24 */ /* 0x000fca000f8e02ff */
[----:B------:R-:W-:Y:S02]  /*19240*/  IADD3 R19, P4, R18, R3, RZ ;  /* 0x0000000312137210 */ /* 0x000fe40007f9e0ff */
[----:B------:R-:W-:-:S03]  /*19250*/  LEA.HI.X.SX32 R3, R2, R4, 0x1, P5 ;  /* 0x0000000402037211 */ /* 0x000fc600028f0eff */
[----:B------:R1:W-:Y:S01]  /*19260*/  STL [R1+0x6a4], R19 ;  /* 0x0006a41301007387 */ /* 0x0003e20000100800 */
[----:B------:R-:W-:-:S03]  /*19270*/  LEA.HI.X.SX32 R15, R15, R4, 0x1, P2 ;  /* 0x000000040f0f7211 */ /* 0x000fc600010f0eff */
[----:B------:R3:W-:Y:S01]  /*19280*/  STL [R1+0x68c], R3 ;  /* 0x00068c0301007387 */ /* 0x0007e20000100800 */
[-C--:B------:R-:W-:Y:S02]  /*19290*/  LEA.HI.X.SX32 R14, R14, R4.reuse, 0x1, P3 ;  /* 0x000000040e0e7211 */ /* 0x080fe400018f0eff */
[----:B-1----:R-:W-:Y:S02]  /*192a0*/  LEA.HI.X.SX32 R19, R17, R4, 0x1, P6 ;  /* 0x0000000411137211 */ /* 0x002fe400030f0eff */
[----:B0-----:R-:W-:-:S04]  /*192b0*/  SHF.R.U32.HI R28, RZ, 0x5, R25 ;  /* 0x00000005ff1c7819 */ /* 0x001fc80000011619 */
[----:B------:R-:W-:Y:S02]  /*192c0*/  SGXT.U32 R28, R28, 0x3 ;  /* 0x000000031c1c781a */ /* 0x000fe40000000000 */
[-C--:B------:R-:W-:Y:S02]  /*192d0*/  LEA.HI.X.SX32 R17, R29, R4.reuse, 0x1, P0 ;  /* 0x000000041d117211 */ /* 0x080fe400000f0eff */
[----:B------:R-:W-:Y:S02]  /*192e0*/  LOP3.LUT R25, R28, 0x78, RZ, 0xfc, !PT ;  /* 0x000000781c197812 */ /* 0x000fe400078efcff */
[-C--:B---3--:R-:W-:Y:S01]  /*192f0*/  LEA.HI.X.SX32 R3, R16, R4.reuse, 0x1, P1 ;  /* 0x0000000410037211 */ /* 0x088fe200008f0eff */
[----:B------:R-:W-:Y:S02]  /*19300*/  STL [R1+0x690], R19 ;  /* 0x0006901301007387 */ /* 0x000fe40000100800 */
[----:B------:R-:W-:Y:S02]  /*19310*/  IMAD R25, R25, UR6, RZ ;  /* 0x0000000619197c24 */ /* 0x000fe4000f8e02ff */
[----:B------:R-:W-:Y:S04]  /*19320*/  STL [R1+0x694], R17 ;  /* 0x0006941101007387 */ /* 0x000fe80000100800 */
[----:B------:R0:W-:Y:S04]  /*19330*/  STL [R1+0x698], R3 ;  /* 0x0006980301007387 */ /* 0x0001e80000100800 */
[----:B------:R-:W-:Y:S04]  /*19340*/  STL [R1+0x69c], R15 ;  /* 0x00069c0f01007387 */ /* 0x000fe80000100800 */
[----:B------:R-:W-:Y:S01]  /*19350*/  STL [R1+0x6a0], R14 ;  /* 0x0006a00e01007387 */ /* 0x000fe20000100800 */
[----:B0-----:R-:W-:-:S05]  /*19360*/  LEA.HI.X.SX32 R3, R18, R4, 0x1, P4 ;  /* 0x0000000412037211 */ /* 0x001fca00020f0eff */
[----:B------:R0:W-:Y:S01]  /*19370*/  STL [R1+0x608], R3 ;  /* 0x0006080301007387 */ /* 0x0001e20000100800 */
[----:B------:R-:W-:Y:S02]  /*19380*/  IMAD R27, RZ, RZ, -UR6 ;  /* 0x80000006ff1b7e24 */ /* 0x000fe4000f8e02ff */
[----:B------:R-:W-:Y:S02]  /*19390*/  IMAD R4, R28, UR6, RZ ;  /* 0x000000061c047c24 */ /* 0x000fe4000f8e02ff */
[----:B0-----:R-:W-:Y:S01]  /*193a0*/  IMAD R3, R27, 0x8, R5 ;  /* 0x000000081b037824 */ /* 0x001fe200078e0205 */
[----:B----4-:R-:W-:Y:S01]  /*193b0*/  IADD3 R2, P5, R0, UR10, RZ ;  /* 0x0000000a00027c10 */ /* 0x010fe2000ffbe0ff */
[----:B------:R-:W-:Y:S01]  /*193c0*/  UMOV UR4, URZ ;  /* 0x0000003f00047c82 */ /* 0x000fe20008000000 */
[----:B------:R-:W-:Y:S02]  /*193d0*/  ULDC UR10, c[0x0][0x230] ;  /* 0x00008c00000a7ab9 */ /* 0x000fe40000000800 */
[----:B------:R-:W-:-:S02]  /*193e0*/  IADD3 R16, P2, R25, R2, RZ ;  /* 0x0000000219107210 */ /* 0x000fc40007f5e0ff */
[----:B------:R-:W-:Y:S01]  /*193f0*/  LEA.HI.X.SX32 R0, R0, UR11, 0x1, P5 ;  /* 0x0000000b00007c11 */ /* 0x000fe2000a8f0eff */
[----:B------:R-:W-:Y:S02]  /*19400*/  ULDC UR11, c[0x0][0x23c] ;  /* 0x00008f00000b7ab9 */ /* 0x000fe40000000800 */
[----:B------:R0:W-:Y:S01]  /*19410*/  STL [R1+0x610], R16 ;  /* 0x0006101001007387 */ /* 0x0001e20000100800 */
[-C--:B--2---:R-:W-:Y:S02]  /*19420*/  IADD3 R15, P6, R24, R2.reuse, RZ ;  /* 0x00000002180f7210 */ /* 0x084fe40007fde0ff */
[----:B-----5:R-:W-:-:S03]  /*19430*/  IADD3 R14, P1, R23, R2, RZ ;  /* 0x00000002170e7210 */ /* 0x020fc60007f3e0ff */
[----:B------:R1:W-:Y:S04]  /*19440*/  STL [R1+0x618], R15 ;  /* 0x0006180f01007387 */ /* 0x0003e80000100800 */
[----:B------:R2:W-:Y:S01]  /*19450*/  STL [R1+0x620], R14 ;  /* 0x0006200e01007387 */ /* 0x0005e20000100800 */
[-C--:B0-----:R-:W-:Y:S02]  /*19460*/  IADD3 R16, P0, R21, R2.reuse, RZ ;  /* 0x0000000215107210 */ /* 0x081fe40007f1e0ff */
[----:B-1----:R-:W-:-:S03]  /*19470*/  IADD3 R15, P5, R20, R2, RZ ;  /* 0x00000002140f7210 */ /* 0x002fc60007fbe0ff */
[----:B------:R0:W-:Y:S01]  /*19480*/  STL [R1+0x628], R16 ;  /* 0x0006281001007387 */ /* 0x0001e20000100800 */
[----:B--2---:R-:W-:-:S03]  /*19490*/  IADD3 R14, P4, R13, R2, RZ ;  /* 0x000000020d0e7210 */ /* 0x004fc60007f9e0ff */
[----:B------:R1:W-:Y:S04]  /*194a0*/  STL [R1+0x630], R15 ;  /* 0x0006300f01007387 */ /* 0x0003e80000100800 */
[----:B------:R2:W-:Y:S01]  /*194b0*/  STL [R1+0x638], R14 ;  /* 0x0006380e01007387 */ /* 0x0005e20000100800 */
[----:B0-----:R-:W-:Y:S02]  /*194c0*/  LEA.HI.X.SX32 R16, R25, R0, 0x1, P2 ;  /* 0x0000000019107211 */ /* 0x001fe400010f0eff */
[----:B-1----:R-:W-:-:S03]  /*194d0*/  IADD3 R15, P3, R12, R2, RZ ;  /* 0x000000020c0f7210 */ /* 0x002fc60007f7e0ff */
[----:B------:R0:W-:Y:S01]  /*194e0*/  STL [R1+0x60c], R16 ;  /* 0x00060c1001007387 */ /* 0x0001e20000100800 */
[----:B--2---:R-:W-:-:S03]  /*194f0*/  LEA.HI.X.SX32 R14, R24, R0, 0x1, P6 ;  /* 0x00000000180e7211 */ /* 0x004fc600030f0eff */
[----:B------:R1:W-:Y:S04]  /*19500*/  STL [R1+0x640], R15 ;  /* 0x0006400f01007387 */ /* 0x0003e80000100800 */
[----:B------:R2:W-:Y:S01]  /*19510*/  STL [R1+0x614], R14 ;  /* 0x0006140e01007387 */ /* 0x0005e20000100800 */
[----:B0-----:R-:W-:Y:S02]  /*19520*/  IADD3 R16, P2, R11, R2, RZ ;  /* 0x000000020b107210 */ /* 0x001fe40007f5e0ff */
[----:B-1----:R-:W-:-:S03]  /*19530*/  LEA.HI.X.SX32 R15, R23, R0, 0x1, P1 ;  /* 0x00000000170f7211 */ /* 0x002fc600008f0eff */
        /* <DEDUP_REMOVED lines=11> */
[-C--:B-1----:R-:W-:Y:S02]  /*195f0*/  LEA.HI.X.SX32 R15, R13, R0.reuse, 0x1, P4 ;  /* 0x000000000d0f7211 */ /* 0x082fe400020f0eff */
[----:B------:R-:W-:Y:S02]  /*19600*/  LEA.HI.X.SX32 R13, R12, R0, 0x1, P3 ;  /* 0x000000000c0d7211 */ /* 0x000fe400018f0eff */
[----:B--2---:R-:W-:Y:S01]  /*19610*/  IADD3 R14, P4, R7, R2, RZ ;  /* 0x00000002070e7210 */ /* 0x004fe20007f9e0ff */
[----:B------:R-:W-:Y:S01]  /*19620*/  STL [R1+0x660], R16 ;  /* 0x0006601001007387 */ /* 0x000fe20000100800 */
[----:B------:R-:W-:-:S03]  /*19630*/  LEA.HI.X.SX32 R11, R11, R0, 0x1, P2 ;  /* 0x000000000b0b7211 */ /* 0x000fc600010f0eff */
[----:B------:R-:W-:Y:S01]  /*19640*/  STL [R1+0x634], R15 ;  /* 0x0006340f01007387 */ /* 0x000fe20000100800 */
[----:B------:R-:W-:-:S03]  /*19650*/  IADD3 R12, P3, R6, R2, RZ ;  /* 0x00000002060c7210 */ /* 0x000fc60007f7e0ff */
[----:B------:R-:W-:Y:S04]  /*19660*/  STL [R1+0x668], R14 ;  /* 0x0006680e01007387 */ /* 0x000fe80000100800 */
[----:B------:R0:W-:Y:S04]  /*19670*/  STL [R1+0x63c], R13 ;  /* 0x00063c0d01007387 */ /* 0x0001e80000100800 */
[----:B------:R1:W-:Y:S04]  /*19680*/  STL [R1+0x670], R12 ;  /* 0x0006700c01007387 */ /* 0x0003e80000100800 */
[----:B------:R2:W-:Y:S01]  /*19690*/  STL [R1+0x644], R11 ;  /* 0x0006440b01007387 */ /* 0x0005e20000100800 */
[----:B0-----:R-:W-:-:S02]  /*196a0*/  IADD3 R13, P2, R5, R2, RZ ;  /* 0x00000002050d7210 */ /* 0x001fc40007f5e0ff */
[-C--:B-1----:R-:W-:Y:S02]  /*196b0*/  LEA.HI.X.SX32 R12, R10, R0.reuse, 0x1, P1 ;  /* 0x000000000a0c7211 */ /* 0x082fe400008f0eff */
[----:B------:R-:W-:Y:S02]  /*196c0*/  LEA.HI.X.SX32 R10, R9, R0, 0x1, P0 ;  /* 0x00000000090a7211 */ /* 0x000fe400000f0eff */
[-C--:B--2---:R-:W-:Y:S01]  /*196d0*/  IADD3 R11, P1, R3, R2.reuse, RZ ;  /* 0x00000002030b7210 */ /* 0x084fe20007f3e0ff */
[----:B------:R-:W-:Y:S01]  /*196e0*/  STL [R1+0x67c], R13 ;  /* 0x00067c0d01007387 */ /* 0x000fe20000100800 */
[----:B------:R-:W-:Y:S02]  /*196f0*/  IADD3 R9, P0, R4, R2, RZ ;  /* 0x0000000204097210 */ /* 0x000fe40007f1e0ff */
[-C--:B------:R-:W-:Y:S01]  /*19700*/  LEA.HI.X.SX32 R8, R8, R0.reuse, 0x1, P5 ;  /* 0x0000000008087211 */ /* 0x080fe200028f0eff */
[----:B------:R-:W-:Y:S01]  /*19710*/  STL [R1+0x64c], R12 ;  /* 0x00064c0c01007387 */ /* 0x000fe20000100800 */
[----:B------:R-:W-:-:S03]  /*19720*/  LEA.HI.X.SX32 R2, R7, R0, 0x1, P4 ;  /* 0x0000000007027211 */ /* 0x000fc600020f0eff */
[----:B------:R-:W-:Y:S01]  /*19730*/  STL [R1+0x688], R11 ;  /* 0x0006880b01007387 */ /* 0x000fe20000100800 */
[----:B------:R-:W-:-:S03]  /*19740*/  LEA.HI.X.SX32 R6, R6, R0, 0x1, P3 ;  /* 0x0000000006067211 */ /* 0x000fc600018f0eff */
[----:B------:R-:W-:Y:S01]  /*19750*/  STL [R1+0x654], R10 ;  /* 0x0006540a01007387 */ /* 0x000fe20000100800 */
[----:B------:R-:W-:-:S03]  /*19760*/  LEA.HI.X.SX32 R5, R5, R0, 0x1, P2 ;  /* 0x0000000005057211 */ /* 0x000fc600010f0eff */
[----:B------:R-:W-:Y:S04]  /*19770*/  STL [R1+0x684], R9 ;  /* 0x0006840901007387 */ /* 0x000fe80000100800 */
[----:B------:R-:W-:Y:S04]  /*19780*/  STL [R1+0x65c], R8 ;  /* 0x00065c0801007387 */ /* 0x000fe80000100800 */
[----:B------:R0:W-:Y:S04]  /*19790*/  STL [R1+0x664], R2 ;  /* 0x0006640201007387 */ /* 0x0001e80000100800 */
[----:B------:R1:W-:Y:S01]  /*197a0*/  STL [R1+0x66c], R6 ;  /* 0x00066c0601007387 */ /* 0x0003e20000100800 */
[----:B0-----:R-:W-:-:S02]  /*197b0*/  LEA.HI.X.SX32 R2, R3, R0, 0x1, P1 ;  /* 0x0000000003027211 */ /* 0x001fc400008f0eff */
[----:B------:R-:W-:Y:S01]  /*197c0*/  LEA.HI.X.SX32 R0, R4, R0, 0x1, P0 ;  /* 0x0000000004007211 */ /* 0x000fe200000f0eff */
[----:B------:R1:W-:Y:S04]  /*197d0*/  STL [R1+0x678], R5 ;  /* 0x0006780501007387 */ /* 0x0003e80000100800 */
[----:B------:R1:W-:Y:S04]  /*197e0*/  STL [R1+0x680], R2 ;  /* 0x0006800201007387 */ /* 0x0003e80000100800 */
        /* <DEDUP_REMOVED lines=28> */
[----:B------:R1:W-:Y:S01]  /*199b0*/  STL [R1+0x24c], RZ ;  /* 0x00024cff01007387 */ /* 0x0003e20000100800 */
[----:B------:R-:W-:-:S03]  /*199c0*/  ULDC UR14, c[0x0][0x238] ;  /* 0x00008e00000e7ab9 */ /* 0x000fc60000000800 */
        /* <DEDUP_REMOVED lines=35> */
[----:B------:R1:W-:Y:S02]  /*19c00*/  STL [R1+0x2c], RZ ;  /* 0x00002cff01007387 */ /* 0x0003e40000100800 */
.L_x_1:
[----:B--2---:R-:W2:Y:S04]  /*19c10*/  LDL R7, [R1+0x680] ;  /* 0x0006800001077983 */ /* 0x004ea80000100800 */
[----:B-1----:R-:W2:Y:S04]  /*19c20*/  LDL R6, [R1+0x688] ;  /* 0x0006880001067983 */ /* 0x002ea80000100800 */
[----:B------:R-:W3:Y:S04]  /*19c30*/  LDL R11, [R1+0x678] ;  /* 0x00067800010b7983 */ /* 0x000ee80000100800 */
[----:B------:R-:W4:Y:S04]  /*19c40*/  LDL R10, [R1+0x67c] ;  /* 0x00067c00010a7983 */ /* 0x000f280000100800 */
[----:B------:R-:W5:Y:S04]  /*19c50*/  LDL R9, [R1+0x66c] ;  /* 0x00066c0001097983 */ /* 0x000f680000100800 */
[----:B------:R-:W5:Y:S01]  /*19c60*/  LDL R8, [R1+0x670] ;  /* 0x0006700001087983 */ /* 0x000f620000100800 */
[----:B------:R-:W-:-:S03]  /*19c70*/  UIMAD UR7, UR4, -0x80, UR10 ;  /* 0xffffff80040778a4 */ /* 0x000fc6000f8e020a */
[----:B------:R-:W-:Y:S04]  /*19c80*/  STL [R1+0x16e8], R29 ;  /* 0x0016e81d01007387 */ /* 0x000fe80000100800 */
        /* <DEDUP_REMOVED lines=107> */
[----:B------:R0:W-:Y:S04]  /*1a340*/  STL [R1+0x1a44], R29 ;  /* 0x001a441d01007387 */ /* 0x0001e80000100800 */
        /* <DEDUP_REMOVED lines=58> */
[----:B------:R-:W-:Y:S01]  /*1a6f0*/  STL [R1+0x18b4], R28 ;  /* 0x0018b41c01007387 */ /* 0x000fe20000100800 */
[----:B------:R-:W1:Y:S03]  /*1a700*/  S2R R22, SR_TID.X ;  /* 0x0000000000167919 */ /* 0x000e660000002100 */
        /* <DEDUP_REMOVED lines=8> */
[----:B-1----:R-:W-:-:S03]  /*1a790*/  SHF.R.U32.HI R0, RZ, 0x5, R22 ;  /* 0x00000005ff007819 */ /* 0x002fc60000011616 */
[----:B------:R-:W-:Y:S01]  /*1a7a0*/  STL [R1+0x18fc], R28 ;  /* 0x0018fc1c01007387 */ /* 0x000fe20000100800 */
[----:B------:R-:W-:-:S03]  /*1a7b0*/  SGXT.U32 R0, R0, 0x3 ;  /* 0x000000030000781a */ /* 0x000fc60000000000 */
[----:B------:R-:W-:Y:S01]  /*1a7c0*/  STL [R1+0x1904], R28 ;  /* 0x0019041c01007387 */ /* 0x000fe20000100800 */
[C---:B------:R-:W-:Y:S02]  /*1a7d0*/  LOP3.LUT R3, R0.reuse, 0x8, RZ, 0xfc, !PT ;  /* 0x0000000800037812 */ /* 0x040fe400078efcff */
[C---:B------:R-:W-:Y:S01]  /*1a7e0*/  LOP3.LUT R4, R0.reuse, 0x10, RZ, 0xfc, !PT ;  /* 0x0000001000047812 */ /* 0x040fe200078efcff */
[----:B------:R-:W-:Y:S01]  /*1a7f0*/  STL [R1+0x190c], R28 ;  /* 0x00190c1c01007387 */ /* 0x000fe20000100800 */
[----:B------:R-:W-:Y:S02]  /*1a800*/  LOP3.LUT R2, R0, 0x18, RZ, 0xfc, !PT ;  /* 0x0000001800027812 */ /* 0x000fe400078efcff */
[----:B------:R-:W-:Y:S01]  /*1a810*/  ISETP.GE.AND P3, PT, R3, UR7, PT ;  /* 0x0000000703007c0c */ /* 0x000fe2000bf66270 */
[----:B------:R-:W-:Y:S01]  /*1a820*/  STL [R1+0x1914], R28 ;  /* 0x0019141c01007387 */ /* 0x000fe20000100800 */
[----:B------:R-:W-:Y:S02]  /*1a830*/  ISETP.GE.AND P4, PT, R4, UR7, PT ;  /* 0x0000000704007c0c */ /* 0x000fe4000bf86270 */
[----:B------:R-:W-:Y:S01]  /*1a840*/  ISETP.GE.AND P5, PT, R2, UR7, PT ;  /* 0x0000000702007c0c */ /* 0x000fe2000bfa6270 */
[----:B------:R-:W-:Y:S01]  /*1a850*/  STL [R1+0x191c], R28 ;  /* 0x00191c1c01007387 */ /* 0x000fe20000100800 */
[----:B------:R-:W-:-:S02]  /*1a860*/  LOP3.LUT R2, R0, 0x28, RZ, 0xfc, !PT ;  /* 0x0000002800027812 */ /* 0x000fc400078efcff */
[----:B------:R-:W-:Y:S01]  /*1a870*/  LOP3.LUT R3, R0, 0x20, RZ, 0xfc, !PT ;  /* 0x0000002000037812 */ /* 0x000fe200078efcff */
[----:B------:R-:W-:Y:S01]  /*1a880*/  STL [R1+0x1924], R28 ;  /* 0x0019241c01007387 */ /* 0x000fe20000100800 */
[----:B------:R-:W-:Y:S02]  /*1a890*/  ISETP.GE.AND P0, PT, R2, UR7, PT ;  /* 0x0000000702007c0c */ /* 0x000fe4000bf06270 */
[----:B------:R-:W-:Y:S01]  /*1a8a0*/  PRMT R2, RZ, 0x7610, R2 ;  /* 0x00007610ff027816 */ /* 0x000fe20000000002 */
[----:B------:R-:W-:Y:S01]  /*1a8b0*/  STL [R1+0x192c], R28 ;  /* 0x00192c1c01007387 */ /* 0x000fe20000100800 */
[----:B------:R-:W-:Y:S02]  /*1a8c0*/  LOP3.LUT R4, R0, 0x30, RZ, 0xfc, !PT ;  /* 0x0000003000047812 */ /* 0x000fe400078efcff */
[----:B------:R-:W-:Y:S01]  /*1a8d0*/  ISETP.GE.AND P6, PT, R3, UR7, PT ;  /* 0x0000000703007c0c */ /* 0x000fe2000bfc6270 */
[----:B------:R-:W-:Y:S01]  /*1a8e0*/  STL [R1+0x1934], R28 ;  /* 0x0019341c01007387 */ /* 0x000fe20000100800 */
[----:B------:R-:W-:-:S02]  /*1a8f0*/  ISETP.GE.AND P1, PT, R4, UR7, PT ;  /* 0x0000000704007c0c */ /* 0x000fc4000bf26270 */
[----:B------:R-:W-:Y:S01]  /*1a900*/  PRMT R4, RZ, 0x7610, R4 ;  /* 0x00007610ff047816 */ /* 0x000fe20000000004 */
[----:B------:R-:W-:Y:S01]  /*1a910*/  STL [R1+0x193c], R28 ;  /* 0x00193c1c01007387 */ /* 0x000fe20000100800 */
[----:B------:R-:W-:Y:S02]  /*1a920*/  PRMT R5, RZ, 0x7610, R5 ;  /* 0x00007610ff057816 */ /* 0x000fe40000000005 */
[C---:B------:R-:W-:Y:S01]  /*1a930*/  LOP3.LUT R3, R0.reuse, 0x38, RZ, 0xfc, !PT ;  /* 0x0000003800037812 */ /* 0x040fe200078efcff */
[----:B------:R-:W-:Y:S03]  /*1a940*/  STL [R1+0x1944], R28 ;  /* 0x0019441c01007387 */ /* 0x000fe60000100800 */
[----:B------:R-:W-:Y:S01]  /*1a950*/  ISETP.GE.AND P2, PT, R3, UR7, PT ;  /* 0x0000000703007c0c */ /* 0x000fe2000bf46270 */
[----:B------:R-:W-:Y:S01]  /*1a960*/  STL [R1+0x194c], R28 ;  /* 0x00194c1c01007387 */ /* 0x000fe20000100800 */
[----:B------:R-:W-:-:S03]  /*1a970*/  LOP3.LUT R3, R0, 0x40, RZ, 0xfc, !PT ;  /* 0x0000004000037812 */ /* 0x000fc600078efcff */
        /* <DEDUP_REMOVED lines=33> */
[----:B------:R-:W5:Y:S04]  /*1ab90*/  LDL R13, [R1+0x664] ;  /* 0x00066400010d7983 */ /* 0x000f680000100800 */
[----:B------:R-:W5:Y:S04]  /*1aba0*/  LDL R12, [R1+0x668] ;  /* 0x00066800010c7983 */ /* 0x000f680000100800 */
[----:B--2---:R4:W2:Y:S01]  /*1abb0*/  @!P3 LDG.E.U8 R2, desc[UR8][R6.64] ;  /* 0x000000080602b981 */ /* 0x0048a2000c1e1100 */
[----:B------:R-:W-:-:S02]  /*1abc0*/  ISETP.GE.AND P3, PT, R3, UR7, PT ;  /* 0x0000000703007c0c */ /* 0x000fc4000bf66270 */
[----:B------:R-:W-:Y:S01]  /*1abd0*/  LOP3.LUT R3, R0, 0x48, RZ, 0xfc, !PT ;  /* 0x0000004800037812 */ /* 0x000fe200078efcff */
[----:B------:R-:W2:Y:S04]  /*1abe0*/  LDL R15, [R1+0x654] ;  /* 0x00065400010f7983 */ /* 0x000ea80000100800 */
[----:B------:R-:W2:Y:S01]  /*1abf0*/  LDL R14, [R1+0x658] ;  /* 0x00065800010e7983 */ /* 0x000ea20000100800 */
[----:B----4-:R-:W-:Y:S02]  /*1ac00*/  @!P4 IMAD.MOV.U32 R6, RZ, RZ, R10 ;  /* 0x000000ffff06c224 */ /* 0x010fe400078e000a */
[----:B---3--:R-:W-:Y:S01]  /*1ac10*/  @!P4 IMAD.MOV.U32 R7, RZ, RZ, R11 ;  /* 0x000000ffff07c224 */ /* 0x008fe200078e000b */
[----:B------:R-:W3:Y:S04]  /*1ac20*/  LDL R10, [R1+0x660] ;  /* 0x00066000010a7983 */ /* 0x000ee80000100800 */
[----:B------:R-:W3:Y:S04]  /*1ac30*/  LDL R11, [R1+0x65c] ;  /* 0x00065c00010b7983 */ /* 0x000ee80000100800 */
[----:B------:R-:W4:Y:S04]  /*1ac40*/  LDL R17, [R1+0x64c] ;  /* 0x00064c0001117983 */ /* 0x000f280000100800 */
[----:B------:R-:W4:Y:S04]  /*1ac50*/  LDL R16, [R1+0x650] ;  /* 0x0006500001107983 */ /* 0x000f280000100800 */
[----:B------:R1:W4:Y:S04]  /*1ac60*/  @!P4 LDG.E.U8 R4, desc[UR8][R6.64] ;  /* 0x000000080604c981 */ /* 0x000328000c1e1100 */
[----:B-----5:R5:W4:Y:S04]  /*1ac70*/  @!P5 LDG.E.U8 R5, desc[UR8][R8.64] ;  /* 0x000000080805d981 */ /* 0x020b28000c1e1100 */
[----:B------:R-:W4:Y:S01]  /*1ac80*/  LDL R23, [R1+0x674] ;  /* 0x0006740001177983 */ /* 0x000f220000100800 */
[----:B-1----:R-:W-:-:S02]  /*1ac90*/  PRMT R6, RZ, 0x7610, R6 ;  /* 0x00007610ff067816 */ /* 0x002fc40000000006 */
[----:B------:R-:W-:Y:S01]  /*1aca0*/  PRMT R7, RZ, 0x7610, R7 ;  /* 0x00007610ff077816 */ /* 0x000fe20000000007 */
[----:B------:R-:W4:Y:S04]  /*1acb0*/  LDL R21, [R1+0x684] ;  /* 0x0006840001157983 */ /* 0x000f280000100800 */
[----:B0-----:R-:W4:Y:S04]  /*1acc0*/  LDL R29, [R1+0x62c] ;  /* 0x00062c00011d7983 */ /* 0x001f280000100800 */
[----:B------:R-:W4:Y:S01]  /*1acd0*/  LDL R24, [R1+0x630] ;  /* 0x0006300001187983 */ /* 0x000f220000100800 */
[----:B-----5:R-:W-:-:S03]  /*1ace0*/  @!P6 IMAD.MOV.U32 R9, RZ, RZ, R13 ;  /* 0x000000ffff09e224 */ /* 0x020fc600078e000d */
[----:B------:R-:W5:Y:S01]  /*1acf0*/  LDL R13, [R1+0x644] ;  /* 0x00064400010d7983 */ /* 0x000f620000100800 */
[----:B------:R-:W-:-:S03]  /*1ad00*/  @!P6 IMAD.MOV.U32 R8, RZ, RZ, R12 ;  /* 0x000000ffff08e224 */ /* 0x000fc600078e000c */
[----:B------:R-:W5:Y:S04]  /*1ad10*/  LDL R12, [R1+0x648] ;  /* 0x00064800010c7983 */ /* 0x000f680000100800 */
[----:B------:R0:W5:Y:S02]  /*1ad20*/  @!P6 LDG.E.U8 R6, desc[UR8][R8.64] ;  /* 0x000000080806e981 */ /* 0x000164000c1e1100 */
[----:B0-----:R-:W-:Y:S02]  /*1ad30*/  PRMT R8, RZ, 0x7610, R8 ;  /* 0x00007610ff087816 */ /* 0x001fe40000000008 */
[----:B---3--:R2:W3:Y:S02]  /*1ad40*/  @!P0 LDG.E.U8 R7, desc[UR8][R10.64] ;  /* 0x000000080a078981 */ /* 0x0084e4000c1e1100 */
[----:B--2---:R-:W-:-:S02]  /*1ad50*/  @!P1 IMAD.MOV.U32 R10, RZ, RZ, R14 ;  /* 0x000000ffff0a9224 */ /* 0x004fc400078e000e */
[----:B------:R-:W-:Y:S01]  /*1ad60*/  @!P1 IMAD.MOV.U32 R11, RZ, RZ, R15 ;  /* 0x000000ffff0b9224 */ /* 0x000fe200078e000f */
[----:B------:R-:W-:Y:S01]  /*1ad70*/  ISETP.GE.AND P4, PT, R3, UR7, PT ;  /* 0x0000000703007c0c */ /* 0x000fe2000bf86270 */
[----:B------:R-:W2:Y:S04]  /*1ad80*/  LDL R15, [R1+0x634] ;  /* 0x00063400010f7983 */ /* 0x000ea80000100800 */
[----:B------:R4:W3:Y:S01]  /*1ad90*/  @!P1 LDG.E.U8 R8, desc[UR8][R10.64] ;  /* 0x000000080a089981 */ /* 0x0008e2000c1e1100 */
[----:B------:R-:W-:-:S03]  /*1ada0*/  PRMT R9, RZ, 0x7610, R9 ;  /* 0x00007610ff097816 */ /* 0x000fc60000000009 */
[----:B------:R-:W2:Y:S01]  /*1adb0*/  LDL R14, [R1+0x638] ;  /* 0x00063800010e7983 */ /* 0x000ea20000100800 */
[----:B----4-:R-:W-:Y:S02]  /*1adc0*/  @!P2 IMAD.MOV.U32 R10, RZ, RZ, R16 ;  /* 0x000000ffff0aa224 */ /* 0x010fe400078e0010 */
[----:B------:R-:W-:Y:S01]  /*1add0*/  @!P2 IMAD.MOV.U32 R11, RZ, RZ, R17 ;  /* 0x000000ffff0ba224 */ /* 0x000fe200078e0011 */
[----:B------:R-:W4:Y:S04]  /*1ade0*/  LDL R16, [R1+0x628] ;  /* 0x0006280001107983 */ /* 0x000f280000100800 */
[----:B------:R-:W4:Y:S01]  /*1adf0*/  LDL R17, [R1+0x624] ;  /* 0x0006240001117983 */ /* 0x000f220000100800 */
[----:B------:R-:W-:-:S03]  /*1ae00*/  LOP3.LUT R3, R0, 0x50, RZ, 0xfc, !PT ;  /* 0x0000005000037812 */ /* 0x000fc600078efcff */
[----:B------:R0:W3:Y:S01]  /*1ae10*/  @!P2 LDG.E.U8 R9, desc[UR8][R10.64] ;  /* 0x000000080a09a981 */ /* 0x0000e2000c1e1100 */
[----:B------:R-:W-:Y:S02]  /*1ae20*/  ISETP.GE.AND P5, PT, R3, UR7, PT ;  /* 0x0000000703007c0c */ /* 0x000fe4000bfa6270 */
[----:B------:R-:W-:-:S04]  /*1ae30*/  LOP3.LUT R3, R0, 0x58, RZ, 0xfc, !PT ;  /* 0x0000005800037812 */ /* 0x000fc800078efcff */
[----:B------:R-:W-:Y:S02]  /*1ae40*/  ISETP.GE.AND P6, PT, R3, UR7, PT ;  /* 0x0000000703007c0c */ /* 0x000fe4000bfc6270 */
[----:B------:R-:W-:Y:S02]  /*1ae50*/  LOP3.LUT R3, R0, 0x60, RZ, 0xfc, !PT ;  /* 0x0000006000037812 */ /* 0x000fe400078efcff */
[----:B0-----:R-:W-:Y:S02]  /*1ae60*/  PRMT R10, RZ, 0x7610, R10 ;  /* 0x00007610ff0a7816 */ /* 0x001fe4000000000a */
[----:B------:R-:W-:-:S04]  /*1ae70*/  ISETP.GE.AND P0, PT, R3, UR7, PT ;  /* 0x0000000703007c0c */ /* 0x000fc8000bf06270 */
[----:B-----5:R0:W5:Y:S02]  /*1ae80*/  @!P3 LDG.E.U8 R10, desc[UR8][R12.64] ;  /* 0x000000080c0ab981 */ /* 0x020164000c1e1100 */
[----:B0-----:R-:W-:-:S07]  /*1ae90*/  PRMT R13, RZ, 0x7610, R13 ;  /* 0x00007610ff0d7816 */ /* 0x001fce000000000d */
[----:B----4-:R-:W4:Y:S04]  /*1aea0*/  @!P0 LDG.E.U8 R13, desc[UR8][R16.64] ;  /* 0x00000008100d8981 */ /* 0x010f28000c1e1100 */
[----:B------:R-:W3:Y:S04]  /*1aeb0*/  LDL R16, [R1+0x614] ;  /* 0x0006140001107983 */ /* 0x000ee80000100800 */
[----:B------:R-:W3:Y:S01]  /*1aec0*/  LDL R17, [R1+0x618] ;  /* 0x0006180001117983 */ /* 0x000ee20000100800 */
[----:B------:R-:W-:-:S04]  /*1aed0*/  LOP3.LUT R3, R0, 0x68, RZ, 0xfc, !PT ;  /* 0x0000006800037812 */ /* 0x000fc800078efcff */
[----:B------:R-:W-:Y:S02]  /*1aee0*/  ISETP.GE.AND P2, PT, R3, UR7, PT ;  /* 0x0000000703007c0c */ /* 0x000fe4000bf46270 */
[C---:B------:R-:W-:Y:S02]  /*1aef0*/  LOP3.LUT R3, R0.reuse, 0x70, RZ, 0xfc, !PT ;  /* 0x0000007000037812 */ /* 0x040fe400078efcff */
[----:B------:R-:W-:Y:S02]  /*1af00*/  ISETP.GE.AND P1, PT, R0, UR7, PT ;  /* 0x0000000700007c0c */ /* 0x000fe4000bf26270 */
[----:B------:R-:W-:Y:S02]  /*1af10*/  ISETP.GE.AND P3, PT, R3, UR7, PT ;  /* 0x0000000703007c0c */ /* 0x000fe4000bf66270 */
[----:B------:R-:W-:Y:S01]  /*1af20*/  PRMT R11, RZ, 0x7610, R11 ;  /* 0x00007610ff0b7816 */ /* 0x000fe2000000000b */
[----:B------:R-:W5:Y:S01]  /*1af30*/  LDL R3, [R1+0x60c] ;  /* 0x00060c0001037983 */ /* 0x000f620000100800 */
[----:B------:R-:W-:-:S04]  /*1af40*/  PRMT R12, RZ, 0x7610, R12 ;  /* 0x00007610ff0c7816 */ /* 0x000fc8000000000c */
[----:B--2---:R0:W2:Y:S03]  /*1af50*/  @!P5 LDG.E.U8 R11, desc[UR8][R14.64] ;  /* 0x000000080e0bd981 */ /* 0x0040a6000c1e1100 */
[----:B0-----:R-:W-:Y:S02]  /*1af60*/  @!P1 IMAD.MOV.U32 R14, RZ, RZ, R21 ;  /* 0x000000ffff0e9224 */ /* 0x001fe400078e0015 */
[----:B------:R-:W-:Y:S01]  /*1af70*/  @!P1 IMAD.MOV.U32 R15, RZ, RZ, R23 ;  /* 0x000000ffff0f9224 */ /* 0x000fe200078e0017 */
[----:B------:R-:W-:Y:S01]  /*1af80*/  LOP3.LUT R0, R0, 0x78, RZ, 0xfc, !PT ;  /* 0x0000007800007812 */ /* 0x000fe200078efcff */
[----:B------:R-:W4:Y:S04]  /*1af90*/  LDL R23, [R1+0x61c] ;  /* 0x00061c0001177983 */ /* 0x000f280000100800 */
[----:B------:R0:W2:Y:S04]  /*1afa0*/  @!P1 LDG.E.U8 R12, desc[UR8][R14.64] ;  /* 0x000000080e0c9981 */ /* 0x0000a8000c1e1100 */
[----:B------:R-:W5:Y:S01]  /*1afb0*/  LDL R21, [R1+0x620] ;  /* 0x0006200001157983 */ /* 0x000f620000100800 */
[----:B0-----:R-:W-:-:S02]  /*1afc0*/  PRMT R14, RZ, 0x7610, R14 ;  /* 0x00007610ff0e7816 */ /* 0x001fc4000000000e */
[----:B------:R-:W-:Y:S02]  /*1afd0*/  ISETP.GE.AND P5, PT, R0, UR7, PT ;  /* 0x0000000700007c0c */ /* 0x000fe4000bfa6270 */
[----:B------:R-:W2:Y:S01]  /*1afe0*/  LDL R0, [R1+0x610] ;  /* 0x0006100001007983 */ /* 0x000ea20000100800 */
[----:B---3--:R-:W-:-:S04]  /*1aff0*/  @!P3 LOP3.LUT R17, R17, R16, RZ, 0x3c, !PT ;  /* 0x000000101111b212 */ /* 0x008fc800078e3cff */
[----:B------:R-:W-:-:S04]  /*1b000*/  @!P3 LOP3.LUT R16, R17, R16, RZ, 0x3c, !PT ;  /* 0x000000101110b212 */ /* 0x000fc800078e3cff */
[----:B------:R-:W-:-:S05]  /*1b010*/  @!P3 LOP3.LUT R17, R17, R16, RZ, 0x3c, !PT ;  /* 0x000000101111b212 */ /* 0x000fca00078e3cff */
[----:B------:R0:W3:Y:S04]  /*1b020*/  @!P3 LDG.E.U8 R14, desc[UR8][R16.64] ;  /* 0x00000008100eb981 */ /* 0x0000e8000c1e1100 */
[----:B------:R-:W0:Y:S04]  /*1b030*/  LDL R16, [R1+0x63c] ;  /* 0x00063c0001107983 */ /* 0x000e280000100800 */
[----:B------:R-:W0:Y:S01]  /*1b040*/  LDL R17, [R1+0x640] ;  /* 0x0006400001117983 */ /* 0x000e220000100800 */
[----:B------:R-:W-:Y:S02]  /*1b050*/  PRMT R15, RZ, 0x7610, R15 ;  /* 0x00007610ff0f7816 */ /* 0x000fe4000000000f */
[----:B------:R-:W-:-:S02]  /*1b060*/  PRMT R18, RZ, 0x7610, R18 ;  /* 0x00007610ff127816 */ /* 0x000fc40000000012 */
[----:B------:R-:W-:Y:S02]  /*1b070*/  PRMT R19, RZ, 0x7610, R19 ;  /* 0x00007610ff137816 */ /* 0x000fe40000000013 */
[----:B------:R-:W-:Y:S01]  /*1b080*/  PRMT R20, RZ, 0x7610, R20 ;  /* 0x00007610ff147816 */ /* 0x000fe20000000014 */
[----:B------:R-:W1:Y:S01]  /*1b090*/  S2UR UR6, SR_CgaCtaId ;  /* 0x00000000000679c3 */ /* 0x000e620000008800 */
[----:B0-----:R-:W-:-:S04]  /*1b0a0*/  @!P4 LOP3.LUT R17, R17, R16, RZ, 0x3c, !PT ;  /* 0x000000101111c212 */ /* 0x001fc800078e3cff */
[----:B------:R-:W-:-:S04]  /*1b0b0*/  @!P4 LOP3.LUT R16, R17, R16, RZ, 0x3c, !PT ;  /* 0x000000101110c212 */ /* 0x000fc800078e3cff */
[----:B------:R-:W-:-:S05]  /*1b0c0*/  @!P4 LOP3.LUT R17, R17, R16, RZ, 0x3c, !PT ;  /* 0x000000101111c212 */ /* 0x000fca00078e3cff */
[----:B------:R0:W3:Y:S02]  /*1b0d0*/  @!P4 LDG.E.U8 R15, desc[UR8][R16.64] ;  /* 0x00000008100fc981 */ /* 0x0000e4000c1e1100 */
[----:B0-----:R-:W-:Y:S02]  /*1b0e0*/  @!P6 IMAD.MOV.U32 R16, RZ, RZ, R24 ;  /* 0x000000ffff10e224 */ /* 0x001fe400078e0018 */
[----:B------:R-:W-:-:S05]  /*1b0f0*/  @!P6 IMAD.MOV.U32 R17, RZ, RZ, R29 ;  /* 0x000000ffff11e224 */ /* 0x000fca00078e001d */
[----:B------:R5:W3:Y:S02]  /*1b100*/  @!P6 LDG.E.U8 R18, desc[UR8][R16.64] ;  /* 0x000000081012e981 */ /* 0x000ae4000c1e1100 */
[----:B-----5:R-:W-:Y:S02]  /*1b110*/  @!P2 IMAD.MOV.U32 R16, RZ, RZ, R21 ;  /* 0x000000ffff10a224 */ /* 0x020fe400078e0015 */
[----:B----4-:R-:W-:-:S05]  /*1b120*/  @!P2 IMAD.MOV.U32 R17, RZ, RZ, R23 ;  /* 0x000000ffff11a224 */ /* 0x010fca00078e0017 */
[----:B------:R2:W4:Y:S02]  /*1b130*/  @!P2 LDG.E.U8 R19, desc[UR8][R16.64] ;  /* 0x000000081013a981 */ /* 0x000524000c1e1100 */
[----:B--2---:R-:W-:Y:S02]  /*1b140*/  @!P5 IMAD.MOV.U32 R16, RZ, RZ, R0 ;  /* 0x000000ffff10d224 */ /* 0x004fe400078e0000 */
[----:B------:R-:W-:-:S05]  /*1b150*/  @!P5 IMAD.MOV.U32 R17, RZ, RZ, R3 ;  /* 0x000000ffff11d224 */ /* 0x000fca00078e0003 */
[----:B------:R0:W2:Y:S01]  /*1b160*/  @!P5 LDG.E.U8 R20, desc[UR8][R16.64] ;  /* 0x000000081014d981 */ /* 0x0000a2000c1e1100 */
[----:B------:R-:W-:Y:S02]  /*1b170*/  LOP3.LUT R0, R22, 0x7f, RZ, 0xc0, !PT ;  /* 0x0000007f16007812 */ /* 0x000fe400078ec0ff */
[----:B------:R-:W-:Y:S02]  /*1b180*/  SHF.R.S32.HI R3, RZ, 0x7, R22 ;  /* 0x00000007ff037819 */ /* 0x000fe40000011416 */
[----:B------:R-:W-:Y:S02]  /*1b190*/  ISETP.GE.AND P0, PT, R0, UR7, PT ;  /* 0x0000000700007c0c */ /* 0x000fe4000bf06270 */
[C---:B------:R-:W-:Y:S02]  /*1b1a0*/  LOP3.LUT R0, R22.reuse, 0x7, RZ, 0xc0, !PT ;  /* 0x0000000716007812 */ /* 0x040fe400078ec0ff */
[C---:B0-----:R-:W-:Y:S02]  /*1b1b0*/  LOP3.LUT R16, R22.reuse, 0xe0, RZ, 0xc0, !PT ;  /* 0x000000e016107812 */ /* 0x041fe400078ec0ff */
[----:B------:R-:W-:Y:S01]  /*1b1c0*/  SGXT R3, R3, 0x1 ;  /* 0x000000010303781a */ /* 0x000fe20000000200 */
[----:B------:R-:W-:Y:S01]  /*1b1d0*/  UMOV UR5, 0x400 ;  /* 0x0000040000057882 */ /* 0x000fe20000000000 */
[----:B------:R-:W-:-:S02]  /*1b1e0*/  IMAD.SHL.U32 R21, R22, 0x2, RZ ;  /* 0x0000000216157824 */ /* 0x000fc400078e00ff */
[C---:B------:R-:W-:Y:S01]  /*1b1f0*/  IMAD.SHL.U32 R17, R0.reuse, 0x10, RZ ;  /* 0x0000001000117824 */ /* 0x040fe200078e00ff */
[----:B-1----:R-:W-:Y:S01]  /*1b200*/  ULEA UR5, UR6, UR5, 0x18 ;  /* 0x0000000506057291 */ /* 0x002fe2000f8ec03f */
[----:B------:R-:W-:Y:S01]  /*1b210*/  IMAD R16, R0, 0x4, R16 ;  /* 0x0000000400107824 */ /* 0x000fe200078e0210 */
[----:B------:R-:W-:Y:S02]  /*1b220*/  LOP3.LUT R0, R3, 0x88, RZ, 0xc0, !PT ;  /* 0x0000008803007812 */ /* 0x000fe400078ec0ff */
[----:B------:R-:W-:Y:S02]  /*1b230*/  LOP3.LUT R17, R17, 0x30, R21, 0x78, !PT ;  /* 0x0000003011117812 */ /* 0x000fe400078e7815 */
[----:B------:R-:W-:Y:S02]  /*1b240*/  LOP3.LUT R3, R3, 0x90, RZ, 0xc0, !PT ;  /* 0x0000009003037812 */ /* 0x000fe400078ec0ff */
[--C-:B------:R-:W-:Y:S01]  /*1b250*/  LOP3.LUT R21, R0, 0x7f, R22.reuse, 0x78, !PT ;  /* 0x0000007f00157812 */ /* 0x100fe200078e7816 */
[----:B------:R-:W-:Y:S01]  /*1b260*/  BAR.SYNC.DEFER_BLOCKING 0x0 ;  /* 0x0000000000007b1d */ /* 0x000fe20000010000 */
[----:B------:R-:W-:Y:S01]  /*1b270*/  LOP3.LUT R3, R3, 0x7f, R22, 0x78, !PT ;  /* 0x0000007f03037812 */ /* 0x000fe200078e7816 */
[----:B------:R-:W-:-:S04]  /*1b280*/  IMAD.U32 R29, R16, 0x20, R17 ;  /* 0x00000020101d7824 */ /* 0x000fc800078e0011 */
[----:B------:R-:W-:Y:S04]  /*1b290*/  STL [R1+0x16d4], R3 ;  /* 0x0016d40301007387 */ /* 0x000fe80000100800 */
[----:B------:R0:W-:Y:S04]  /*1b2a0*/  STL [R1+0x1c0], R29 ;  /* 0x0001c01d01007387 */ /* 0x0001e80000100800 */
[----:B0-----:R-:W5:Y:S04]  /*1b2b0*/  LDL.LU R29, [R1+0x1a44] ;  /* 0x001a4400011d7983 */ /* 0x001f680000300800 */
[----:B------:R0:W-:Y:S04]  /*1b2c0*/  STS.U8 [R21+UR5+0x200], R4 ;  /* 0x0002000415007988 */ /* 0x0001e80008000005 */
[----:B------:R-:W-:Y:S01]  /*1b2d0*/  STS.U8 [R21+UR5], R12 ;  /* 0x0000000c15007988 */ /* 0x000fe20008000005 */
[----:B0-----:R-:W-:-:S03]  /*1b2e0*/  LOP3.LUT R4, R21, 0x10, RZ, 0x3c, !PT ;  /* 0x0000001015047812 */ /* 0x001fc600078e3cff */
[----:B------:R-:W-:Y:S04]  /*1b2f0*/  STS.U8 [R21+UR5+0x400], R6 ;  /* 0x0004000615007988 */ /* 0x000fe80008000005 */
[----:B------:R-:W-:Y:S04]  /*1b300*/  STS.U8 [R21+UR5+0x600], R8 ;  /* 0x0006000815007988 */ /* 0x000fe80008000005 */
[----:B------:R-:W-:Y:S04]  /*1b310*/  STS.U8 [R21+UR5+0x800], R10 ;  /* 0x0008000a15007988 */ /* 0x000fe80008000005 */
[----:B------:R-:W-:Y:S04]  /*1b320*/  STS.U8 [R21+UR5+0xa00], R11 ;  /* 0x000a000b15007988 */ /* 0x000fe80008000005 */
[----:B------:R-:W-:Y:S04]  /*1b330*/  STS.U8 [R21+UR5+0xc00], R13 ;  /* 0x000c000d15007988 */ /* 0x000fe80008000005 */
[----:B---3--:R-:W-:Y:S04]  /*1b340*/  STS.U8 [R21+UR5+0xe00], R14 ;  /* 0x000e000e15007988 */ /* 0x008fe80008000005 */
[----:B------:R-:W-:Y:S04]  /*1b350*/  STS.U8 [R4+UR5+0x100], R2 ;  /* 0x0001000204007988 */ /* 0x000fe80008000005 */
[----:B------:R0:W-:Y:S04]  /*1b360*/  STS.U8 [R4+UR5+0x300], R5 ;  /* 0x0003000504007988 */ /* 0x0001e80008000005 */
[----:B------:R-:W-:Y:S04]  /*1b370*/  STS.U8 [R4+UR5+0x500], R7 ;  /* 0x0005000704007988 */ /* 0x000fe80008000005 */
[----:B------:R-:W-:Y:S04]  /*1b380*/  STS.U8 [R4+UR5+0x700], R9 ;  /* 0x0007000904007988 */ /* 0x000fe80008000005 */
[----:B0-----:R-:W3:Y:S04]  /*1b390*/  LDL R5, [R1+0xe6c] ;  /* 0x000e6c0001057983 */ /* 0x001ee80000100800 */
[----:B------:R-:W-:Y:S04]  /*1b3a0*/  STS.U8 [R4+UR5+0x900], R15 ;  /* 0x0009000f04007988 */ /* 0x000fe80008000005 */
[----:B------:R-:W-:Y:S04]  /*1b3b0*/  STS.U8 [R4+UR5+0xb00], R18 ;  /* 0x000b001204007988 */ /* 0x000fe80008000005 */
[----:B----4-:R-:W-:Y:S04]  /*1b3c0*/  STS.U8 [R4+UR5+0xd00], R19 ;  /* 0x000d001304007988 */ /* 0x010fe80008000005 */
[----:B--2---:R0:W-:Y:S04]  /*1b3d0*/  STS.U8 [R4+UR5+0xf00], R20 ;  /* 0x000f001404007988 */ /* 0x0041e80008000005 */
[----:B0-----:R-:W3:Y:S01]  /*1b3e0*/  LDL R4, [R1+0xe64] ;  /* 0x000e640001047983 */ /* 0x001ee20000100800 */
[----:B-----5:R-:W-:Y:S01]  /*1b3f0*/  PRMT R29, RZ, 0x7610, R29 ;  /* 0x00007610ff1d7816 */ /* 0x020fe2000000001d */
[----:B------:R-:W-:Y:S01]  /*1b400*/  BAR.SYNC.DEFER_BLOCKING 0x0 ;  /* 0x0000000000007b1d */ /* 0x000fe20000010000 */
[----:B---3--:R-:W-:-:S04]  /*1b410*/  @!P0 LOP3.LUT R5, R5, R4, RZ, 0x3c, !PT ;  /* 0x0000000405058212 */ /* 0x008fc800078e3cff */
[----:B------:R-:W-:-:S04]  /*1b420*/  @!P0 LOP3.LUT R4, R5, R4, RZ, 0x3c, !PT ;  /* 0x0000000405048212 */ /* 0x000fc800078e3cff */
[----:B------:R-:W-:-:S05]  /*1b430*/  @!P0 LOP3.LUT R5, R5, R4, RZ, 0x3c, !PT ;  /* 0x0000000405058212 */ /* 0x000fca00078e3cff */
[----:B------:R-:W2:Y:S04]  /*1b440*/  @!P0 LDG.E.U8 R29, desc[UR8][R4.64] ;  /* 0x00000008041d8981 */ /* 0x000ea8000c1e1100 */
[----:B--2---:R0:W-:Y:S04]  /*1b450*/  STL [R1+0x540], R29 ;  /* 0x0005401d01007387 */ /* 0x0041e80000100800 */
[----:B0-----:R-:W2:Y:S04]  /*1b460*/  LDL.LU R29, [R1+0x1a40] ;  /* 0x001a4000011d7983 */ /* 0x001ea80000300800 */
[----:B------:R-:W3:Y:S04]  /*1b470*/  LDL R4, [R1+0xdf4] ;  /* 0x000df40001047983 */ /* 0x000ee80000100800 */
[----:B------:R-:W3:Y:S01]  /*1b480*/  LDL R5, [R1+0xdf8] ;  /* 0x000df80001057983 */ /* 0x000ee20000100800 */
[----:B------:R-:W-:-:S02]  /*1b490*/  PRMT R28, RZ, 0x7610, R28 ;  /* 0x00007610ff1c7816 */ /* 0x000fc4000000001c */
[----:B---3--:R-:W-:-:S04]  /*1b4a0*/  @!P0 LOP3.LUT R5, R5, R4, RZ, 0x3c, !PT ;  /* 0x0000000405058212 */ /* 0x008fc800078e3cff */
[----:B------:R-:W-:-:S04]  /*1b4b0*/  @!P0 LOP3.LUT R4, R5, R4, RZ, 0x3c, !PT ;  /* 0x0000000405048212 */ /* 0x000fc800078e3cff */
[----:B------:R-:W-:-:S05]  /*1b4c0*/  @!P0 LOP3.LUT R5, R5, R4, RZ, 0x3c, !PT ;  /* 0x0000000405058212 */ /* 0x000fca00078e3cff */
[----:B------:R-:W3:Y:S04]  /*1b4d0*/  @!P0 LDG.E.U8 R28, desc[UR8][R4.64] ;  /* 0x00000008041c8981 */ /* 0x000ee8000c1e1100 */
[----:B---3--:R0:W-:Y:S04]  /*1b4e0*/  STL [R1+0x534], R28 ;  /* 0x0005341c01007387 */ /* 0x0081e80000100800 */
[----:B0-----:R-:W3:Y:S04]  /*1b4f0*/  LDL.LU R28, [R1+0x1a3c] ;  /* 0x001a3c00011c7983 */ /* 0x001ee80000300800 */
[----:B------:R-:W4:Y:S04]  /*1b500*/  LDL R4, [R1+0x608] ;  /* 0x0006080001047983 */ /* 0x000f280000100800 */
[----:B------:R-:W4:Y:S01]  /*1b510*/  LDL R5, [R1+0x6a4] ;  /* 0x0006a40001057983 */ /* 0x000f220000100800 */
[----:B--2---:R-:W-:-:S02]  /*1b520*/  PRMT R29, RZ, 0x7610, R29 ;  /* 0x00007610ff1d7816 */ /* 0x004fc4000000001d */
[----:B----4-:R-:W-:-:S04]  /*1b530*/  @!P0 LOP3.LUT R5, R5, R4, RZ, 0x3c, !PT ;  /* 0x0000000405058212 */ /* 0x010fc800078e3cff */
[----:B------:R-:W-:-:S04]  /*1b540*/  @!P0 LOP3.LUT R4, R5, R4, RZ, 0x3c, !PT ;  /* 0x0000000405048212 */ /* 0x000fc800078e3cff */
[----:B------:R-:W-:-:S05]  /*1b550*/  @!P0 LOP3.LUT R5, R5, R4, RZ, 0x3c, !PT ;  /* 0x0000000405058212 */ /* 0x000fca00078e3cff */
[----:B------:R-:W2:Y:S04]  /*1b560*/  @!P0 LDG.E.U8 R29, desc[UR8][R4.64] ;  /* 0x00000008041d8981 */ /* 0x000ea8000c1e1100 */
[----:B--2---:R0:W-:Y:S04]  /*1b570*/  STL [R1+0x52c], R29 ;  /* 0x00052c1d01007387 */ /* 0x0041e80000100800 */
[----:B0-----:R-:W2:Y:S04]  /*1b580*/  LDL.LU R29, [R1+0x1a38] ;  /* 0x001a3800011d7983 */ /* 0x001ea80000300800 */
[----:B------:R-:W4:Y:S04]  /*1b590*/  LDL R4, [R1+0x6a0] ;  /* 0x0006a00001047983 */ /* 0x000f280000100800 */
[----:B------:R-:W4:Y:S01]  /*1b5a0*/  LDL R5, [R1+0xdf0] ;  /* 0x000df00001057983 */ /* 0x000f220000100800 */
[----:B---3--:R-:W-:-:S02]  /*1b5b0*/  PRMT R28, RZ, 0x7610, R28 ;  /* 0x00007610ff1c7816 */ /* 0x008fc4000000001c */
[----:B----4-:R-:W-:-:S04]  /*1b5c0*/  @!P0 LOP3.LUT R5, R5, R4, RZ, 0x3c, !PT ;  /* 0x0000000405058212 */ /* 0x010fc800078e3cff */
        /* <DEDUP_REMOVED lines=1870> */
[----:B------:R-:W-:-:S02]  /*22ab0*/  PRMT R14, RZ, 0x7610, R14 ;  /* 0x00007610ff0e7816 */ /* 0x000fc4000000000e */
[----:B----4-:R-:W-:-:S04]  /*22ac0*/  @!P0 LOP3.LUT R5, R5, R4, RZ, 0x3c, !PT ;  /* 0x0000000405058212 */ /* 0x010fc800078e3cff */
[----:B------:R-:W-:-:S04]  /*22ad0*/  @!P0 LOP3.LUT R4, R5, R4, RZ, 0x3c, !PT ;  /* 0x0000000405048212 */ /* 0x000fc800078e3cff */
[----:B------:R-:W-:-:S05]  /*22ae0*/  @!P0 LOP3.LUT R5, R5, R4, RZ, 0x3c, !PT ;  /* 0x0000000405058212 */ /* 0x000fca00078e3cff */
[----:B------:R0:W4:Y:S04]  /*22af0*/  @!P0 LDG.E.U8 R14, desc[UR8][R4.64] ;  /* 0x00000008040e8981 */ /* 0x000128000c1e1100 */
[----:B------:R-:W0:Y:S04]  /*22b00*/  LDL R4, [R1+0x734] ;  /* 0x0007340001047983 */ /* 0x000e280000100800 */
[----:B------:R-:W0:Y:S01]  /*22b10*/  LDL R5, [R1+0x738] ;  /* 0x0007380001057983 */ /* 0x000e220000100800 */
[----:B---3--:R-:W-:Y:S02]  /*22b20*/  PRMT R28, RZ, 0x7610, R28 ;  /* 0x00007610ff1c7816 */ /* 0x008fe4000000001c */
[----:B0-----:R-:W-:-:S04]  /*22b30*/  @!P0 LOP3.LUT R5, R5, R4, RZ, 0x3c, !PT ;  /* 0x0000000405058212 */ /* 0x001fc800078e3cff */
[----:B------:R-:W-:-:S04]  /*22b40*/  @!P0 LOP3.LUT R4, R5, R4, RZ, 0x3c, !PT ;  /* 0x0000000405048212 */ /* 0x000fc800078e3cff */
[----:B------:R-:W-:-:S05]  /*22b50*/  @!P0 LOP3.LUT R5, R5, R4, RZ, 0x3c, !PT ;  /* 0x0000000405058212 */ /* 0x000fca00078e3cff */
[----:B------:R-:W3:Y:S04]  /*22b60*/  @!P0 LDG.E.U8 R28, desc[UR8][R4.64] ;  /* 0x00000008041c8981 */ /* 0x000ee8000c1e1100 */
[----:B----4-:R0:W-:Y:S04]  /*22b70*/  STL [R1+0xa0], R14 ;  /* 0x0000a00e01007387 */ /* 0x0101e80000100800 */
[----:B0-----:R-:W4:Y:S04]  /*22b80*/  LDL R14, [R1+0xe28] ;  /* 0x000e2800010e7983 */ /* 0x001f280000100800 */
[----:B---3--:R0:W-:Y:S04]  /*22b90*/  STL [R1+0x9c], R28 ;  /* 0x00009c1c01007387 */ /* 0x0081e80000100800 */
[----:B0-----:R-:W3:Y:S04]  /*22ba0*/  LDL.LU R28, [R1+0x16f4] ;  /* 0x0016f400011c7983 */ /* 0x001ee80000300800 */
[----:B------:R-:W5:Y:S04]  /*22bb0*/  LDL R4, [R1+0x714] ;  /* 0x0007140001047983 */ /* 0x000f680000100800 */
[----:B------:R-:W5:Y:S01]  /*22bc0*/  LDL R5, [R1+0x718] ;  /* 0x0007180001057983 */ /* 0x000f620000100800 */
[----:B--2---:R-:W-:-:S02]  /*22bd0*/  PRMT R29, RZ, 0x7610, R29 ;  /* 0x00007610ff1d7816 */ /* 0x004fc4000000001d */
[----:B-----5:R-:W-:-:S04]  /*22be0*/  @!P0 LOP3.LUT R5, R5, R4, RZ, 0x3c, !PT ;  /* 0x0000000405058212 */ /* 0x020fc800078e3cff */
[----:B------:R-:W-:-:S04]  /*22bf0*/  @!P0 LOP3.LUT R4, R5, R4, RZ, 0x3c, !PT ;  /* 0x0000000405048212 */ /* 0x000fc800078e3cff */
[----:B------:R-:W-:-:S05]  /*22c00*/  @!P0 LOP3.LUT R5, R5, R4, RZ, 0x3c, !PT ;  /* 0x0000000405058212 */ /* 0x000fca00078e3cff */
[----:B------:R-:W2:Y:S04]  /*22c10*/  @!P0 LDG.E.U8 R29, desc[UR8][R4.64] ;  /* 0x00000008041d8981 */ /* 0x000ea8000c1e1100 */
[----:B--2---:R0:W-:Y:S04]  /*22c20*/  STL [R1+0x98], R29 ;  /* 0x0000981d01007387 */ /* 0x0041e80000100800 */
[----:B0-----:R-:W2:Y:S04]  /*22c30*/  LDL.LU R29, [R1+0x16f0] ;  /* 0x0016f000011d7983 */ /* 0x001ea80000300800 */
[----:B------:R-:W5:Y:S04]  /*22c40*/  LDL R4, [R1+0x6f4] ;  /* 0x0006f40001047983 */ /* 0x000f680000100800 */
[----:B------:R-:W5:Y:S01]  /*22c50*/  LDL R5, [R1+0x6f8] ;  /* 0x0006f80001057983 */ /* 0x000f620000100800 */
[----:B---3--:R-:W-:-:S02]  /*22c60*/  PRMT R28, RZ, 0x7610, R28 ;  /* 0x00007610ff1c7816 */ /* 0x008fc4000000001c */
[----:B-----5:R-:W-:-:S04]  /*22c70*/  @!P0 LOP3.LUT R5, R5, R4, RZ, 0x3c, !PT ;  /* 0x0000000405058212 */ /* 0x020fc800078e3cff */
[----:B------:R-:W-:-:S04]  /*22c80*/  @!P0 LOP3.LUT R4, R5, R4, RZ, 0x3c, !PT ;  /* 0x0000000405048212 */ /* 0x000fc800078e3cff */
[----:B------:R-:W-:-:S05]  /*22c90*/  @!P0 LOP3.LUT R5, R5, R4, RZ, 0x3c, !PT ;  /* 0x0000000405058212 */ /* 0x000fca00078e3cff */
[----:B------:R-:W3:Y:S04]  /*22ca0*/  @!P0 LDG.E.U8 R28, desc[UR8][R4.64] ;  /* 0x00000008041c8981 */ /* 0x000ee8000c1e1100 */
        /* <DEDUP_REMOVED lines=13> */
[----:B------:R-:W-:-:S02]  /*22d80*/  PRMT R2, RZ, 0x7610, R2 ;  /* 0x00007610ff027816 */ /* 0x000fc40000000002 */
[----:B-----5:R-:W-:-:S04]  /*22d90*/  @!P0 LOP3.LUT R5, R5, R4, RZ, 0x3c, !PT ;  /* 0x0000000405058212 */ /* 0x020fc800078e3cff */
[----:B------:R-:W-:-:S04]  /*22da0*/  @!P0 LOP3.LUT R4, R5, R4, RZ, 0x3c, !PT ;  /* 0x0000000405048212 */ /* 0x000fc800078e3cff */
[----:B------:R-:W-:-:S05]  /*22db0*/  @!P0 LOP3.LUT R5, R5, R4, RZ, 0x3c, !PT ;  /* 0x0000000405058212 */ /* 0x000fca00078e3cff */
[----:B------:R4:W5:Y:S04]  /*22dc0*/  @!P0 LDG.E.U8 R2, desc[UR8][R4.64] ;  /* 0x0000000804028981 */ /* 0x000968000c1e1100 */
[----:B------:R-:W2:Y:S01]  /*22dd0*/  LDL R5, [R1+0x6ac] ;  /* 0x0006ac0001057983 */ /* 0x000ea20000100800 */
[----:B---3--:R-:W-:Y:S01]  /*22de0*/  PRMT R28, RZ, 0x7610, R28 ;  /* 0x00007610ff1c7816 */ /* 0x008fe2000000001c */
[----:B----4-:R-:W-:-:S05]  /*22df0*/  @!P0 IMAD.MOV.U32 R4, RZ, RZ, R14 ;  /* 0x000000ffff048224 */ /* 0x010fca00078e000e */
[----:B--2---:R-:W2:Y:S04]  /*22e00*/  @!P0 LDG.E.U8 R28, desc[UR8][R4.64] ;  /* 0x00000008041c8981 */ /* 0x004ea8000c1e1100 */
[----:B-----5:R-:W-:Y:S04]  /*22e10*/  STL [R1+0x16c4], R2 ;  /* 0x0016c40201007387 */ /* 0x020fe80000100800 */
[----:B------:R-:W3:Y:S04]  /*22e20*/  LDL R14, [R1+0x788] ;  /* 0x00078800010e7983 */ /* 0x000ee80000100800 */
        /* <DEDUP_REMOVED lines=8> */
[----:B------:R-:W4:Y:S04]  /*22eb0*/  @!P0 LDG.E.U8 R27, desc[UR8][R4.64] ;  /* 0x00000008041b8981 */ /* 0x000f28000c1e1100 */
[----:B----4-:R0:W-:Y:S04]  /*22ec0*/  STL [R1+0x70], R27 ;  /* 0x0000701b01007387 */ /* 0x0101e80000100800 */
[----:B0-----:R-:W4:Y:S04]  /*22ed0*/  LDL.LU R27, [R1+0x16e0] ;  /* 0x0016e000011b7983 */ /* 0x001f280000300800 */
[----:B------:R-:W5:Y:S04]  /*22ee0*/  LDL R4, [R1+0xe2c] ;  /* 0x000e2c0001047983 */ /* 0x000f680000100800 */
[----:B------:R-:W5:Y:S01]  /*22ef0*/  LDL R5, [R1+0xe68] ;  /* 0x000e680001057983 */ /* 0x000f620000100800 */
[----:B------:R-:W-:-:S02]  /*22f00*/  PRMT R29, RZ, 0x7610, R29 ;  /* 0x00007610ff1d7816 */ /* 0x000fc4000000001d */
[----:B-----5:R-:W-:-:S04]  /*22f10*/  @!P0 LOP3.LUT R5, R5, R4, RZ, 0x3c, !PT ;  /* 0x0000000405058212 */ /* 0x020fc800078e3cff */
[----:B------:R-:W-:-:S04]  /*22f20*/  @!P0 LOP3.LUT R4, R5, R4, RZ, 0x3c, !PT ;  /* 0x0000000405048212 */ /* 0x000fc800078e3cff */
[----:B------:R-:W-:-:S05]  /*22f30*/  @!P0 LOP3.LUT R5, R5, R4, RZ, 0x3c, !PT ;  /* 0x0000000405058212 */ /* 0x000fca00078e3cff */
[----:B------:R0:W5:Y:S04]  /*22f40*/  @!P0 LDG.E.U8 R29, desc[UR8][R4.64] ;  /* 0x00000008041d8981 */ /* 0x000168000c1e1100 */
[----:B------:R-:W0:Y:S04]  /*22f50*/  LDL R4, [R1+0xe4c] ;  /* 0x000e4c0001047983 */ /* 0x000e280000100800 */
[----:B------:R-:W0:Y:S01]  /*22f60*/  LDL R5, [R1+0xe78] ;  /* 0x000e780001057983 */ /* 0x000e220000100800 */
[----:B------:R-:W-:Y:S02]  /*22f70*/  PRMT R15, RZ, 0x7610, R15 ;  /* 0x00007610ff0f7816 */ /* 0x000fe4000000000f */
[----:B0-----:R-:W-:-:S04]  /*22f80*/  @!P0 LOP3.LUT R5, R5, R4, RZ, 0x3c, !PT ;  /* 0x0000000405058212 */ /* 0x001fc800078e3cff */
[----:B------:R-:W-:-:S04]  /*22f90*/  @!P0 LOP3.LUT R4, R5, R4, RZ, 0x3c, !PT ;  /* 0x0000000405048212 */ /* 0x000fc800078e3cff */
[----:B------:R-:W-:Y:S01]  /*22fa0*/  @!P0 LOP3.LUT R5, R5, R4, RZ, 0x3c, !PT ;  /* 0x0000000405058212 */ /* 0x000fe200078e3cff */
[----:B-----5:R0:W-:Y:S04]  /*22fb0*/  STL [R1+0x6c], R29 ;  /* 0x00006c1d01007387 */ /* 0x0201e80000100800 */
[----:B------:R1:W5:Y:S01]  /*22fc0*/  @!P0 LDG.E.U8 R15, desc[UR8][R4.64] ;  /* 0x00000008040f8981 */ /* 0x000362000c1e1100 */
[----:B------:R-:W-:-:S03]  /*22fd0*/  PRMT R26, RZ, 0x7610, R26 ;  /* 0x00007610ff1a7816 */ /* 0x000fc6000000001a */
[----:B0-----:R-:W2:Y:S04]  /*22fe0*/  LDL R29, [R1+0x770] ;  /* 0x00077000011d7983 */ /* 0x001ea80000100800 */
[----:B------:R-:W1:Y:S04]  /*22ff0*/  LDL R4, [R1+0x78c] ;  /* 0x00078c0001047983 */ /* 0x000e680000100800 */
[----:B------:R-:W1:Y:S02]  /*23000*/  LDL R5, [R1+0x790] ;  /* 0x0007900001057983 */ /* 0x000e640000100800 */
[----:B-1----:R-:W-:-:S04]  /*23010*/  @!P0 LOP3.LUT R5, R5, R4, RZ, 0x3c, !PT ;  /* 0x0000000405058212 */ /* 0x002fc800078e3cff */
[----:B------:R-:W-:-:S04]  /*23020*/  @!P0 LOP3.LUT R4, R5, R4, RZ, 0x3c, !PT ;  /* 0x0000000405048212 */ /* 0x000fc800078e3cff */
[----:B------:R-:W-:-:S05]  /*23030*/  @!P0 LOP3.LUT R5, R5, R4, RZ, 0x3c, !PT ;  /* 0x0000000405058212 */ /* 0x000fca00078e3cff */
[----:B------:R-:W3:Y:S04]  /*23040*/  @!P0 LDG.E.U8 R26, desc[UR8][R4.64] ;  /* 0x00000008041a8981 */ /* 0x000ee8000c1e1100 */
[----:B-----5:R0:W-:Y:S04]  /*23050*/  STL [R1+0x68], R15 ;  /* 0x0000680f01007387 */ /* 0x0201e80000100800 */
[----:B0-----:R-:W5:Y:S04]  /*23060*/  LDL R15, [R1+0x768] ;  /* 0x00076800010f7983 */ /* 0x001f680000100800 */
[----:B---3--:R0:W-:Y:S04]  /*23070*/  STL [R1+0x64], R26 ;  /* 0x0000641a01007387 */ /* 0x0081e80000100800 */
[----:B0-----:R-:W3:Y:S04]  /*23080*/  LDL.LU R26, [R1+0x16dc] ;  /* 0x0016dc00011a7983 */ /* 0x001ee80000300800 */
[----:B------:R-:W4:Y:S01]  /*23090*/  LDL R5, [R1+0x784] ;  /* 0x0007840001057983 */ /* 0x000f220000100800 */
[----:B------:R-:W-:Y:S01]  /*230a0*/  PRMT R25, RZ, 0x7610, R25 ;  /* 0x00007610ff197816 */ /* 0x000fe20000000019 */
[----:B------:R-:W-:-:S02]  /*230b0*/  @!P0 IMAD.MOV.U32 R4, RZ, RZ, R14 ;  /* 0x000000ffff048224 */ /* 0x000fc400078e000e */
[----:B------:R-:W3:Y:S04]  /*230c0*/  LDL R14, [R1+0x760] ;  /* 0x00076000010e7983 */ /* 0x000ee80000100800 */
[----:B----4-:R-:W4:Y:S04]  /*230d0*/  @!P0 LDG.E.U8 R25, desc[UR8][R4.64] ;  /* 0x0000000804198981 */ /* 0x010f28000c1e1100 */
[----:B----4-:R0:W-:Y:S04]  /*230e0*/  STL [R1+0x60], R25 ;  /* 0x0000601901007387 */ /* 0x0101e80000100800 */
[----:B0-----:R-:W4:Y:S04]  /*230f0*/  LDL.LU R25, [R1+0x16d8] ;  /* 0x0016d80001197983 */ /* 0x001f280000300800 */
[----:B------:R-:W2:Y:S04]  /*23100*/  LDL R4, [R1+0x77c] ;  /* 0x00077c0001047983 */ /* 0x000ea80000100800 */
[----:B------:R-:W2:Y:S01]  /*23110*/  LDL R5, [R1+0x780] ;  /* 0x0007800001057983 */ /* 0x000ea20000100800 */
[----:B------:R-:W-:-:S02]  /*23120*/  PRMT R13, RZ, 0x7610, R13 ;  /* 0x00007610ff0d7816 */ /* 0x000fc4000000000d */
[----:B--2---:R-:W-:-:S04]  /*23130*/  @!P0 LOP3.LUT R5, R5, R4, RZ, 0x3c, !PT ;  /* 0x0000000405058212 */ /* 0x004fc800078e3cff */
[----:B------:R-:W-:-:S04]  /*23140*/  @!P0 LOP3.LUT R4, R5, R4, RZ, 0x3c, !PT ;  /* 0x0000000405048212 */ /* 0x000fc800078e3cff */
[----:B------:R-:W-:-:S05]  /*23150*/  @!P0 LOP3.LUT R5, R5, R4, RZ, 0x3c, !PT ;  /* 0x0000000405058212 */ /* 0x000fca00078e3cff */
[----:B------:R0:W2:Y:S04]  /*23160*/  @!P0 LDG.E.U8 R13, desc[UR8][R4.64] ;  /* 0x00000008040d8981 */ /* 0x0000a8000c1e1100 */
[----:B------:R-:W5:Y:S01]  /*23170*/  LDL R5, [R1+0x76c] ;  /* 0x00076c0001057983 */ /* 0x000f620000100800 */
[----:B------:R-:W-:Y:S01]  /*23180*/  PRMT R3, RZ, 0x7610, R3 ;  /* 0x00007610ff037816 */ /* 0x000fe20000000003 */
[----:B0-----:R-:W-:Y:S02]  /*23190*/  @!P0 IMAD.MOV.U32 R4, RZ, RZ, R29 ;  /* 0x000000ffff048224 */ /* 0x001fe400078e001d */
[----:B--2---:R0:W-:Y:S01]  /*231a0*/  STL [R1+0x58], R13 ;  /* 0x0000580d01007387 */ /* 0x0041e20000100800 */
[----:B------:R-:W-:-:S03]  /*231b0*/  PRMT R7, RZ, 0x7610, R7 ;  /* 0x00007610ff077816 */ /* 0x000fc60000000007 */
[----:B------:R-:W2:Y:S04]  /*231c0*/  LDL R29, [R1+0x744] ;  /* 0x00074400011d7983 */ /* 0x000ea80000100800 */
[----:B-----5:R1:W5:Y:S04]  /*231d0*/  @!P0 LDG.E.U8 R3, desc[UR8][R4.64] ;  /* 0x0000000804038981 */ /* 0x020368000c1e1100 */
[----:B0-----:R-:W4:Y:S04]  /*231e0*/  LDL R13, [R1+0x750] ;  /* 0x00075000010d7983 */ /* 0x001f280000100800 */
[----:B------:R-:W3:Y:S01]  /*231f0*/  LDL R5, [R1+0x764] ;  /* 0x0007640001057983 */ /* 0x000ee20000100800 */
[----:B-1----:R-:W-:-:S03]  /*23200*/  @!P0 IMAD.MOV.U32 R4, RZ, RZ, R15 ;  /* 0x000000ffff048224 */ /* 0x002fc600078e000f */
[----:B-----5:R0:W-:Y:S01]  /*23210*/  STL [R1+0x50], R3 ;  /* 0x0000500301007387 */ /* 0x0201e20000100800 */
[----:B------:R-:W-:-:S03]  /*23220*/  PRMT R11, RZ, 0x7610, R11 ;  /* 0x00007610ff0b7816 */ /* 0x000fc6000000000b */
[----:B------:R-:W5:Y:S04]  /*23230*/  LDL R15, [R1+0x73c] ;  /* 0x00073c00010f7983 */ /* 0x000f680000100800 */
[----:B---3--:R1:W3:Y:S04]  /*23240*/  @!P0 LDG.E.U8 R7, desc[UR8][R4.64] ;  /* 0x0000000804078981 */ /* 0x0082e8000c1e1100 */
[----:B0-----:R-:W2:Y:S04]  /*23250*/  LDL R3, [R1+0x748] ;  /* 0x0007480001037983 */ /* 0x001ea80000100800 */
[----:B------:R-:W4:Y:S01]  /*23260*/  LDL R5, [R1+0x75c] ;  /* 0x00075c0001057983 */ /* 0x000f220000100800 */
[----:B-1----:R-:W-:-:S03]  /*23270*/  @!P0 IMAD.MOV.U32 R4, RZ, RZ, R14 ;  /* 0x000000ffff048224 */ /* 0x002fc600078e000e */
[----:B---3--:R0:W-:Y:S01]  /*23280*/  STL [R1+0x3c], R7 ;  /* 0x00003c0701007387 */ /* 0x0081e20000100800 */
[----:B------:R-:W-:-:S03]  /*23290*/  PRMT R8, RZ, 0x7610, R8 ;  /* 0x00007610ff087816 */ /* 0x000fc60000000008 */
[----:B------:R-:W3:Y:S04]  /*232a0*/  LDL R14, [R1+0x72c] ;  /* 0x00072c00010e7983 */ /* 0x000ee80000100800 */
[----:B----4-:R1:W4:Y:S04]  /*232b0*/  @!P0 LDG.E.U8 R11, desc[UR8][R4.64] ;  /* 0x00000008040b8981 */ /* 0x010328000c1e1100 */
[----:B0-----:R-:W5:Y:S04]  /*232c0*/  LDL R7, [R1+0x740] ;  /* 0x0007400001077983 */ /* 0x001f680000100800 */
[----:B------:R-:W2:Y:S01]  /*232d0*/  LDL R5, [R1+0x74c] ;  /* 0x00074c0001057983 */ /* 0x000ea20000100800 */
[----:B-1----:R-:W-:-:S05]  /*232e0*/  @!P0 IMAD.MOV.U32 R4, RZ, RZ, R13 ;  /* 0x000000ffff048224 */ /* 0x002fca00078e000d */
[----:B--2---:R0:W2:Y:S04]  /*232f0*/  @!P0 LDG.E.U8 R8, desc[UR8][R4.64] ;  /* 0x0000000804088981 */ /* 0x0040a8000c1e1100 */
[----:B----4-:R1:W-:Y:S04]  /*23300*/  STL [R1+0x38], R11 ;  /* 0x0000380b01007387 */ /* 0x0103e80000100800 */
[----:B------:R-:W4:Y:S04]  /*23310*/  LDL R13, [R1+0x724] ;  /* 0x00072400010d7983 */ /* 0x000f280000100800 */
[----:B-1----:R-:W3:Y:S01]  /*23320*/  LDL R11, [R1+0x730] ;  /* 0x00073000010b7983 */ /* 0x002ee20000100800 */
[----:B------:R-:W-:Y:S01]  /*23330*/  PRMT R2, RZ, 0x7610, R2 ;  /* 0x00007610ff027816 */ /* 0x000fe20000000002 */
[----:B0-----:R-:W-:-:S02]  /*23340*/  @!P0 IMAD.MOV.U32 R4, RZ, RZ, R3 ;  /* 0x000000ffff048224 */ /* 0x001fc400078e0003 */
[----:B------:R-:W-:-:S05]  /*23350*/  @!P0 IMAD.MOV.U32 R5, RZ, RZ, R29 ;  /* 0x000000ffff058224 */ /* 0x000fca00078e001d */
[----:B------:R5:W4:Y:S04]  /*23360*/  @!P0 LDG.E.U8 R2, desc[UR8][R4.64] ;  /* 0x0000000804028981 */ /* 0x000b28000c1e1100 */
[----:B--2---:R0:W-:Y:S01]  /*23370*/  STL [R1+0x34], R8 ;  /* 0x0000340801007387 */ /* 0x0041e20000100800 */
[----:B------:R-:W-:Y:S01]  /*23380*/  PRMT R6, RZ, 0x7610, R6 ;  /* 0x00007610ff067816 */ /* 0x000fe20000000006 */
[----:B-----5:R-:W-:Y:S02]  /*23390*/  @!P0 IMAD.MOV.U32 R4, RZ, RZ, R7 ;  /* 0x000000ffff048224 */ /* 0x020fe400078e0007 */
[----:B------:R-:W-:Y:S01]  /*233a0*/  @!P0 IMAD.MOV.U32 R5, RZ, RZ, R15 ;  /* 0x000000ffff058224 */ /* 0x000fe200078e000f */
[----:B------:R-:W-:Y:S02]  /*233b0*/  PRMT R10, RZ, 0x7610, R10 ;  /* 0x00007610ff0a7816 */ /* 0x000fe4000000000a */
[----:B------:R-:W-:Y:S01]  /*233c0*/  PRMT R9, RZ, 0x7610, R9 ;  /* 0x00007610ff097816 */ /* 0x000fe20000000009 */
[----:B------:R-:W2:Y:S04]  /*233d0*/  LDL R3, [R1+0x71c] ;  /* 0x00071c0001037983 */ /* 0x000ea80000100800 */
[----:B------:R3:W5:Y:S04]  /*233e0*/  @!P0 LDG.E.U8 R6, desc[UR8][R4.64] ;  /* 0x0000000804068981 */ /* 0x000768000c1e1100 */
[----:B0-----:R-:W2:Y:S01]  /*233f0*/  LDL R8, [R1+0x728] ;  /* 0x0007280001087983 */ /* 0x001ea20000100800 */
[----:B---3--:R-:W-:-:S02]  /*23400*/  @!P0 IMAD.MOV.U32 R4, RZ, RZ, R11 ;  /* 0x000000ffff048224 */ /* 0x008fc400078e000b */
[----:B------:R-:W-:-:S05]  /*23410*/  @!P0 IMAD.MOV.U32 R5, RZ, RZ, R14 ;  /* 0x000000ffff058224 */ /* 0x000fca00078e000e */
[----:B------:R4:W3:Y:S02]  /*23420*/  @!P0 LDG.E.U8 R10, desc[UR8][R4.64] ;  /* 0x00000008040a8981 */ /* 0x0008e4000c1e1100 */
[----:B----4-:R-:W-:Y:S02]  /*23430*/  @!P0 IMAD.MOV.U32 R5, RZ, RZ, R13 ;  /* 0x000000ffff058224 */ /* 0x010fe400078e000d */
[----:B------:R0:W-:Y:S04]  /*23440*/  STL [R1+0x30], R2 ;  /* 0x0000300201007387 */ /* 0x0001e80000100800 */
[----:B------:R-:W4:Y:S04]  /*23450*/  LDL R7, [R1+0x70c] ;  /* 0x00070c0001077983 */ /* 0x000f280000100800 */
[----:B0-----:R-:W4:Y:S01]  /*23460*/  LDL R2, [R1+0x720] ;  /* 0x0007200001027983 */ /* 0x001f220000100800 */
[----:B--2---:R-:W-:-:S05]  /*23470*/  @!P0 IMAD.MOV.U32 R4, RZ, RZ, R8 ;  /* 0x000000ffff048224 */ /* 0x004fca00078e0008 */
[----:B------:R0:W2:Y:S04]  /*23480*/  @!P0 LDG.E.U8 R9, desc[UR8][R4.64] ;  /* 0x0000000804098981 */ /* 0x0000a8000c1e1100 */
[----:B-----5:R1:W-:Y:S04]  /*23490*/  STL [R1+0xc], R6 ;  /* 0x00000c0601007387 */ /* 0x0203e80000100800 */
[----:B------:R-:W5:Y:S04]  /*234a0*/  LDL R11, [R1+0x704] ;  /* 0x00070400010b7983 */ /* 0x000f680000100800 */
[----:B-1----:R-:W5:Y:S04]  /*234b0*/  LDL R6, [R1+0x710] ;  /* 0x0007100001067983 */ /* 0x002f680000100800 */
[----:B---3--:R1:W-:Y:S04]  /*234c0*/  STL [R1+0x8], R10 ;  /* 0x0000080a01007387 */ /* 0x0083e80000100800 */
[----:B------:R-:W3:Y:S04]  /*234d0*/  LDL R8, [R1+0x700] ;  /* 0x0007000001087983 */ /* 0x000ee80000100800 */
[----:B-1----:R-:W3:Y:S01]  /*234e0*/  LDL R10, [R1+0x708] ;  /* 0x00070800010a7983 */ /* 0x002ee20000100800 */
[----:B0-----:R-:W-:-:S02]  /*234f0*/  @!P0 IMAD.MOV.U32 R5, RZ, RZ, R3 ;  /* 0x000000ffff058224 */ /* 0x001fc400078e0003 */
[----:B----4-:R-:W-:Y:S01]  /*23500*/  @!P0 IMAD.MOV.U32 R4, RZ, RZ, R2 ;  /* 0x000000ffff048224 */ /* 0x010fe200078e0002 */
[----:B--2---:R0:W-:Y:S04]  /*23510*/  STL [R1+0x4], R9 ;  /* 0x0000040901007387 */ /* 0x0041e80000100800 */
[----:B------:R-:W2:Y:S04]  /*23520*/  LDL R3, [R1+0x6ec] ;  /* 0x0006ec0001037983 */ /* 0x000ea80000100800 */
[----:B------:R-:W4:Y:S04]  /*23530*/  LDL R2, [R1+0x6f0] ;  /* 0x0006f00001027983 */ /* 0x000f280000100800 */
[----:B0-----:R-:W2:Y:S01]  /*23540*/  LDL R9, [R1+0x6fc] ;  /* 0x0006fc0001097983 */ /* 0x001ea20000100800 */
[----:B------:R-:W-:-:S02]  /*23550*/  PRMT R12, RZ, 0x7610, R12 ;  /* 0x00007610ff0c7816 */ /* 0x000fc4000000000c */
[----:B------:R-:W-:-:S04]  /*23560*/  PRMT R28, RZ, 0x7610, R28 ;  /* 0x00007610ff1c7816 */ /* 0x000fc8000000001c */
[----:B------:R5:W4:Y:S01]  /*23570*/  @!P0 LDG.E.U8 R12, desc[UR8][R4.64] ;  /* 0x00000008040c8981 */ /* 0x000b22000c1e1100 */
[----:B------:R-:W-:Y:S01]  /*23580*/  PRMT R27, RZ, 0x7610, R27 ;  /* 0x00007610ff1b7816 */ /* 0x000fe2000000001b */
[----:B-----5:R-:W-:Y:S02]  /*23590*/  @!P0 IMAD.MOV.U32 R4, RZ, RZ, R6 ;  /* 0x000000ffff048224 */ /* 0x020fe400078e0006 */
[----:B------:R-:W-:Y:S01]  /*235a0*/  @!P0 IMAD.MOV.U32 R5, RZ, RZ, R7 ;  /* 0x000000ffff058224 */ /* 0x000fe200078e0007 */
[----:B------:R-:W-:Y:S02]  /*235b0*/  PRMT R26, RZ, 0x7610, R26 ;  /* 0x00007610ff1a7816 */ /* 0x000fe4000000001a */
[----:B------:R-:W-:Y:S02]  /*235c0*/  SHF.R.U32.HI R24, RZ, 0x2, R22 ;  /* 0x00000002ff187819 */ /* 0x000fe40000011616 */
[----:B------:R-:W-:Y:S01]  /*235d0*/  LOP3.LUT R23, R22, 0x3, RZ, 0xc0, !PT ;  /* 0x0000000316177812 */ /* 0x000fe200078ec0ff */
[----:B------:R-:W5:Y:S04]  /*235e0*/  LDL R7, [R1+0x6cc] ;  /* 0x0006cc0001077983 */ /* 0x000f680000100800 */
[----:B------:R3:W5:Y:S04]  /*235f0*/  @!P0 LDG.E.U8 R28, desc[UR8][R4.64] ;  /* 0x00000008041c8981 */ /* 0x000768000c1e1100 */
[----:B------:R-:W5:Y:S01]  /*23600*/  LDL R6, [R1+0x6d0] ;  /* 0x0006d00001067983 */ /* 0x000f620000100800 */
[----:B---3--:R-:W-:-:S02]  /*23610*/  @!P0 IMAD.MOV.U32 R4, RZ, RZ, R10 ;  /* 0x000000ffff048224 */ /* 0x008fc400078e000a */
[----:B------:R-:W-:-:S05]  /*23620*/  @!P0 IMAD.MOV.U32 R5, RZ, RZ, R11 ;  /* 0x000000ffff058224 */ /* 0x000fca00078e000b */
[----:B------:R0:W3:Y:S01]  /*23630*/  @!P0 LDG.E.U8 R27, desc[UR8][R4.64] ;  /* 0x00000008041b8981 */ /* 0x0000e2000c1e1100 */
[----:B------:R-:W-:Y:S01]  /*23640*/  PRMT R22, RZ, 0x7610, R22 ;  /* 0x00007610ff167816 */ /* 0x000fe20000000016 */
[----:B0-----:R-:W-:Y:S02]  /*23650*/  @!P0 IMAD.MOV.U32 R4, RZ, RZ, R8 ;  /* 0x000000ffff048224 */ /* 0x001fe400078e0008 */
[----:B--2---:R-:W-:-:S05]  /*23660*/  @!P0 IMAD.MOV.U32 R5, RZ, RZ, R9 ;  /* 0x000000ffff058224 */ /* 0x004fca00078e0009 */
[----:B------:R4:W2:Y:S02]  /*23670*/  @!P0 LDG.E.U8 R26, desc[UR8][R4.64] ;  /* 0x00000008041a8981 */ /* 0x0008a4000c1e1100 */
[----:B----4-:R-:W-:Y:S02]  /*23680*/  @!P0 IMAD.MOV.U32 R4, RZ, RZ, R2 ;  /* 0x000000ffff048224 */ /* 0x010fe400078e0002 */
[----:B------:R-:W-:-:S05]  /*23690*/  @!P0 IMAD.MOV.U32 R5, RZ, RZ, R3 ;  /* 0x000000ffff058224 */ /* 0x000fca00078e0003 */
[----:B------:R-:W4:Y:S04]  /*236a0*/  @!P0 LDG.E.U8 R22, desc[UR8][R4.64] ;  /* 0x0000000804168981 */ /* 0x000f28000c1e1100 */
[----:B-----5:R-:W-:Y:S01]  /*236b0*/  STL [R1+0x168c], R28 ;  /* 0x00168c1c01007387 */ /* 0x020fe20000100800 */
[----:B------:R-:W-:-:S06]  /*236c0*/  PRMT R16, RZ, 0x7610, R16 ;  /* 0x00007610ff107816 */ /* 0x000fcc0000000010 */
[----:B------:R0:W5:Y:S04]  /*236d0*/  @!P0 LDG.E.U8 R16, desc[UR8][R6.64] ;  /* 0x0000000806108981 */ /* 0x000168000c1e1100 */
[----:B---3--:R-:W-:Y:S04]  /*236e0*/  STL [R1+0x165c], R27 ;  /* 0x00165c1b01007387 */ /* 0x008fe80000100800 */
[----:B------:R-:W0:Y:S04]  /*236f0*/  LDL R9, [R1+0x6b8] ;  /* 0x0006b80001097983 */ /* 0x000e280000100800 */
[----:B------:R-:W3:Y:S04]  /*23700*/  LDL R8, [R1+0xe10] ;  /* 0x000e100001087983 */ /* 0x000ee80000100800 */
[----:B--2---:R-:W-:Y:S04]  /*23710*/  STL [R1+0x163c], R26 ;  /* 0x00163c1a01007387 */ /* 0x004fe80000100800 */
[----:B------:R-:W2:Y:S04]  /*23720*/  LDL R3, [R1+0x6a8] ;  /* 0x0006a80001037983 */ /* 0x000ea80000100800 */
[----:B------:R-:W2:Y:S04]  /*23730*/  LDL R2, [R1+0xe30] ;  /* 0x000e300001027983 */ /* 0x000ea80000100800 */
[----:B----4-:R-:W-:Y:S04]  /*23740*/  STL [R1+0x1690], R22 ;  /* 0x0016901601007387 */ /* 0x010fe80000100800 */
[----:B------:R-:W4:Y:S04]  /*23750*/  LDL R15, [R1+0xe14] ;  /* 0x000e1400010f7983 */ /* 0x000f280000100800 */
[----:B------:R-:W4:Y:S04]  /*23760*/  LDL R13, [R1+0xe50] ;  /* 0x000e5000010d7983 */ /* 0x000f280000100800 */
[----:B------:R-:W4:Y:S04]  /*23770*/  LDL R11, [R1+0xe34] ;  /* 0x000e3400010b7983 */ /* 0x000f280000100800 */
[----:B------:R-:W4:Y:S01]  /*23780*/  LDL R10, [R1+0xe84] ;  /* 0x000e8400010a7983 */ /* 0x000f220000100800 */
[----:B------:R-:W-:-:S02]  /*23790*/  PRMT R4, RZ, 0x7610, R4 ;  /* 0x00007610ff047816 */ /* 0x000fc40000000004 */
[----:B------:R-:W-:Y:S01]  /*237a0*/  PRMT R5, RZ, 0x7610, R5 ;  /* 0x00007610ff057816 */ /* 0x000fe20000000005 */
[----:B0-----:R-:W-:Y:S02]  /*237b0*/  @!P0 IMAD.MOV.U32 R7, RZ, RZ, R9 ;  /* 0x000000ffff078224 */ /* 0x001fe400078e0009 */
[----:B---3--:R-:W-:-:S05]  /*237c0*/  @!P0 IMAD.MOV.U32 R6, RZ, RZ, R8 ;  /* 0x000000ffff068224 */ /* 0x008fca00078e0008 */
[----:B------:R0:W3:Y:S04]  /*237d0*/  @!P0 LDG.E.U8 R4, desc[UR8][R6.64] ;  /* 0x0000000806048981 */ /* 0x0000e8000c1e1100 */
[----:B-----5:R-:W-:Y:S04]  /*237e0*/  STL [R1+0x1694], R16 ;  /* 0x0016941001007387 */ /* 0x020fe80000100800 */
[----:B------:R1:W-:Y:S04]  /*237f0*/  STL [R1], R12 ;  /* 0x0000000c01007387 */ /* 0x0003e80000100800 */
[----:B------:R-:W5:Y:S01]  /*23800*/  LDL R14, [R1+0xe54] ;  /* 0x000e5400010e7983 */ /* 0x000f620000100800 */
[----:B0-----:R-:W-:-:S02]  /*23810*/  PRMT R6, RZ, 0x7610, R6 ;  /* 0x00007610ff067816 */ /* 0x001fc40000000006 */
[----:B------:R-:W-:Y:S01]  /*23820*/  PRMT R7, RZ, 0x7610, R7 ;  /* 0x00007610ff077816 */ /* 0x000fe20000000007 */
[----:B-1----:R-:W5:Y:S01]  /*23830*/  LDL R12, [R1+0xe74] ;  /* 0x000e7400010c7983 */ /* 0x002f620000100800 */
[----:B--2---:R-:W-:Y:S02]  /*23840*/  @!P0 IMAD.MOV.U32 R9, RZ, RZ, R3 ;  /* 0x000000ffff098224 */ /* 0x004fe400078e0003 */
[----:B------:R-:W-:-:S05]  /*23850*/  @!P0 IMAD.MOV.U32 R8, RZ, RZ, R2 ;  /* 0x000000ffff088224 */ /* 0x000fca00078e0002 */
[----:B------:R4:W2:Y:S02]  /*23860*/  @!P0 LDG.E.U8 R5, desc[UR8][R8.64] ;  /* 0x0000000808058981 */ /* 0x0008a4000c1e1100 */
[----:B----4-:R-:W-:Y:S02]  /*23870*/  @!P0 IMAD.MOV.U32 R9, RZ, RZ, R15 ;  /* 0x000000ffff098224 */ /* 0x010fe400078e000f */
[----:B------:R-:W-:Y:S01]  /*23880*/  @!P0 IMAD.MOV.U32 R8, RZ, RZ, R13 ;  /* 0x000000ffff088224 */ /* 0x000fe200078e000d */
[----:B------:R-:W4:Y:S04]  /*23890*/  @!P0 LDG.E.U8 R7, desc[UR8][R10.64] ;  /* 0x000000080a078981 */ /* 0x000f28000c1e1100 */
[----:B------:R0:W4:Y:S04]  /*238a0*/  @!P0 LDG.E.U8 R6, desc[UR8][R8.64] ;  /* 0x0000000808068981 */ /* 0x000128000c1e1100 */
[----:B---3--:R-:W-:Y:S04]  /*238b0*/  STL [R1+0x1698], R4 ;  /* 0x0016980401007387 */ /* 0x008fe80000100800 */
[----:B------:R-:W3:Y:S04]  /*238c0*/  LDL R3, [R1+0x6e4] ;  /* 0x0006e40001037983 */ /* 0x000ee80000100800 */
[----:B------:R-:W3:Y:S01]  /*238d0*/  LDL R2, [R1+0x6e8] ;  /* 0x0006e80001027983 */ /* 0x000ee20000100800 */
[----:B0-----:R-:W-:Y:S01]  /*238e0*/  PRMT R8, RZ, 0x7610, R8 ;  /* 0x00007610ff087816 */ /* 0x001fe20000000008 */
[----:B-----5:R-:W-:-:S02]  /*238f0*/  @!P0 IMAD.MOV.U32 R11, RZ, RZ, R14 ;  /* 0x000000ffff0b8224 */ /* 0x020fc400078e000e */
[----:B------:R-:W-:-:S05]  /*23900*/  @!P0 IMAD.MOV.U32 R10, RZ, RZ, R12 ;  /* 0x000000ffff0a8224 */ /* 0x000fca00078e000c */
[----:B------:R3:W5:Y:S04]  /*23910*/  @!P0 LDG.E.U8 R8, desc[UR8][R10.64] ;  /* 0x000000080a088981 */ /* 0x000768000c1e1100 */
[----:B--2---:R-:W-:Y:S04]  /*23920*/  STL [R1+0x169c], R5 ;  /* 0x00169c0501007387 */ /* 0x004fe80000100800 */
[----:B----4-:R0:W-:Y:S04]  /*23930*/  STL [R1+0x16a0], R6 ;  /* 0x0016a00601007387 */ /* 0x0101e80000100800 */
[----:B------:R-:W2:Y:S04]  /*23940*/  LDL R13, [R1+0x6dc] ;  /* 0x0006dc00010d7983 */ /* 0x000ea80000100800 */
[----:B0-----:R-:W4:Y:S04]  /*23950*/  LDL R6, [R1+0x6e0] ;  /* 0x0006e00001067983 */ /* 0x001f280000100800 */
[----:B------:R-:W-:Y:S04]  /*23960*/  STL [R1+0x16a4], R7 ;  /* 0x0016a40701007387 */ /* 0x000fe80000100800 */
[----:B------:R-:W4:Y:S04]  /*23970*/  LDL R12, [R1+0x6c4] ;  /* 0x0006c400010c7983 */ /* 0x000f280000100800 */
[----:B------:R-:W4:Y:S01]  /*23980*/  LDL R4, [R1+0x6c8] ;  /* 0x0006c80001047983 */ /* 0x000f220000100800 */
[----:B------:R-:W-:Y:S01]  /*23990*/  PRMT R20, RZ, 0x7610, R20 ;  /* 0x00007610ff147816 */ /* 0x000fe20000000014 */
[----:B---3--:R-:W-:-:S02]  /*239a0*/  @!P0 IMAD.MOV.U32 R11, RZ, RZ, R3 ;  /* 0x000000ffff0b8224 */ /* 0x008fc400078e0003 */
[----:B------:R-:W-:-:S05]  /*239b0*/  @!P0 IMAD.MOV.U32 R10, RZ, RZ, R2 ;  /* 0x000000ffff0a8224 */ /* 0x000fca00078e0002 */
[----:B------:R2:W3:Y:S01]  /*239c0*/  @!P0 LDG.E.U8 R20, desc[UR8][R10.64] ;  /* 0x000000080a148981 */ /* 0x0004e2000c1e1100 */
[----:B------:R-:W-:Y:S02]  /*239d0*/  PRMT R18, RZ, 0x7610, R18 ;  /* 0x00007610ff127816 */ /* 0x000fe40000000012 */
[----:B------:R-:W-:Y:S01]  /*239e0*/  PRMT R9, RZ, 0x7610, R9 ;  /* 0x00007610ff097816 */ /* 0x000fe20000000009 */
[----:B-----5:R0:W-:Y:S04]  /*239f0*/  STL [R1+0x16a8], R8 ;  /* 0x0016a80801007387 */ /* 0x0201e80000100800 */
[----:B------:R-:W5:Y:S04]  /*23a00*/  LDL R5, [R1+0xe00] ;  /* 0x000e000001057983 */ /* 0x000f680000100800 */
[----:B------:R-:W5:Y:S04]  /*23a10*/  LDL R3, [R1+0x6b4] ;  /* 0x0006b40001037983 */ /* 0x000f680000100800 */
[----:B------:R-:W5:Y:S04]  /*23a20*/  LDL R2, [R1+0xe18] ;  /* 0x000e180001027983 */ /* 0x000f680000100800 */
[----:B0-----:R-:W5:Y:S01]  /*23a30*/  LDL R8, [R1+0x6c0] ;  /* 0x0006c00001087983 */ /* 0x001f620000100800 */
[----:B--2---:R-:W-:-:S02]  /*23a40*/  @!P0 IMAD.MOV.U32 R11, RZ, RZ, R13 ;  /* 0x000000ffff0b8224 */ /* 0x004fc400078e000d */
[----:B----4-:R-:W-:Y:S02]  /*23a50*/  @!P0 IMAD.MOV.U32 R10, RZ, RZ, R6 ;  /* 0x000000ffff0a8224 */ /* 0x010fe400078e0006 */
[----:B------:R-:W-:Y:S02]  /*23a60*/  @!P0 IMAD.MOV.U32 R13, RZ, RZ, R12 ;  /* 0x000000ffff0d8224 */ /* 0x000fe400078e000c */
[----:B------:R-:W-:Y:S01]  /*23a70*/  @!P0 IMAD.MOV.U32 R12, RZ, RZ, R4 ;  /* 0x000000ffff0c8224 */ /* 0x000fe200078e0004 */
[----:B------:R0:W2:Y:S04]  /*23a80*/  @!P0 LDG.E.U8 R18, desc[UR8][R10.64] ;  /* 0x000000080a128981 */ /* 0x0000a8000c1e1100 */
        /* <DEDUP_REMOVED lines=9> */
[----:B------:R-:W2:Y:S04]  /*23b20*/  LDL R4, [R1+0xe38] ;  /* 0x000e380001047983 */ /* 0x000ea80000100800 */
[----:B----4-:R-:W-:Y:S04]  /*23b30*/  STL [R1+0x1664], R9 ;  /* 0x0016640901007387 */ /* 0x010fe80000100800 */
[----:B------:R-:W4:Y:S01]  /*23b40*/  LDL R5, [R1+0xdfc] ;  /* 0x000dfc0001057983 */ /* 0x000f220000100800 */
[----:B------:R-:W-:Y:S01]  /*23b50*/  PRMT R11, RZ, 0x7610, R11 ;  /* 0x00007610ff0b7816 */ /* 0x000fe2000000000b */
[----:B------:R-:W-:-:S02]  /*23b60*/  @!P0 IMAD.MOV.U32 R14, RZ, RZ, R2 ;  /* 0x000000ffff0e8224 */ /* 0x000fc400078e0002 */
[----:B------:R-:W-:Y:S01]  /*23b70*/  @!P0 IMAD.MOV.U32 R15, RZ, RZ, R3 ;  /* 0x000000ffff0f8224 */ /* 0x000fe200078e0003 */
[----:B0-----:R-:W-:-:S04]  /*23b80*/  PRMT R12, RZ, 0x7610, R12 ;  /* 0x00007610ff0c7816 */ /* 0x001fc8000000000c */
[----:B------:R3:W4:Y:S02]  /*23b90*/  @!P0 LDG.E.U8 R11, desc[UR8][R14.64] ;  /* 0x000000080e0b8981 */ /* 0x000724000c1e1100 */
[----:B---3--:R-:W-:Y:S02]  /*23ba0*/  @!P0 IMAD.MOV.U32 R14, RZ, RZ, R6 ;  /* 0x000000ffff0e8224 */ /* 0x008fe400078e0006 */
[----:B------:R-:W-:-:S05]  /*23bb0*/  @!P0 IMAD.MOV.U32 R15, RZ, RZ, R7 ;  /* 0x000000ffff0f8224 */ /* 0x000fca00078e0007 */
[----:B------:R2:W3:Y:S01]  /*23bc0*/  @!P0 LDG.E.U8 R12, desc[UR8][R14.64] ;  /* 0x000000080e0c8981 */ /* 0x0004e2000c1e1100 */
[----:B------:R-:W-:-:S03]  /*23bd0*/  PRMT R13, RZ, 0x7610, R13 ;  /* 0x00007610ff0d7816 */ /* 0x000fc6000000000d */
[----:B-----5:R0:W-:Y:S04]  /*23be0*/  STL [R1+0x1644], R10 ;  /* 0x0016440a01007387 */ /* 0x0201e80000100800 */
[----:B------:R-:W5:Y:S04]  /*23bf0*/  LDL R3, [R1+0xe04] ;  /* 0x000e040001037983 */ /* 0x000f680000100800 */
[----:B------:R-:W5:Y:S01]  /*23c00*/  LDL R2, [R1+0xe40] ;  /* 0x000e400001027983 */ /* 0x000f620000100800 */
[----:B--2---:R-:W-:Y:S02]  /*23c10*/  @!P0 IMAD.MOV.U32 R14, RZ, RZ, R4 ;  /* 0x000000ffff0e8224 */ /* 0x004fe400078e0004 */
[----:B----4-:R-:W-:-:S05]  /*23c20*/  @!P0 IMAD.MOV.U32 R15, RZ, RZ, R5 ;  /* 0x000000ffff0f8224 */ /* 0x010fca00078e0005 */
[----:B------:R5:W2:Y:S04]  /*23c30*/  @!P0 LDG.E.U8 R13, desc[UR8][R14.64] ;  /* 0x000000080e0d8981 */ /* 0x000aa8000c1e1100 */
[----:B------:R1:W-:Y:S04]  /*23c40*/  STL [R1+0x1668], R11 ;  /* 0x0016680b01007387 */ /* 0x0003e80000100800 */
[----:B0-----:R-:W4:Y:S04]  /*23c50*/  LDL R10, [R1+0xe58] ;  /* 0x000e5800010a7983 */ /* 0x001f280000100800 */
[----:B------:R-:W4:Y:S04]  /*23c60*/  LDL R8, [R1+0xe60] ;  /* 0x000e600001087983 */ /* 0x000f280000100800 */
[----:B-1----:R-:W4:Y:S04]  /*23c70*/  LDL R11, [R1+0xe1c] ;  /* 0x000e1c00010b7983 */ /* 0x002f280000100800 */
[----:B---3--:R-:W-:Y:S04]  /*23c80*/  STL [R1+0x1648], R12 ;  /* 0x0016480c01007387 */ /* 0x008fe80000100800 */
[----:B------:R-:W3:Y:S04]  /*23c90*/  LDL R9, [R1+0xe24] ;  /* 0x000e240001097983 */ /* 0x000ee80000100800 */
[----:B------:R-:W3:Y:S04]  /*23ca0*/  LDL R7, [R1+0xe3c] ;  /* 0x000e3c0001077983 */ /* 0x000ee80000100800 */
[----:B------:R-:W3:Y:S04]  /*23cb0*/  LDL R6, [R1+0xe80] ;  /* 0x000e800001067983 */ /* 0x000ee80000100800 */
[----:B------:R-:W3:Y:S04]  /*23cc0*/  LDL R5, [R1+0xe44] ;  /* 0x000e440001057983 */ /* 0x000ee80000100800 */
[----:B------:R-:W3:Y:S01]  /*23cd0*/  LDL R4, [R1+0xe7c] ;  /* 0x000e7c0001047983 */ /* 0x000ee20000100800 */
[----:B-----5:R-:W-:-:S02]  /*23ce0*/  @!P0 IMAD.MOV.U32 R15, RZ, RZ, R3 ;  /* 0x000000ffff0f8224 */ /* 0x020fc400078e0003 */
[----:B------:R-:W-:Y:S01]  /*23cf0*/  @!P0 IMAD.MOV.U32 R14, RZ, RZ, R2 ;  /* 0x000000ffff0e8224 */ /* 0x000fe200078e0002 */
[----:B--2---:R-:W-:Y:S04]  /*23d00*/  STL [R1+0x166c], R13 ;  /* 0x00166c0d01007387 */ /* 0x004fe80000100800 */
[----:B------:R-:W2:Y:S04]  /*23d10*/  LDL R3, [R1+0xe5c] ;  /* 0x000e5c0001037983 */ /* 0x000ea80000100800 */
[----:B------:R-:W5:Y:S01]  /*23d20*/  LDL R2, [R1+0xe70] ;  /* 0x000e700001027983 */ /* 0x000f620000100800 */
[----:B------:R-:W-:-:S02]  /*23d30*/  PRMT R17, RZ, 0x7610, R17 ;  /* 0x00007610ff117816 */ /* 0x000fc40000000011 */
[----:B------:R-:W-:-:S04]  /*23d40*/  PRMT R19, RZ, 0x7610, R19 ;  /* 0x00007610ff137816 */ /* 0x000fc80000000013 */
[----:B------:R4:W5:Y:S01]  /*23d50*/  @!P0 LDG.E.U8 R17, desc[UR8][R14.64] ;  /* 0x000000080e118981 */ /* 0x000962000c1e1100 */
[----:B------:R-:W-:Y:S01]  /*23d60*/  IMAD R23, R23, 0x88, RZ ;  /* 0x0000008817177824 */ /* 0x000fe200078e02ff */
[----:B------:R-:W-:Y:S02]  /*23d70*/  PRMT R21, RZ, 0x7610, R21 ;  /* 0x00007610ff157816 */ /* 0x000fe40000000015 */
[----:B------:R-:W-:Y:S01]  /*23d80*/  SGXT.U32 R24, R24, 0x3 ;  /* 0x000000031818781a */ /* 0x000fe20000000000 */
[----:B----4-:R-:W-:Y:S02]  /*23d90*/  @!P0 IMAD.MOV.U32 R14, RZ, RZ, R10 ;  /* 0x000000ffff0e8224 */ /* 0x010fe400078e000a */
[----:B------:R-:W-:-:S05]  /*23da0*/  @!P0 IMAD.MOV.U32 R15, RZ, RZ, R11 ;  /* 0x000000ffff0f8224 */ /* 0x000fca00078e000b */
[----:B------:R0:W4:Y:S01]  /*23db0*/  @!P0 LDG.E.U8 R19, desc[UR8][R14.64] ;  /* 0x000000080e138981 */ /* 0x000122000c1e1100 */
[----:B------:R-:W-:Y:S02]  /*23dc0*/  LOP3.LUT R0, R23, R24, RZ, 0xfc, !PT ;  /* 0x0000001817007212 */ /* 0x000fe400078efcff */
[----:B------:R-:W-:Y:S01]  /*23dd0*/  PRMT R23, RZ, 0x7610, R23 ;  /* 0x00007610ff177816 */ /* 0x000fe20000000017 */
[----:B0-----:R-:W-:Y:S02]  /*23de0*/  @!P0 IMAD.MOV.U32 R14, RZ, RZ, R8 ;  /* 0x000000ffff0e8224 */ /* 0x001fe400078e0008 */
[----:B---3--:R-:W-:-:S05]  /*23df0*/  @!P0 IMAD.MOV.U32 R15, RZ, RZ, R9 ;  /* 0x000000ffff0f8224 */ /* 0x008fca00078e0009 */
[----:B------:R0:W3:Y:S01]  /*23e00*/  @!P0 LDG.E.U8 R21, desc[UR8][R14.64] ;  /* 0x000000080e158981 */ /* 0x0000e2000c1e1100 */
[----:B------:R-:W-:Y:S01]  /*23e10*/  PRMT R24, RZ, 0x7610, R24 ;  /* 0x00007610ff187816 */ /* 0x000fe20000000018 */
[----:B0-----:R-:W-:Y:S02]  /*23e20*/  @!P0 IMAD.MOV.U32 R14, RZ, RZ, R6 ;  /* 0x000000ffff0e8224 */ /* 0x001fe400078e0006 */
[----:B------:R-:W-:-:S05]  /*23e30*/  @!P0 IMAD.MOV.U32 R15, RZ, RZ, R7 ;  /* 0x000000ffff0f8224 */ /* 0x000fca00078e0007 */
[----:B------:R0:W3:Y:S01]  /*23e40*/  @!P0 LDG.E.U8 R23, desc[UR8][R14.64] ;  /* 0x000000080e178981 */ /* 0x0000e2000c1e1100 */
[----:B------:R-:W-:Y:S01]  /*23e50*/  PRMT R25, RZ, 0x7610, R25 ;  /* 0x00007610ff197816 */ /* 0x000fe20000000019 */
[----:B0-----:R-:W-:Y:S02]  /*23e60*/  @!P0 IMAD.MOV.U32 R14, RZ, RZ, R4 ;  /* 0x000000ffff0e8224 */ /* 0x001fe400078e0004 */
[----:B------:R-:W-:Y:S01]  /*23e70*/  @!P0 IMAD.MOV.U32 R15, RZ, RZ, R5 ;  /* 0x000000ffff0f8224 */ /* 0x000fe200078e0005 */
[----:B------:R-:W-:Y:S04]  /*23e80*/  LDS.U8 R4, [R0+UR5+0x40] ;  /* 0x0000400500047984 */ /* 0x000fe80008000000 */
[----:B------:R2:W3:Y:S02]  /*23e90*/  @!P0 LDG.E.U8 R24, desc[UR8][R14.64] ;  /* 0x000000080e188981 */ /* 0x0004e4000c1e1100 */
[----:B--2---:R-:W-:-:S02]  /*23ea0*/  @!P0 IMAD.MOV.U32 R15, RZ, RZ, R3 ;  /* 0x000000ffff0f8224 */ /* 0x004fc400078e0003 */
[----:B-----5:R-:W-:Y:S01]  /*23eb0*/  @!P0 IMAD.MOV.U32 R14, RZ, RZ, R2 ;  /* 0x000000ffff0e8224 */ /* 0x020fe200078e0002 */
[----:B------:R-:W0:Y:S04]  /*23ec0*/  LDS.U8 R3, [R0+UR5] ;  /* 0x0000000500037984 */ /* 0x000e280008000000 */
[----:B------:R-:W1:Y:S04]  /*23ed0*/  LDS.U8 R2, [R0+UR5+0x20] ;  /* 0x0000200500027984 */ /* 0x000e680008000000 */
[----:B------:R-:W2:Y:S04]  /*23ee0*/  @!P0 LDG.E.U8 R25, desc[UR8][R14.64] ;  /* 0x000000080e198981 */ /* 0x000ea8000c1e1100 */
[----:B------:R-:W-:Y:S04]  /*23ef0*/  STL [R1+0x164c], R17 ;  /* 0x00164c1101007387 */ /* 0x000fe80000100800 */
[----:B----4-:R-:W-:Y:S04]  /*23f00*/  STL [R1+0x1670], R19 ;  /* 0x0016701301007387 */ /* 0x010fe80000100800 */
[----:B---3--:R-:W-:Y:S04]  /*23f10*/  STL [R1+0x1650], R21 ;  /* 0x0016501501007387 */ /* 0x008fe80000100800 */
[----:B------:R-:W-:Y:S04]  /*23f20*/  STL [R1+0x1674], R23 ;  /* 0x0016741701007387 */ /* 0x000fe80000100800 */
[----:B------:R-:W-:Y:S04]  /*23f30*/  STL [R1+0x1654], R24 ;  /* 0x0016541801007387 */ /* 0x000fe80000100800 */
[----:B--2---:R-:W-:Y:S04]  /*23f40*/  STL [R1+0x1678], R25 ;  /* 0x0016781901007387 */ /* 0x004fe80000100800 */
[----:B0-----:R-:W-:Y:S04]  /*23f50*/  STL [R1+0x5c], R3 ;  /* 0x00005c0301007387 */ /* 0x001fe80000100800 */
[----:B------:R-:W0:Y:S04]  /*23f60*/  LDS.U8 R3, [R0+UR5+0x60] ;  /* 0x0000600500037984 */ /* 0x000e280008000000 */
[----:B-1----:R-:W-:Y:S04]  /*23f70*/  STL [R1+0x54], R2 ;  /* 0x0000540201007387 */ /* 0x002fe80000100800 */
[----:B------:R-:W1:Y:S04]  /*23f80*/  LDS.U8 R2, [R0+UR5+0x200] ;  /* 0x0002000500027984 */ /* 0x000e680008000000 */
[----:B------:R-:W-:Y:S04]  /*23f90*/  STL [R1+0x344], R4 ;  /* 0x0003440401007387 */ /* 0x000fe80000100800 */
[----:B------:R-:W2:Y:S04]  /*23fa0*/  LDS.U8 R4, [R0+UR5+0x220] ;  /* 0x0002200500047984 */ /* 0x000ea80008000000 */
[----:B0-----:R-:W-:Y:S04]  /*23fb0*/  STL [R1+0x33c], R3 ;  /* 0x00033c0301007387 */ /* 0x001fe80000100800 */
[----:B------:R-:W0:Y:S04]  /*23fc0*/  LDS.U8 R3, [R0+UR5+0x240] ;  /* 0x0002400500037984 */ /* 0x000e280008000000 */
[----:B-1----:R-:W-:Y:S04]  /*23fd0*/  STL [R1+0x90], R2 ;  /* 0x0000900201007387 */ /* 0x002fe80000100800 */
[----:B------:R-:W1:Y:S04]  /*23fe0*/  LDS.U8 R2, [R0+UR5+0x260] ;  /* 0x0002600500027984 */ /* 0x000e680008000000 */
[----:B--2---:R-:W-:Y:S04]  /*23ff0*/  STL [R1+0x7c], R4 ;  /* 0x00007c0401007387 */ /* 0x004fe80000100800 */
        /* <DEDUP_REMOVED lines=42> */
[----:B------:R-:W2:Y:S01]  /*242a0*/  LDS.U8 R4, [R0+UR5+0xe20] ;  /* 0x000e200500047984 */ /* 0x000ea20008000000 */
[----:B------:R-:W-:-:S02]  /*242b0*/  LOP3.LUT R14, R0, 0x8, RZ, 0x3c, !PT ;  /* 0x00000008000e7812 */ /* 0x000fc400078e3cff */
[C---:B------:R-:W-:Y:S02]  /*242c0*/  LOP3.LUT R15, R0.reuse, 0x10, RZ, 0x3c, !PT ;  /* 0x00000010000f7812 */ /* 0x040fe400078e3cff */
[----:B------:R-:W-:Y:S01]  /*242d0*/  LOP3.LUT R29, R0, 0x18, RZ, 0x3c, !PT ;  /* 0x00000018001d7812 */ /* 0x000fe200078e3cff */
[----:B0-----:R-:W-:Y:S04]  /*242e0*/  STL [R1+0xee8], R3 ;  /* 0x000ee80301007387 */ /* 0x001fe80000100800 */
[----:B------:R-:W0:Y:S04]  /*242f0*/  LDS.U8 R3, [R0+UR5+0xe40] ;  /* 0x000e400500037984 */ /* 0x000e280008000000 */
[----:B-1----:R-:W-:Y:S04]  /*24300*/  STL [R1+0xebc], R2 ;  /* 0x000ebc0201007387 */ /* 0x002fe80000100800 */
[----:B------:R-:W1:Y:S04]  /*24310*/  LDS.U8 R2, [R0+UR5+0xe60] ;  /* 0x000e600500027984 */ /* 0x000e680008000000 */
[----:B------:R-:W3:Y:S04]  /*24320*/  LDS.U8 R0, [R14+UR5] ;  /* 0x000000050e007984 */ /* 0x000ee80008000000 */
[----:B--2---:R-:W-:Y:S04]  /*24330*/  STL [R1+0xeb8], R4 ;  /* 0x000eb80401007387 */ /* 0x004fe80000100800 */
[----:B0-----:R-:W-:Y:S04]  /*24340*/  STL [R1+0xf00], R3 ;  /* 0x000f000301007387 */ /* 0x001fe80000100800 */
[----:B------:R-:W0:Y:S04]  /*24350*/  LDS.U8 R3, [R14+UR5+0x20] ;  /* 0x000020050e037984 */ /* 0x000e280008000000 */
[----:B-1----:R-:W-:Y:S04]  /*24360*/  STL [R1+0xef0], R2 ;  /* 0x000ef00201007387 */ /* 0x002fe80000100800 */
[----:B------:R-:W1:Y:S04]  /*24370*/  LDS.U8 R2, [R14+UR5+0x40] ;  /* 0x000040050e027984 */ /* 0x000e680008000000 */
[----:B---3--:R-:W-:Y:S04]  /*24380*/  STL [R1+0xa8], R0 ;  /* 0x0000a80001007387 */ /* 0x008fe80000100800 */
        /* <DEDUP_REMOVED lines=58> */
[----:B------:R-:W1:Y:S04]  /*24730*/  LDS.U8 R2, [R15+UR5] ;  /* 0x000000050f027984 */ /* 0x000e680008000000 */
        /* <DEDUP_REMOVED lines=63> */
[----:B------:R-:W0:Y:S04]  /*24b30*/  LDS.U8 R3, [R29+UR5] ;  /* 0x000000051d037984 */ /* 0x000e280008000000 */
        /* <DEDUP_REMOVED lines=60> */
[----:B------:R-:W3:Y:S04]  /*24f00*/  LDL.LU R15, [R1+0x50c] ;  /* 0x00050c00010f7983 */ /* 0x000ee80000300800 */
[----:B-1----:R-:W-:Y:S04]  /*24f10*/  STL [R1+0xee4], R2 ;  /* 0x000ee40201007387 */ /* 0x002fe80000100800 */
[----:B------:R-:W4:Y:S04]  /*24f20*/  LDL.LU R14, [R1+0x4fc] ;  /* 0x0004fc00010e7983 */ /* 0x000f280000300800 */
[----:B--2---:R1:W-:Y:S04]  /*24f30*/  STL [R1+0xee0], R0 ;  /* 0x000ee00001007387 */ /* 0x0043e80000100800 */
[----:B------:R-:W2:Y:S01]  /*24f40*/  LDS.U8 R29, [R29+UR5+0xe60] ;  /* 0x000e60051d1d7984 */ /* 0x000ea20008000000 */
[----:B------:R-:W-:Y:S06]  /*24f50*/  BAR.SYNC.DEFER_BLOCKING 0x0 ;  /* 0x0000000000007b1d */ /* 0x000fec0000010000 */
[----:B-1----:R-:W5:Y:S04]  /*24f60*/  LDL.LU R0, [R1+0x4ec] ;  /* 0x0004ec0001007983 */ /* 0x002f680000300800 */
        /* <DEDUP_REMOVED lines=24> */
[----:B0-----:R0:W-:Y:S04]  /*250f0*/  STL [R1+0xf24], R3 ;  /* 0x000f240301007387 */ /* 0x0011e80000100800 */
[----:B0-----:R-:W3:Y:S04]  /*25100*/  LDL.LU R3, [R1+0x16d4] ;  /* 0x0016d40001037983 */ /* 0x001ee80000300800 */
[----:B--2---:R0:W-:Y:S04]  /*25110*/  STL [R1+0xf14], R29 ;  /* 0x000f141d01007387 */ /* 0x0041e80000100800 */
[----:B0-----:R-:W2:Y:S04]  /*25120*/  LDL.LU R29, [R1+0x534] ;  /* 0x00053400011d7983 */ /* 0x001ea80000300800 */
[----:B---3--:R0:W-:Y:S04]  /*25130*/  STS.U8 [R3+UR5+0x6c00], R2 ;  /* 0x006c000203007988 */ /* 0x0081e80008000005 */
[----:B0-----:R-:W3:Y:S04]  /*25140*/  LDL.LU R2, [R1+0x2ec] ;  /* 0x0002ec0001027983 */ /* 0x001ee80000300800 */
[----:B---3--:R0:W-:Y:S04]  /*25150*/  STL [R1+0x16c8], R2 ;  /* 0x0016c80201007387 */ /* 0x0081e80000100800 */
[----:B0-----:R-:W3:Y:S04]  /*25160*/  LDL.LU R2, [R1+0x2fc] ;  /* 0x0002fc0001027983 */ /* 0x001ee80000300800 */
[----:B---3--:R0:W-:Y:S04]  /*25170*/  STL [R1+0x16cc], R2 ;  /* 0x0016cc0201007387 */ /* 0x0081e80000100800 */
[----:B0-----:R-:W3:Y:S04]  /*25180*/  LDL.LU R2, [R1+0x30c] ;  /* 0x00030c0001027983 */ /* 0x001ee80000300800 */
[----:B--2---:R-:W-:Y:S04]  /*25190*/  STS.U8 [R3+UR5], R29 ;  /* 0x0000001d03007988 */ /* 0x004fe80008000005 */
[----:B------:R-:W-:Y:S04]  /*251a0*/  STS.U8 [R3+UR5+0x400], R15 ;  /* 0x0004000f03007988 */ /* 0x000fe80008000005 */
[----:B----4-:R-:W-:Y:S04]  /*251b0*/  STS.U8 [R3+UR5+0x800], R14 ;  /* 0x0008000e03007988 */ /* 0x010fe80008000005 */
[----:B-----5:R-:W-:Y:S04]  /*251c0*/  STS.U8 [R3+UR5+0xc00], R0 ;  /* 0x000c000003007988 */ /* 0x020fe80008000005 */
[----:B------:R-:W-:Y:S04]  /*251d0*/  STS.U8 [R3+UR5+0x1000], R25 ;  /* 0x0010001903007988 */ /* 0x000fe80008000005 */
        /* <DEDUP_REMOVED lines=8> */
[----:B---3--:R0:W-:Y:S04]  /*25260*/  STL [R1+0x16d0], R2 ;  /* 0x0016d00201007387 */ /* 0x0081e80000100800 */
        /* <DEDUP_REMOVED lines=13> */
[----:B------:R0:W-:Y:S04]  /*25340*/  STS.U8 [R3+UR5+0x3400], R10 ;  /* 0x0034000a03007988 */ /* 0x0001e80008000005 */
[----:B------:R-:W5:Y:S04]  /*25350*/  LDL.LU R11, [R1+0x148] ;  /* 0x00014800010b7983 */ /* 0x000f680000300800 */
[----:B------:R1:W-:Y:S04]  /*25360*/  STS.U8 [R3+UR5+0x3800], R9 ;  /* 0x0038000903007988 */ /* 0x0003e80008000005 */
[----:B------:R1:W-:Y:S04]  /*25370*/  STS.U8 [R3+UR5+0x3c00], R18 ;  /* 0x003c001203007988 */ /* 0x0003e80008000005 */
[----:B------:R1:W-:Y:S04]  /*25380*/  STS.U8 [R3+UR5+0x4000], R20 ;  /* 0x0040001403007988 */ /* 0x0003e80008000005 */
[----:B------:R1:W-:Y:S04]  /*25390*/  STS.U8 [R3+UR5+0x4400], R8 ;  /* 0x0044000803007988 */ /* 0x0003e80008000005 */
[----:B------:R1:W-:Y:S04]  /*253a0*/  STS.U8 [R3+UR5+0x4800], R7 ;  /* 0x0048000703007988 */ /* 0x0003e80008000005 */
[----:B0-----:R-:W5:Y:S04]  /*253b0*/  LDL.LU R10, [R1+0x138] ;  /* 0x00013800010a7983 */ /* 0x001f680000300800 */
[----:B-1----:R-:W5:Y:S04]  /*253c0*/  LDL.LU R9, [R1+0x128] ;  /* 0x0001280001097983 */ /* 0x002f680000300800 */
        /* <DEDUP_REMOVED lines=18> */
[----:B0-----:R-:W5:Y:S04]  /*254f0*/  LDL.LU R27, [R1+0x94] ;  /* 0x00009400011b7983 */ /* 0x001f680000300800 */
[----:B-1----:R-:W5:Y:S04]  /*25500*/  LDL.LU R28, [R1+0x78] ;  /* 0x00007800011c7983 */ /* 0x002f680000300800 */
[----:B--2---:R0:W-:Y:S04]  /*25510*/  STS.U8 [R3+UR5+0x7000], R2 ;  /* 0x0070000203007988 */ /* 0x0041e80008000005 */
[----:B0-----:R-:W2:Y:S04]  /*25520*/  LDL.LU R2, [R1+0x16d0] ;  /* 0x0016d00001027983 */ /* 0x001ea80000300800 */
[----:B--2---:R0:W-:Y:S04]  /*25530*/  STS.U8 [R3+UR5+0x7400], R2 ;  /* 0x0074000203007988 */ /* 0x0041e80008000005 */
[----:B0-----:R-:W2:Y:S04]  /*25540*/  LDL.LU R2, [R1+0x16cc] ;  /* 0x0016cc0001027983 */ /* 0x001ea80000300800 */
[----:B--2---:R0:W-:Y:S04]  /*25550*/  STS.U8 [R3+UR5+0x7800], R2 ;  /* 0x0078000203007988 */ /* 0x0041e80008000005 */
[----:B0-----:R-:W2:Y:S04]  /*25560*/  LDL.LU R2, [R1+0x16c8] ;  /* 0x0016c80001027983 */ /* 0x001ea80000300800 */
[----:B---3--:R-:W-:Y:S04]  /*25570*/  STS.U8 [R3+UR5+0x8000], R29 ;  /* 0x0080001d03007988 */ /* 0x008fe80008000005 */
[----:B--2---:R0:W-:Y:S04]  /*25580*/  STS.U8 [R3+UR5+0x7c00], R2 ;  /* 0x007c000203007988 */ /* 0x0041e80008000005 */
[----:B0-----:R-:W2:Y:S04]  /*25590*/  LDL.LU R2, [R1+0x16c4] ;  /* 0x0016c40001027983 */ /* 0x001ea80000300800 */
[----:B------:R-:W3:Y:S04]  /*255a0*/  LDL.LU R29, [R1+0x68] ;  /* 0x00006800011d7983 */ /* 0x000ee80000300800 */
[----:B---3--:R0:W-:Y:S04]  /*255b0*/  STL [R1+0x16bc], R29 ;  /* 0x0016bc1d01007387 */ /* 0x0081e80000100800 */
[----:B0-----:R-:W3:Y:S04]  /*255c0*/  LDL.LU R29, [R1+0x70] ;  /* 0x00007000011d7983 */ /* 0x001ee80000300800 */
        /* <DEDUP_REMOVED lines=14> */
[----:B0-----:R-:W3:Y:S04]  /*256b0*/  LDL.LU R29, [R1+0x74] ;  /* 0x00007400011d7983 */ /* 0x001ee80000300800 */
        /* <DEDUP_REMOVED lines=21> */
[----:B--2---:R-:W2:Y:S04]  /*25810*/  LDL.LU R8, [R1+0x420] ;  /* 0x0004200001087983 */ /* 0x004ea80000300800 */
[----:B------:R-:W4:Y:S04]  /*25820*/  LDL.LU R7, [R1+0x410] ;  /* 0x0004100001077983 */ /* 0x000f280000300800 */
        /* <DEDUP_REMOVED lines=13> */
[----:B------:R-:W5:Y:S04]  /*25900*/  LDL.LU R28, [R1+0x378] ;  /* 0x00037800011c7983 */ /* 0x000f680000300800 */
[----:B------:R0:W-:Y:S04]  /*25910*/  STS.U8 [R3+UR5+0xec00], R2 ;  /* 0x00ec000203007988 */ /* 0x0001e80008000005 */
[----:B0-----:R-:W2:Y:S04]  /*25920*/  LDL.LU R2, [R1+0x6c] ;  /* 0x00006c0001027983 */ /* 0x001ea80000300800 */
[----:B---3--:R0:W-:Y:S04]  /*25930*/  STS.U8 [R3+UR5+0xf000], R29 ;  /* 0x00f0001d03007988 */ /* 0x0081e80008000005 */
[----:B0-----:R-:W3:Y:S04]  /*25940*/  LDL.LU R29, [R1+0x16c0] ;  /* 0x0016c000011d7983 */ /* 0x001ee80000300800 */
[----:B---3--:R0:W-:Y:S04]  /*25950*/  STS.U8 [R3+UR5+0xf400], R29 ;  /* 0x00f4001d03007988 */ /* 0x0081e80008000005 */
[----:B0-----:R-:W3:Y:S04]  /*25960*/  LDL.LU R29, [R1+0x16bc] ;  /* 0x0016bc00011d7983 */ /* 0x001ee80000300800 */
[----:B------:R0:W-:Y:S04]  /*25970*/  STS.U8 [R3+UR5+0x8c00], R0 ;  /* 0x008c000003007988 */ /* 0x0001e80008000005 */
[----:B--2---:R-:W-:Y:S04]  /*25980*/  STS.U8 [R3+UR5+0xf800], R2 ;  /* 0x00f8000203007988 */ /* 0x004fe80008000005 */
[----:B------:R-:W-:Y:S01]  /*25990*/  STL [R1+0x16ac], R3 ;  /* 0x0016ac0301007387 */ /* 0x000fe20000100800 */
[----:B0-----:R-:W-:-:S03]  /*259a0*/  LOP3.LUT R0, R3, 0x20, RZ, 0x3c, !PT ;  /* 0x0000002003007812 */ /* 0x001fc600078e3cff */
[----:B---3--:R0:W-:Y:S04]  /*259b0*/  STS.U8 [R3+UR5+0xfc00], R29 ;  /* 0x00fc001d03007988 */ /* 0x0081e80008000005 */
[----:B0-----:R-:W2:Y:S04]  /*259c0*/  LDL.LU R3, [R1+0x318] ;  /* 0x0003180001037983 */ /* 0x001ea80000300800 */
[----:B--2---:R0:W-:Y:S04]  /*259d0*/  STL [R1+0x16b0], R3 ;  /* 0x0016b00301007387 */ /* 0x0041e80000100800 */
[----:B0-----:R-:W2:Y:S04]  /*259e0*/  LDL.LU R3, [R1+0x328] ;  /* 0x0003280001037983 */ /* 0x001ea80000300800 */
[----:B--2---:R0:W-:Y:S04]  /*259f0*/  STL [R1+0x16b4], R3 ;  /* 0x0016b40301007387 */ /* 0x0041e80000100800 */
[----:B0-----:R-:W2:Y:S04]  /*25a00*/  LDL.LU R3, [R1+0x338] ;  /* 0x0003380001037983 */ /* 0x001ea80000300800 */
        /* <DEDUP_REMOVED lines=53> */
[----:B0-----:R-:W5:Y:S04]  /*25d60*/  LDL.LU R27, [R1+0x8] ;  /* 0x00000800011b7983 */ /* 0x001f680000300800 */
[----:B--2---:R0:W-:Y:S04]  /*25d70*/  STS.U8 [R0+UR5+0x6500], R3 ;  /* 0x0065000300007988 */ /* 0x0041e80008000005 */
[----:B0-----:R-:W2:Y:S04]  /*25d80*/  LDL.LU R3, [R1+0x16b8] ;  /* 0x0016b80001037983 */ /* 0x001ea80000300800 */
[----:B--2---:R0:W-:Y:S04]  /*25d90*/  STS.U8 [R0+UR5+0x6900], R3 ;  /* 0x0069000300007988 */ /* 0x0041e80008000005 */
[----:B0-----:R-:W2:Y:S04]  /*25da0*/  LDL.LU R3, [R1+0x16b4] ;  /* 0x0016b40001037983 */ /* 0x001ea80000300800 */
[----:B--2---:R0:W-:Y:S04]  /*25db0*/  STS.U8 [R0+UR5+0x6d00], R3 ;  /* 0x006d000300007988 */ /* 0x0041e80008000005 */
[----:B0-----:R-:W2:Y:S04]  /*25dc0*/  LDL.LU R3, [R1+0x16b0] ;  /* 0x0016b00001037983 */ /* 0x001ea80000300800 */
[----:B---3--:R-:W-:Y:S04]  /*25dd0*/  STS.U8 [R0+UR5+0x7500], R8 ;  /* 0x0075000800007988 */ /* 0x008fe80008000005 */
        /* <DEDUP_REMOVED lines=8> */
[----:B--2---:R0:W-:Y:S04]  /*25e60*/  STS.U8 [R0+UR5+0x7100], R3 ;  /* 0x0071000300007988 */ /* 0x0041e80008000005 */
[----:B0-----:R-:W2:Y:S04]  /*25e70*/  LDL.LU R3, [R1+0x16ac] ;  /* 0x0016ac0001037983 */ /* 0x001ea80000300800 */
[----:B------:R-:W3:Y:S04]  /*25e80*/  LDL.LU R8, [R1+0x16a8] ;  /* 0x0016a80001087983 */ /* 0x000ee80000300800 */
[----:B------:R-:W4:Y:S04]  /*25e90*/  LDL.LU R7, [R1+0x16a4] ;  /* 0x0016a40001077983 */ /* 0x000f280000300800 */
[----:B------:R-:W5:Y:S04]  /*25ea0*/  LDL.LU R6, [R1+0x16a0] ;  /* 0x0016a00001067983 */ /* 0x000f680000300800 */
[----:B------:R-:W3:Y:S04]  /*25eb0*/  LDL.LU R5, [R1+0x169c] ;  /* 0x00169c0001057983 */ /* 0x000ee80000300800 */
[----:B------:R-:W4:Y:S04]  /*25ec0*/  LDL.LU R4, [R1+0x1698] ;  /* 0x0016980001047983 */ /* 0x000f280000300800 */
[----:B------:R-:W5:Y:S04]  /*25ed0*/  LDL.LU R16, [R1+0x1694] ;  /* 0x0016940001107983 */ /* 0x000f680000300800 */
[----:B------:R-:W3:Y:S04]  /*25ee0*/  LDL.LU R22, [R1+0x1690] ;  /* 0x0016900001167983 */ /* 0x000ee80000300800 */
[----:B------:R-:W5:Y:S04]  /*25ef0*/  LDL.LU R28, [R1+0x168c] ;  /* 0x00168c00011c7983 */ /* 0x000f680000300800 */
[----:B------:R0:W-:Y:S04]  /*25f00*/  STS.U8 [R0+UR5+0x9d00], R15 ;  /* 0x009d000f00007988 */ /* 0x0001e80008000005 */
[----:B------:R-:W3:Y:S04]  /*25f10*/  LDL.LU R29, [R1+0x4a4] ;  /* 0x0004a400011d7983 */ /* 0x000ee80000300800 */
[----:B------:R1:W-:Y:S04]  /*25f20*/  STS.U8 [R0+UR5+0xa100], R14 ;  /* 0x00a1000e00007988 */ /* 0x0003e80008000005 */
[----:B------:R1:W-:Y:S04]  /*25f30*/  STS.U8 [R0+UR5+0xa500], R25 ;  /* 0x00a5001900007988 */ /* 0x0003e80008000005 */
[----:B------:R1:W-:Y:S04]  /*25f40*/  STS.U8 [R0+UR5+0xa900], R24 ;  /* 0x00a9001800007988 */ /* 0x0003e80008000005 */
[----:B------:R1:W-:Y:S04]  /*25f50*/  STS.U8 [R0+UR5+0xad00], R23 ;  /* 0x00ad001700007988 */ /* 0x0003e80008000005 */
[----:B------:R1:W-:Y:S04]  /*25f60*/  STS.U8 [R0+UR5+0xb100], R21 ;  /* 0x00b1001500007988 */ /* 0x0003e80008000005 */
[----:B0-----:R-:W3:Y:S04]  /*25f70*/  LDL.LU R15, [R1+0x494] ;  /* 0x00049400010f7983 */ /* 0x001ee80000300800 */
[----:B-1----:R-:W3:Y:S04]  /*25f80*/  LDL.LU R14, [R1+0x484] ;  /* 0x00048400010e7983 */ /* 0x002ee80000300800 */
[----:B------:R-:W3:Y:S04]  /*25f90*/  LDL.LU R25, [R1+0x474] ;  /* 0x0004740001197983 */ /* 0x000ee80000300800 */
[----:B------:R-:W3:Y:S04]  /*25fa0*/  LDL.LU R24, [R1+0x464] ;  /* 0x0004640001187983 */ /* 0x000ee80000300800 */
[----:B------:R-:W3:Y:S04]  /*25fb0*/  LDL.LU R23, [R1+0x454] ;  /* 0x0004540001177983 */ /* 0x000ee80000300800 */
        /* <DEDUP_REMOVED lines=23> */
[----:B------:R2:W-:Y:S02]  /*26130*/  STS.U8 [R0+UR5+0x9500], R2 ;  /* 0x0095000200007988 */ /* 0x0005e40008000005 */
[----:B--2---:R-:W-:-:S02]  /*26140*/  LOP3.LUT R2, R3, 0x40, RZ, 0x3c, !PT ;  /* 0x0000004003027812 */ /* 0x004fc400078e3cff */
[----:B----4-:R-:W-:Y:S04]  /*26150*/  STS.U8 [R0+UR5+0xed00], R4 ;  /* 0x00ed000400007988 */ /* 0x010fe80008000005 */
[----:B-----5:R0:W-:Y:S04]  /*26160*/  STS.U8 [R0+UR5+0xe100], R28 ;  /* 0x00e1001c00007988 */ /* 0x0201e80008000005 */
[----:B---3--:R1:W-:Y:S04]  /*26170*/  STS.U8 [R0+UR5+0xe500], R22 ;  /* 0x00e5001600007988 */ /* 0x0083e80008000005 */
[----:B------:R2:W-:Y:S04]  /*26180*/  STS.U8 [R0+UR5+0xe900], R16 ;  /* 0x00e9001000007988 */ /* 0x0005e80008000005 */
[----:B0-----:R-:W3:Y:S04]  /*26190*/  LDL.LU R28, [R1+0x4b4] ;  /* 0x0004b400011c7983 */ /* 0x001ee80000300800 */
[----:B-1----:R-:W4:Y:S04]  /*261a0*/  LDL.LU R22, [R1+0x4c4] ;  /* 0x0004c40001167983 */ /* 0x002f280000300800 */
[----:B--2---:R-:W2:Y:S04]  /*261b0*/  LDL.LU R16, [R1+0x4d4] ;  /* 0x0004d40001107983 */ /* 0x004ea80000300800 */
[----:B------:R-:W5:Y:S04]  /*261c0*/  LDL.LU R4, [R1+0x4e4] ;  /* 0x0004e40001047983 */ /* 0x000f680000300800 */
[----:B------:R0:W-:Y:S04]  /*261d0*/  STL [R1+0x167c], R3 ;  /* 0x00167c0301007387 */ /* 0x0001e80000100800 */
[----:B0-----:R-:W3:Y:S04]  /*261e0*/  LDL.LU R3, [R1+0x4f4] ;  /* 0x0004f40001037983 */ /* 0x001ee80000300800 */
[----:B------:R0:W-:Y:S04]  /*261f0*/  STS.U8 [R0+UR5+0xf100], R5 ;  /* 0x00f1000500007988 */ /* 0x0001e80008000005 */
[----:B------:R1:W-:Y:S04]  /*26200*/  STS.U8 [R0+UR5+0xf500], R6 ;  /* 0x00f5000600007988 */ /* 0x0003e80008000005 */
[----:B------:R-:W-:Y:S04]  /*26210*/  STS.U8 [R0+UR5+0xf900], R7 ;  /* 0x00f9000700007988 */ /* 0x000fe80008000005 */
[----:B------:R-:W-:Y:S04]  /*26220*/  STS.U8 [R0+UR5+0xfd00], R8 ;  /* 0x00fd000800007988 */ /* 0x000fe80008000005 */
[----:B0-----:R-:W4:Y:S04]  /*26230*/  LDL.LU R5, [R1+0x504] ;  /* 0x0005040001057983 */ /* 0x001f280000300800 */
[----:B-1----:R-:W2:Y:S04]  /*26240*/  LDL.LU R6, [R1+0x524] ;  /* 0x0005240001067983 */ /* 0x002ea80000300800 */
[----:B---3--:R0:W-:Y:S04]  /*26250*/  STS.U8 [R2+UR5+0xa00], R3 ;  /* 0x000a000302007988 */ /* 0x0081e80008000005 */
[----:B0-----:R-:W3:Y:S04]  /*26260*/  LDL.LU R3, [R1+0x314] ;  /* 0x0003140001037983 */ /* 0x001ee80000300800 */
[----:B---3--:R0:W-:Y:S04]  /*26270*/  STL [R1+0x1680], R3 ;  /* 0x0016800301007387 */ /* 0x0081e80000100800 */
[----:B0-----:R-:W3:Y:S04]  /*26280*/  LDL.LU R3, [R1+0x324] ;  /* 0x0003240001037983 */ /* 0x001ee80000300800 */
[----:B---3--:R0:W-:Y:S04]  /*26290*/  STL [R1+0x1684], R3 ;  /* 0x0016840301007387 */ /* 0x0081e80000100800 */
[----:B0-----:R-:W3:Y:S04]  /*262a0*/  LDL.LU R3, [R1+0x334] ;  /* 0x0003340001037983 */ /* 0x001ee80000300800 */
        /* <DEDUP_REMOVED lines=8> */
[----:B--2---:R-:W-:Y:S04]  /*26330*/  STS.U8 [R2+UR5+0x200], R6 ;  /* 0x0002000602007988 */ /* 0x004fe80008000005 */
[----:B----4-:R-:W-:Y:S04]  /*26340*/  STS.U8 [R2+UR5+0x600], R5 ;  /* 0x0006000502007988 */ /* 0x010fe80008000005 */
[----:B-----5:R-:W-:Y:S04]  /*26350*/  STS.U8 [R2+UR5+0xe00], R4 ;  /* 0x000e000402007988 */ /* 0x020fe80008000005 */
        /* <DEDUP_REMOVED lines=62> */
[----:B------:R-:W2:Y:S04]  /*26740*/  LDL.LU R13, [R1+0x166c] ;  /* 0x00166c00010d7983 */ /* 0x000ea80000300800 */
[----:B------:R-:W3:Y:S04]  /*26750*/  LDL.LU R11, [R1+0x1668] ;  /* 0x00166800010b7983 */ /* 0x000ee80000300800 */
[----:B------:R-:W4:Y:S04]  /*26760*/  LDL.LU R9, [R1+0x1664] ;  /* 0x0016640001097983 */ /* 0x000f280000300800 */
[----:B------:R-:W2:Y:S04]  /*26770*/  LDL.LU R20, [R1+0x1660] ;  /* 0x0016600001147983 */ /* 0x000ea80000300800 */
        /* <DEDUP_REMOVED lines=37> */
[----:B------:R-:W3:Y:S04]  /*269d0*/  LDL.LU R26, [R1+0x370] ;  /* 0x00037000011a7983 */ /* 0x000ee80000300800 */
[----:B-----5:R-:W-:Y:S04]  /*269e0*/  STS.U8 [R2+UR5+0xf600], R19 ;  /* 0x00f6001302007988 */ /* 0x020fe80008000005 */
[----:B----4-:R-:W-:Y:S04]  /*269f0*/  STS.U8 [R2+UR5+0xea00], R9 ;  /* 0x00ea000902007988 */ /* 0x010fe80008000005 */
[----:B--2---:R-:W-:Y:S04]  /*26a00*/  STS.U8 [R2+UR5+0xe600], R20 ;  /* 0x00e6001402007988 */ /* 0x004fe80008000005 */
[----:B---3--:R0:W-:Y:S04]  /*26a10*/  STS.U8 [R2+UR5+0xe200], R27 ;  /* 0x00e2001b02007988 */ /* 0x0081e80008000005 */
[----:B------:R1:W-:Y:S04]  /*26a20*/  STS.U8 [R2+UR5+0xee00], R11 ;  /* 0x00ee000b02007988 */ /* 0x0003e80008000005 */
[----:B------:R2:W-:Y:S04]  /*26a30*/  STS.U8 [R2+UR5+0xf200], R13 ;  /* 0x00f2000d02007988 */ /* 0x0005e80008000005 */
[----:B0-----:R-:W3:Y:S04]  /*26a40*/  LDL.LU R27, [R1+0x4c0] ;  /* 0x0004c000011b7983 */ /* 0x001ee80000300800 */
[----:B------:R-:W4:Y:S04]  /*26a50*/  LDL.LU R20, [R1+0x4d0] ;  /* 0x0004d00001147983 */ /* 0x000f280000300800 */
[----:B------:R-:W5:Y:S04]  /*26a60*/  LDL.LU R9, [R1+0x4e0] ;  /* 0x0004e00001097983 */ /* 0x000f680000300800 */
[----:B-1----:R-:W4:Y:S04]  /*26a70*/  LDL.LU R11, [R1+0x4f0] ;  /* 0x0004f000010b7983 */ /* 0x002f280000300800 */
[----:B--2---:R-:W2:Y:S04]  /*26a80*/  LDL.LU R13, [R1+0x500] ;  /* 0x00050000010d7983 */ /* 0x004ea80000300800 */
[----:B------:R-:W5:Y:S01]  /*26a90*/  LDL.LU R19, [R1+0x51c] ;  /* 0x00051c0001137983 */ /* 0x000f620000300800 */
[----:B------:R-:W-:-:S03]  /*26aa0*/  LOP3.LUT R3, R3, 0x60, RZ, 0x3c, !PT ;  /* 0x0000006003037812 */ /* 0x000fc600078e3cff */
[----:B------:R-:W-:Y:S04]  /*26ab0*/  STS.U8 [R2+UR5+0xfa00], R23 ;  /* 0x00fa001702007988 */ /* 0x000fe80008000005 */
[----:B------:R-:W-:Y:S04]  /*26ac0*/  STS.U8 [R2+UR5+0xfe00], R25 ;  /* 0x00fe001902007988 */ /* 0x000fe80008000005 */
[----:B------:R-:W-:Y:S04]  /*26ad0*/  STS.U8 [R3+UR5+0x1b00], R8 ;  /* 0x001b000803007988 */ /* 0x000fe80008000005 */
[----:B---3--:R-:W-:Y:S04]  /*26ae0*/  STS.U8 [R3+UR5+0x1700], R27 ;  /* 0x0017001b03007988 */ /* 0x008fe80008000005 */
[----:B----4-:R-:W-:Y:S04]  /*26af0*/  STS.U8 [R3+UR5+0xb00], R11 ;  /* 0x000b000b03007988 */ /* 0x010fe80008000005 */
[----:B--2---:R-:W-:Y:S04]  /*26b00*/  STS.U8 [R3+UR5+0x700], R13 ;  /* 0x0007000d03007988 */ /* 0x004fe80008000005 */
[----:B-----5:R-:W-:Y:S04]  /*26b10*/  STS.U8 [R3+UR5+0x300], R19 ;  /* 0x0003001303007988 */ /* 0x020fe80008000005 */
[----:B------:R-:W-:Y:S04]  /*26b20*/  STS.U8 [R3+UR5+0xf00], R9 ;  /* 0x000f000903007988 */ /* 0x000fe80008000005 */
[----:B------:R-:W-:Y:S04]  /*26b30*/  STS.U8 [R3+UR5+0x1300], R20 ;  /* 0x0013001403007988 */ /* 0x000fe80008000005 */
[----:B------:R-:W-:Y:S04]  /*26b40*/  STS.U8 [R3+UR5+0x1f00], R0 ;  /* 0x001f000003007988 */ /* 0x000fe80008000005 */
[----:B------:R0:W-:Y:S04]  /*26b50*/  STS.U8 [R3+UR5+0x2700], R15 ;  /* 0x0027000f03007988 */ /* 0x0001e80008000005 */
[----:B------:R1:W-:Y:S04]  /*26b60*/  STS.U8 [R3+UR5+0x3300], R14 ;  /* 0x0033000e03007988 */ /* 0x0003e80008000005 */
[----:B------:R2:W-:Y:S04]  /*26b70*/  STS.U8 [R3+UR5+0x4b00], R24 ;  /* 0x004b001803007988 */ /* 0x0005e80008000005 */
[----:B0-----:R-:W3:Y:S04]  /*26b80*/  LDL.LU R15, [R1+0x358] ;  /* 0x00035800010f7983 */ /* 0x001ee80000300800 */
[----:B-1----:R-:W4:Y:S04]  /*26b90*/  LDL.LU R14, [R1+0x330] ;  /* 0x00033000010e7983 */ /* 0x002f280000300800 */
[----:B--2---:R-:W2:Y:S04]  /*26ba0*/  LDL.LU R24, [R1+0x310] ;  /* 0x0003100001187983 */ /* 0x004ea80000300800 */
        /* <DEDUP_REMOVED lines=37> */
[----:B---3--:R-:W3:Y:S04]  /*26e00*/  LDL.LU R5, [R1+0xcc] ;  /* 0x0000cc0001057983 */ /* 0x008ee80000300800 */
[----:B----4-:R-:W4:Y:S04]  /*26e10*/  LDL.LU R16, [R1+0xbc] ;  /* 0x0000bc0001107983 */ /* 0x010f280000300800 */
[----:B------:R-:W3:Y:S04]  /*26e20*/  LDL.LU R22, [R1+0x58] ;  /* 0x0000580001167983 */ /* 0x000ee80000300800 */
[----:B------:R0:W-:Y:S04]  /*26e30*/  STS.U8 [R3+UR5+0x6700], R15 ;  /* 0x0067000f03007988 */ /* 0x0001e80008000005 */
[----:B------:R-:W3:Y:S04]  /*26e40*/  LDL.LU R29, [R1+0x38] ;  /* 0x00003800011d7983 */ /* 0x000ee80000300800 */
[----:B------:R1:W-:Y:S04]  /*26e50*/  STS.U8 [R3+UR5+0x6b00], R14 ;  /* 0x006b000e03007988 */ /* 0x0003e80008000005 */
[----:B0-----:R-:W3:Y:S04]  /*26e60*/  LDL.LU R15, [R1+0xc] ;  /* 0x00000c00010f7983 */ /* 0x001ee80000300800 */
[----:B-1----:R-:W3:Y:S04]  /*26e70*/  LDL.LU R14, [R1] ;  /* 0x00000000010e7983 */ /* 0x002ee80000300800 */
[----:B--2---:R0:W-:Y:S04]  /*26e80*/  STS.U8 [R3+UR5+0x6f00], R24 ;  /* 0x006f001803007988 */ /* 0x0041e80008000005 */
[----:B0-----:R-:W2:Y:S04]  /*26e90*/  LDL.LU R24, [R1+0x1658] ;  /* 0x0016580001187983 */ /* 0x001ea80000300800 */
        /* <DEDUP_REMOVED lines=12> */
[----:B----4-:R-:W-:Y:S04]  /*26f60*/  STS.U8 [R3+UR5+0xcf00], R16 ;  /* 0x00cf001003007988 */ /* 0x010fe80008000005 */
[----:B---3--:R-:W-:Y:S04]  /*26f70*/  STS.U8 [R3+UR5+0xd700], R29 ;  /* 0x00d7001d03007988 */ /* 0x008fe80008000005 */
        /* <DEDUP_REMOVED lines=9> */
[----:B------:R-:W4:Y:S04]  /*27010*/  LDL.LU R26, [R1+0x163c] ;  /* 0x00163c00011a7983 */ /* 0x000f280000300800 */
[----:B------:R-:W4:Y:S04]  /*27020*/  LDL R4, [R1+0x1c0] ;  /* 0x0001c00001047983 */ /* 0x000f280000100800 */
[----:B------:R-:W4:Y:S04]  /*27030*/  LDL.LU R28, [R1+0x540] ;  /* 0x00054000011c7983 */ /* 0x000f280000300800 */
        /* <DEDUP_REMOVED lines=20> */
[----:B-----5:R-:W-:Y:S04]  /*27180*/  STS.U8 [R3+UR5+0xef00], R12 ;  /* 0x00ef000c03007988 */ /* 0x020fe80008000005 */
[----:B---3--:R-:W-:Y:S04]  /*27190*/  STS.U8 [R3+UR5+0xeb00], R10 ;  /* 0x00eb000a03007988 */ /* 0x008fe80008000005 */
[----:B----4-:R-:W-:Y:S04]  /*271a0*/  STS.U8 [R3+UR5+0xe700], R18 ;  /* 0x00e7001203007988 */ /* 0x010fe80008000005 */
[----:B------:R-:W-:Y:S04]  /*271b0*/  STS.U8 [R3+UR5+0xe300], R26 ;  /* 0x00e3001a03007988 */ /* 0x000fe80008000005 */
[----:B------:R-:W-:Y:S04]  /*271c0*/  STS.U8 [R3+UR5+0xf300], R17 ;  /* 0x00f3001103007988 */ /* 0x000fe80008000005 */
[----:B------:R-:W-:Y:S04]  /*271d0*/  STS.U8 [R3+UR5+0xf700], R21 ;  /* 0x00f7001503007988 */ /* 0x000fe80008000005 */
[----:B------:R-:W-:Y:S01]  /*271e0*/  STS.U8 [R3+UR5+0xff00], R28 ;  /* 0x00ff001c03007988 */ /* 0x000fe20008000005 */
[----:B------:R-:W-:Y:S06]  /*271f0*/  BAR.SYNC.DEFER_BLOCKING 0x0 ;  /* 0x0000000000007b1d */ /* 0x000fec0000010000 */
[----:B------:R-:W0:Y:S04]  /*27200*/  LDSM.16.M88.4 R8, [R4+UR5] ;  /* 0x000000050408783b */ /* 0x000e280008000200 */
[----:B------:R-:W-:Y:S04]  /*27210*/  STL.64 [R1+0x1630], R14 ;  /* 0x0016300e01007387 */ /* 0x000fe80000100a00 */
[----:B------:R-:W-:Y:S04]  /*27220*/  STL [R1+0x1638], R13 ;  /* 0x0016380d01007387 */ /* 0x000fe80000100800 */
[----:B------:R-:W-:Y:S04]  /*27230*/  LDSM.16.M88.4 R12, [R4+UR5+0x4000] ;  /* 0x00400005040c783b */ /* 0x000fe80008000200 */
[----:B0-----:R-:W-:Y:S01]  /*27240*/  STL.64 [R1+0x130], R8 ;  /* 0x0001300801007387 */ /* 0x001fe20000100a00 */
[----:B------:R-:W-:-:S03]  /*27250*/  IMAD.MOV.U32 R7, RZ, RZ, R8 ;  /* 0x000000ffff077224 */ /* 0x000fc600078e0008 */
[----:B------:R-:W-:Y:S01]  /*27260*/  STL.64 [R1+0x138], R10 ;  /* 0x0001380a01007387 */ /* 0x000fe20000100a00 */
[----:B------:R-:W-:-:S03]  /*27270*/  IMAD.MOV.U32 R6, RZ, RZ, R9 ;  /* 0x000000ffff067224 */ /* 0x000fc600078e0009 */
[----:B------:R-:W0:Y:S04]  /*27280*/  LDSM.16.M88.4 R8, [R4+UR5+0x2000] ;  /* 0x002000050408783b */ /* 0x000e280008000200 */
[----:B0-----:R-:W-:Y:S04]  /*27290*/  STL.64 [R1+0x150], R8 ;  /* 0x0001500801007387 */ /* 0x001fe80000100a00 */
[----:B------:R0:W-:Y:S04]  /*272a0*/  STL.64 [R1+0x158], R10 ;  /* 0x0001580a01007387 */ /* 0x0001e80000100a00 */
[----:B------:R-:W-:Y:S04]  /*272b0*/  STL.64 [R1+0x160], R12 ;  /* 0x0001600c01007387 */ /* 0x000fe80000100a00 */
[----:B------:R-:W-:Y:S01]  /*272c0*/  STL.64 [R1+0x168], R14 ;  /* 0x0001680e01007387 */ /* 0x000fe20000100a00 */
[----:B0-----:R-:W-:-:S02]  /*272d0*/  IMAD.MOV.U32 R10, RZ, RZ, R12 ;  /* 0x000000ffff0a7224 */ /* 0x001fc400078e000c */
[----:B------:R-:W-:Y:S02]  /*272e0*/  IMAD.MOV.U32 R11, RZ, RZ, R13 ;  /* 0x000000ffff0b7224 */ /* 0x000fe400078e000d */
[----:B------:R-:W0:Y:S04]  /*272f0*/  LDSM.16.M88.4 R12, [R4+UR5+0x6000] ;  /* 0x00600005040c783b */ /* 0x000e280008000200 */
[----:B0-----:R-:W-:Y:S01]  /*27300*/  STL.64 [R1+0x170], R12 ;  /* 0x0001700c01007387 */ /* 0x001fe20000100a00 */
[----:B------:R-:W-:-:S03]  /*27310*/  IMAD.MOV.U32 R26, RZ, RZ, R12 ;  /* 0x000000ffff1a7224 */ /* 0x000fc600078e000c */
[----:B------:R-:W-:Y:S01]  /*27320*/  STL.64 [R1+0x178], R14 ;  /* 0x0001780e01007387 */ /* 0x000fe20000100a00 */
[----:B------:R-:W-:-:S03]  /*27330*/  IMAD.MOV.U32 R27, RZ, RZ, R13 ;  /* 0x000000ffff1b7224 */ /* 0x000fc600078e000d */
[----:B------:R-:W0:Y:S01]  /*27340*/  LDSM.16.M88.4 R12, [R4+UR5+0x8000] ;  /* 0x00800005040c783b */ /* 0x000e220008000200 */
[----:B------:R-:W-:-:S03]  /*27350*/  IMAD.MOV.U32 R23, RZ, RZ, R9 ;  /* 0x000000ffff177224 */ /* 0x000fc600078e0009 */
        /* <DEDUP_REMOVED lines=10> */
[----:B------:R-:W0:Y:S04]  /*27400*/  LDSM.16.M88.4 R12, [R4+UR5+0xc000] ;  /* 0x00c00005040c783b */ /* 0x000e280008000200 */
[----:B0-----:R0:W-:Y:S04]  /*27410*/  STL.64 [R1+0x1a0], R12 ;  /* 0x0001a00c01007387 */ /* 0x0011e80000100a00 */
[----:B------:R-:W-:Y:S04]  /*27420*/  STL.64 [R1+0x1a8], R14 ;  /* 0x0001a80e01007387 */ /* 0x000fe80000100a00 */
[----:B0-----:R-:W2:Y:S02]  /*27430*/  LDL.LU R13, [R1+0x1638] ;  /* 0x00163800010d7983 */ /* 0x001ea40000300800 */
[----:B--2---:R-:W-:-:S02]  /*27440*/  IMAD R2, R20, 0x100, R13 ;  /* 0x0000010014027824 */ /* 0x004fc400078e020d */
[----:B------:R-:W0:Y:S04]  /*27450*/  LDSM.16.M88.4 R12, [R4+UR5+0xe000] ;  /* 0x00e00005040c783b */ /* 0x000e280008000200 */
[----:B0-----:R-:W-:Y:S04]  /*27460*/  STL.64 [R1+0x1b0], R12 ;  /* 0x0001b00c01007387 */ /* 0x001fe80000100a00 */
[----:B------:R0:W-:Y:S04]  /*27470*/  STL.64 [R1+0x1b8], R14 ;  /* 0x0001b80e01007387 */ /* 0x0001e80000100a00 */
[----:B0-----:R-:W2:Y:S01]  /*27480*/  LDL.LU.64 R14, [R1+0x1630] ;  /* 0x00163000010e7983 */ /* 0x001ea20000300a00 */
[----:B------:R-:W-:-:S02]  /*27490*/  IMAD R0, R0, 0x100, R19 ;  /* 0x0000010000007824 */ /* 0x000fc400078e0213 */
[----:B------:R-:W-:Y:S02]  /*274a0*/  IMAD R3, R29, 0x100, R16 ;  /* 0x000001001d037824 */ /* 0x000fe400078e0210 */
[----:B------:R-:W-:Y:S01]  /*274b0*/  IMAD.MOV.U32 R20, RZ, RZ, R12 ;  /* 0x000000ffff147224 */ /* 0x000fe200078e000c */
[----:B------:R-:W3:Y:S04]  /*274c0*/  LDL.LU.64 R16, [R1+0x230] ;  /* 0x0002300001107983 */ /* 0x000ee80000300a00 */
[----:B------:R-:W3:Y:S04]  /*274d0*/  LDL.LU.64 R18, [R1+0x238] ;  /* 0x0002380001127983 */ /* 0x000ee80000300a00 */
[----:B------:R-:W4:Y:S01]  /*274e0*/  LDL.LU R29, [R1+0x1cc] ;  /* 0x0001cc00011d7983 */ /* 0x000f220000300800 */
[----:B------:R-:W-:Y:S01]  /*274f0*/  F2FP.F16.E4M3.UNPACK_B R12, R0 ;  /* 0x00000000ff0c723e */ /* 0x000fe200020006ff */
[----:B------:R-:W-:-:S02]  /*27500*/  IMAD.MOV.U32 R21, RZ, RZ, R13 ;  /* 0x000000ffff157224 */ /* 0x000fc400078e000d */
[----:B------:R-:W5:Y:S01]  /*27510*/  LDL.LU R0, [R1+0x1c4] ;  /* 0x0001c40001007983 */ /* 0x000f620000300800 */
[----:B------:R-:W-:Y:S02]  /*27520*/  F2FP.F16.E4M3.UNPACK_B R13, R3 ;  /* 0x00000003ff0d723e */ /* 0x000fe400020006ff */
[----:B------:R-:W-:Y:S02]  /*27530*/  F2FP.F16.E4M3.UNPACK_B R24, R7 ;  /* 0x00000007ff18723e */ /* 0x000fe400020006ff */
[----:B------:R-:W-:Y:S01]  /*27540*/  F2FP.F16.E4M3.UNPACK_B R25, R6 ;  /* 0x00000006ff19723e */ /* 0x000fe200020006ff */
[----:B--2---:R-:W-:Y:S01]  /*27550*/  IMAD R4, R14, 0x100, R15 ;  /* 0x000001000e047824 */ /* 0x004fe200078e020f */
[----:B------:R-:W-:Y:S02]  /*27560*/  F2FP.F16.E4M3.UNPACK_B R14, R2 ;  /* 0x00000002ff0e723e */ /* 0x000fe400020006ff */
[----:B------:R-:W2:Y:S04]  /*27570*/  LDL.LU R2, [R1+0x284] ;  /* 0x0002840001027983 */ /* 0x000ea80000300800 */
[----:B------:R-:W4:Y:S01]  /*27580*/  LDL.LU R3, [R1+0x280] ;  /* 0x0002800001037983 */ /* 0x000f220000300800 */
[----:B------:R-:W-:-:S03]  /*27590*/  F2FP.F16.E4M3.UNPACK_B R15, R4 ;  /* 0x00000004ff0f723e */ /* 0x000fc600020006ff */
[----:B------:R-:W5:Y:S04]  /*275a0*/  LDL.LU R4, [R1+0x288] ;  /* 0x0002880001047983 */ /* 0x000f680000300800 */
[----:B------:R-:W2:Y:S04]  /*275b0*/  LDL.LU R7, [R1+0x290] ;  /* 0x0002900001077983 */ /* 0x000ea80000300800 */
[----:B------:R-:W2:Y:S01]  /*275c0*/  LDL.LU R6, [R1+0x28c] ;  /* 0x00028c0001067983 */ /* 0x000ea20000300800 */
[----:B---3--:R-:W-:Y:S03]  /*275d0*/  HMMA.16816.F32 R16, R12, R24, R16 ;  /* 0x000000180c10723c */ /* 0x008fe60000001810 */
[----:B--2---:R-:W-:Y:S04]  /*275e0*/  STL.64 [R1+0x1618], R6 ;  /* 0x0016180601007387 */ /* 0x004fe80000100a00 */
[----:B-----5:R-:W-:Y:S04]  /*275f0*/  STL.64 [R1+0x1610], R4 ;  /* 0x0016100401007387 */ /* 0x020fe80000100a00 */
[----:B------:R-:W-:Y:S04]  /*27600*/  STL.64 [R1+0x1628], R26 ;  /* 0x0016281a01007387 */ /* 0x000fe80000100a00 */
[----:B------:R0:W-:Y:S04]  /*27610*/  STL.64 [R1+0x1620], R24 ;  /* 0x0016201801007387 */ /* 0x0001e80000100a00 */
[----:B0-----:R-:W2:Y:S04]  /*27620*/  LDL.LU.64 R24, [R1+0x220] ;  /* 0x0002200001187983 */ /* 0x001ea80000300a00 */
[----:B------:R-:W2:Y:S01]  /*27630*/  LDL.LU.64 R26, [R1+0x228] ;  /* 0x00022800011a7983 */ /* 0x000ea20000300a00 */
[----:B------:R-:W-:-:S02]  /*27640*/  F2FP.F16.E4M3.UNPACK_B R22, R22 ;  /* 0x00000016ff16723e */ /* 0x000fc400020006ff */
[----:B------:R-:W-:Y:S01]  /*27650*/  F2FP.F16.E4M3.UNPACK_B R23, R23 ;  /* 0x00000017ff17723e */ /* 0x000fe200020006ff */
[----:B------:R-:W3:Y:S04]  /*27660*/  LDL.LU.64 R4, [R1+0x210] ;  /* 0x0002100001047983 */ /* 0x000ee80000300a00 */
[----:B------:R-:W3:Y:S04]  /*27670*/  LDL.LU.64 R6, [R1+0x218] ;  /* 0x0002180001067983 */ /* 0x000ee80000300a00 */
[----:B------:R-:W-:Y:S04]  /*27680*/  STL.64 [R1+0x1598], R18 ;  /* 0x0015981201007387 */ /* 0x000fe80000100a00 */
[----:B------:R0:W-:Y:S01]  /*27690*/  STL.64 [R1+0x1590], R16 ;  /* 0x0015901001007387 */ /* 0x0001e20000100a00 */
[----:B--2---:R-:W-:-:S15]  /*276a0*/  HMMA.16816.F32 R24, R12, R22, R24 ;  /* 0x000000160c18723c */ /* 0x004fde0000001818 */
[----:B------:R-:W-:-:S09]  /*276b0*/  NOP ;  /* 0x0000000000007918 */ /* 0x000fd20000000000 */
[----:B0-----:R-:W-:Y:S02]  /*276c0*/  IMAD.MOV.U32 R17, RZ, RZ, R26 ;  /* 0x000000ffff117224 */ /* 0x001fe400078e001a */
[----:B------:R-:W-:Y:S02]  /*276d0*/  IMAD.MOV.U32 R16, RZ, RZ, R27 ;  /* 0x000000ffff107224 */ /* 0x000fe400078e001b */
[----:B------:R-:W-:Y:S02]  /*276e0*/  IMAD.MOV.U32 R19, RZ, RZ, R24 ;  /* 0x000000ffff137224 */ /* 0x000fe400078e0018 */
[----:B------:R-:W-:Y:S01]  /*276f0*/  IMAD.MOV.U32 R18, RZ, RZ, R25 ;  /* 0x000000ffff127224 */ /* 0x000fe200078e0019 */
[----:B------:R-:W2:Y:S04]  /*27700*/  LDL.LU.64 R26, [R1+0x1628] ;  /* 0x00162800011a7983 */ /* 0x000ea80000300a00 */
[----:B------:R-:W5:Y:S04]  /*27710*/  LDL.LU.64 R24, [R1+0x1620] ;  /* 0x0016200001187983 */ /* 0x000f680000300a00 */
[----:B------:R0:W-:Y:S04]  /*27720*/  STL.64 [R1+0x1608], R22 ;  /* 0x0016081601007387 */ /* 0x0001e80000100a00 */
[----:B0-----:R-:W4:Y:S04]  /*27730*/  LDL.LU R23, [R1+0x1c8] ;  /* 0x0001c80001177983 */ /* 0x001f280000300800 */
[----:B------:R-:W-:Y:S04]  /*27740*/  STL.64 [R1+0x1600], R20 ;  /* 0x0016001401007387 */ /* 0x000fe80000100a00 */
[----:B------:R-:W-:Y:S04]  /*27750*/  STL.64 [R1+0x15a8], R18 ;  /* 0x0015a81201007387 */ /* 0x000fe80000100a00 */
[----:B------:R0:W-:Y:S04]  /*27760*/  STL.64 [R1+0x15a0], R16 ;  /* 0x0015a01001007387 */ /* 0x0001e80000100a00 */
[----:B0-----:R-:W5:Y:S04]  /*27770*/  LDL.LU.64 R16, [R1+0x260] ;  /* 0x0002600001107983 */ /* 0x001f680000300a00 */
[----:B------:R-:W5:Y:S01]  /*27780*/  LDL.LU.64 R18, [R1+0x268] ;  /* 0x0002680001127983 */ /* 0x000f620000300a00 */
[----:B------:R-:W-:-:S02]  /*27790*/  F2FP.F16.E4M3.UNPACK_B R10, R10 ;  /* 0x0000000aff0a723e */ /* 0x000fc400020006ff */
[----:B------:R-:W-:-:S07]  /*277a0*/  F2FP.F16.E4M3.UNPACK_B R11, R11 ;  /* 0x0000000bff0b723e */ /* 0x000fce00020006ff */
[----:B---3--:R-:W-:-:S15]  /*277b0*/  HMMA.16816.F32 R4, R12, R10, R4 ;  /* 0x0000000a0c04723c */ /* 0x008fde0000001804 */
[----:B------:R-:W-:-:S08]  /*277c0*/  NOP ;  /* 0x0000000000007918 */ /* 0x000fd00000000000 */
[----:B------:R-:W-:Y:S04]  /*277d0*/  STL.64 [R1+0x50], R4 ;  /* 0x0000500401007387 */ /* 0x000fe80000100a00 */
[----:B------:R0:W-:Y:S04]  /*277e0*/  STL.64 [R1+0x58], R6 ;  /* 0x0000580601007387 */ /* 0x0001e80000100a00 */
[----:B0-----:R-:W3:Y:S04]  /*277f0*/  LDL.LU.64 R6, [R1+0x1618] ;  /* 0x0016180001067983 */ /* 0x001ee80000300a00 */
[----:B------:R-:W3:Y:S04]  /*27800*/  LDL.LU.64 R4, [R1+0x1610] ;  /* 0x0016100001047983 */ /* 0x000ee80000300a00 */
[----:B------:R-:W3:Y:S01]  /*27810*/  LDL.LU.64 R20, [R1+0x270] ;  /* 0x0002700001147983 */ /* 0x000ee20000300a00 */
[----:B--2---:R-:W-:-:S02]  /*27820*/  F2FP.F16.E4M3.UNPACK_B R26, R26 ;  /* 0x0000001aff1a723e */ /* 0x004fc400020006ff */
[----:B------:R-:W-:-:S07]  /*27830*/  F2FP.F16.E4M3.UNPACK_B R27, R27 ;  /* 0x0000001bff1b723e */ /* 0x000fce00020006ff */
[----:B-----5:R-:W-:Y:S01]  /*27840*/  HMMA.16816.F32 R16, R12, R26, R16 ;  /* 0x0000001a0c10723c */ /* 0x020fe20000001810 */
[----:B----4-:R-:W-:Y:S02]  /*27850*/  IMAD R0, R0, 0x100, R23 ;  /* 0x0000010000007824 */ /* 0x010fe400078e0217 */
[----:B------:R-:W2:Y:S04]  /*27860*/  LDL.LU.64 R22, [R1+0x278] ;  /* 0x0002780001167983 */ /* 0x000ea80000300a00 */
[----:B------:R-:W-:Y:S04]  /*27870*/  STL.64 [R1+0x15f8], R26 ;  /* 0x0015f81a01007387 */ /* 0x000fe80000100a00 */
[----:B------:R0:W-:-:S12]  /*27880*/  STL.64 [R1+0x15f0], R24 ;  /* 0x0015f01801007387 */ /* 0x0001d80000100a00 */
[----:B------:R1:W-:Y:S04]  /*27890*/  STL.64 [R1+0x70], R16 ;  /* 0x0000701001007387 */ /* 0x0003e80000100a00 */
[----:B------:R4:W-:Y:S04]  /*278a0*/  STL.64 [R1+0x78], R18 ;  /* 0x0000781201007387 */ /* 0x0009e80000100a00 */
[----:B0-----:R-:W5:Y:S04]  /*278b0*/  LDL.LU.64 R24, [R1+0x250] ;  /* 0x0002500001187983 */ /* 0x001f680000300a00 */
[----:B------:R-:W5:Y:S01]  /*278c0*/  LDL.LU.64 R26, [R1+0x258] ;  /* 0x00025800011a7983 */ /* 0x000f620000300a00 */
[----:B------:R-:W-:Y:S01]  /*278d0*/  IMAD R3, R29, 0x100, R3 ;  /* 0x000001001d037824 */ /* 0x000fe200078e0203 */
[----:B------:R-:W-:-:S02]  /*278e0*/  F2FP.F16.E4M3.UNPACK_B R28, R28 ;  /* 0x0000001cff1c723e */ /* 0x000fc400020006ff */
[----:B------:R-:W-:Y:S02]  /*278f0*/  F2FP.F16.E4M3.UNPACK_B R29, R9 ;  /* 0x00000009ff1d723e */ /* 0x000fe400020006ff */
[----:B------:R-:W-:Y:S01]  /*27900*/  F2FP.F16.E4M3.UNPACK_B R8, R8 ;  /* 0x00000008ff08723e */ /* 0x000fe200020006ff */
[----:B-1----:R-:W5:Y:S04]  /*27910*/  LDL.LU.64 R16, [R1+0x200] ;  /* 0x0002000001107983 */ /* 0x002f680000300a00 */
[----:B----4-:R-:W4:Y:S01]  /*27920*/  LDL.LU.64 R18, [R1+0x208] ;  /* 0x0002080001127983 */ /* 0x010f220000300a00 */
[----:B---3--:R-:W-:Y:S01]  /*27930*/  F2FP.F16.E4M3.UNPACK_B R9, R5 ;  /* 0x00000005ff09723e */ /* 0x008fe200020006ff */
[----:B------:R-:W-:Y:S02]  /*27940*/  IMAD R2, R2, 0x100, R4 ;  /* 0x0000010002027824 */ /* 0x000fe400078e0204 */
[----:B------:R-:W-:-:S03]  /*27950*/  IMAD R7, R6, 0x100, R7 ;  /* 0x0000010006077824 */ /* 0x000fc600078e0207 */
[----:B------:R-:W-:Y:S02]  /*27960*/  F2FP.F16.E4M3.UNPACK_B R6, R2 ;  /* 0x00000002ff06723e */ /* 0x000fe400020006ff */
[----:B------:R-:W3:Y:S01]  /*27970*/  LDL R2, [R1+0x1a0] ;  /* 0x0001a00001027983 */ /* 0x000ee20000100800 */
[----:B------:R-:W-:Y:S02]  /*27980*/  F2FP.F16.E4M3.UNPACK_B R4, R0 ;  /* 0x00000000ff04723e */ /* 0x000fe400020006ff */
[----:B------:R-:W-:Y:S01]  /*27990*/  F2FP.F16.E4M3.UNPACK_B R5, R3 ;  /* 0x00000003ff05723e */ /* 0x000fe200020006ff */
[C---:B--2---:R-:W-:Y:S06]  /*279a0*/  HMMA.16816.F32 R20, R12.reuse, R28, R20 ;  /* 0x0000001c0c14723c */ /* 0x044fec0000001814 */
[----:B-----5:R-:W-:-:S15]  /*279b0*/  HMMA.16816.F32 R24, R12, R8, R24 ;  /* 0x000000080c18723c */ /* 0x020fde0000001818 */
[----:B------:R-:W-:-:S02]  /*279c0*/  NOP ;  /* 0x0000000000007918 */ /* 0x000fc40000000000 */
[----:B------:R-:W-:Y:S04]  /*279d0*/  STL.64 [R1+0xb0], R20 ;  /* 0x0000b01401007387 */ /* 0x000fe80000100a00 */
[----:B------:R0:W-:Y:S04]  /*279e0*/  STL.64 [R1+0xb8], R22 ;  /* 0x0000b81601007387 */ /* 0x0001e80000100a00 */
[----:B0-----:R-:W2:Y:S04]  /*279f0*/  LDL.LU.64 R22, [R1+0x1608] ;  /* 0x0016080001167983 */ /* 0x001ea80000300a00 */
[----:B------:R-:W5:Y:S04]  /*27a00*/  LDL.LU.64 R20, [R1+0x1600] ;  /* 0x0016000001147983 */ /* 0x000f680000300a00 */
[----:B------:R-:W2:Y:S04]  /*27a10*/  LDL.LU R0, [R1+0x364] ;  /* 0x0003640001007983 */ /* 0x000ea80000300800 */
[----:B------:R-:W4:Y:S04]  /*27a20*/  LDL R3, [R1+0x1a4] ;  /* 0x0001a40001037983 */ /* 0x000f280000100800 */
[----:B------:R-:W-:Y:S04]  /*27a30*/  STL.64 [R1+0xe0], R24 ;  /* 0x0000e01801007387 */ /* 0x000fe80000100a00 */
[----:B------:R0:W-:Y:S04]  /*27a40*/  STL.64 [R1+0xe8], R26 ;  /* 0x0000e81a01007387 */ /* 0x0001e80000100a00 */
[----:B0-----:R-:W2:Y:S04]  /*27a50*/  LDL.LU.64 R26, [R1+0x15f8] ;  /* 0x0015f800011a7983 */ /* 0x001ea80000300a00 */
[----:B------:R-:W2:Y:S04]  /*27a60*/  LDL.LU.64 R24, [R1+0x15f0] ;  /* 0x0015f00001187983 */ /* 0x000ea80000300a00 */
[----:B------:R-:W-:Y:S04]  /*27a70*/  STL.64 [R1+0x15d8], R10 ;  /* 0x0015d80a01007387 */ /* 0x000fe80000100a00 */
[----:B------:R0:W-:Y:S04]  /*27a80*/  STL.64 [R1+0x15d0], R8 ;  /* 0x0015d00801007387 */ /* 0x0001e80000100a00 */
[----:B0-----:R-:W2:Y:S04]  /*27a90*/  LDL.LU.64 R8, [R1+0x240] ;  /* 0x0002400001087983 */ /* 0x001ea80000300a00 */
[----:B------:R-:W2:Y:S01]  /*27aa0*/  LDL.LU.64 R10, [R1+0x248] ;  /* 0x00024800010a7983 */ /* 0x000ea20000300a00 */
[----:B---3--:R-:W-:-:S02]  /*27ab0*/  F2FP.F16.E4M3.UNPACK_B R2, R2 ;  /* 0x00000002ff02723e */ /* 0x008fc400020006ff */
[----:B----4-:R-:W-:Y:S02]  /*27ac0*/  F2FP.F16.E4M3.UNPACK_B R3, R3 ;  /* 0x00000003ff03723e */ /* 0x010fe400020006ff */
[----:B-----5:R-:W-:Y:S02]  /*27ad0*/  F2FP.F16.E4M3.UNPACK_B R20, R20 ;  /* 0x00000014ff14723e */ /* 0x020fe400020006ff */
[----:B------:R-:W-:-:S03]  /*27ae0*/  F2FP.F16.E4M3.UNPACK_B R21, R21 ;  /* 0x00000015ff15723e */ /* 0x000fc600020006ff */
[----:B--2---:R-:W-:-:S15]  /*27af0*/  HMMA.16816.F32 R8, R12, R2, R8 ;  /* 0x000000020c08723c */ /* 0x004fde0000001808 */
[----:B------:R-:W-:-:S08]  /*27b00*/  NOP ;  /* 0x0000000000007918 */ /* 0x000fd00000000000 */
[----:B------:R-:W-:Y:S04]  /*27b10*/  STL.64 [R1+0xd0], R8 ;  /* 0x0000d00801007387 */ /* 0x000fe80000100a00 */
[----:B------:R0:W-:Y:S02]  /*27b20*/  STL.64 [R1+0xd8], R10 ;  /* 0x0000d80a01007387 */ /* 0x0001e40000100a00 */
[----:B0-----:R-:W-:Y:S02]  /*27b30*/  HMMA.16816.F32 R8, R12, R20, R16 ;  /* 0x000000140c08723c */ /* 0x001fe40000001810 */
[----:B------:R-:W-:Y:S04]  /*27b40*/  STL.64 [R1+0x15e8], R22 ;  /* 0x0015e81601007387 */ /* 0x000fe80000100a00 */
[----:B------:R0:W-:-:S15]  /*27b50*/  STL.64 [R1+0x15e0], R20 ;  /* 0x0015e01401007387 */ /* 0x0001de0000100a00 */
[----:B------:R-:W-:-:S02]  /*27b60*/  NOP ;  /* 0x0000000000007918 */ /* 0x000fc40000000000 */
[----:B------:R1:W-:Y:S04]  /*27b70*/  STL.64 [R1+0xc0], R8 ;  /* 0x0000c00801007387 */ /* 0x0003e80000100a00 */
[----:B------:R2:W-:Y:S04]  /*27b80*/  STL.64 [R1+0xc8], R10 ;  /* 0x0000c80a01007387 */ /* 0x0005e80000100a00 */
[----:B0-----:R-:W3:Y:S04]  /*27b90*/  LDL.LU.64 R20, [R1+0x1f0] ;  /* 0x0001f00001147983 */ /* 0x001ee80000300a00 */
[----:B------:R-:W3:Y:S04]  /*27ba0*/  LDL.LU.64 R22, [R1+0x1f8] ;  /* 0x0001f80001167983 */ /* 0x000ee80000300a00 */
[----:B-1----:R-:W4:Y:S04]  /*27bb0*/  LDL.LU.64 R8, [R1+0x1e0] ;  /* 0x0001e00001087983 */ /* 0x002f280000300a00 */
[----:B--2---:R-:W4:Y:S04]  /*27bc0*/  LDL.LU.64 R10, [R1+0x1e8] ;  /* 0x0001e800010a7983 */ /* 0x004f280000300a00 */
[----:B------:R-:W2:Y:S04]  /*27bd0*/  LDL.LU.64 R16, [R1+0x10] ;  /* 0x0000100001107983 */ /* 0x000ea80000300a00 */
[----:B------:R-:W5:Y:S01]  /*27be0*/  LDL.LU.64 R18, [R1+0x18] ;  /* 0x0000180001127983 */ /* 0x000f620000300a00 */
[----:B------:R-:W-:-:S03]  /*27bf0*/  F2FP.F16.E4M3.UNPACK_B R7, R7 ;  /* 0x00000007ff07723e */ /* 0x000fc600020006ff */
[----:B-----5:R-:W-:Y:S04]  /*27c00*/  STL.64 [R1+0x15b8], R18 ;  /* 0x0015b81201007387 */ /* 0x020fe80000100a00 */
[----:B--2---:R0:W-:Y:S04]  /*27c10*/  STL.64 [R1+0x15b0], R16 ;  /* 0x0015b01001007387 */ /* 0x0041e80000100a00 */
[----:B0-----:R-:W2:Y:S04]  /*27c20*/  LDL.LU.64 R16, [R1+0x40] ;  /* 0x0000400001107983 */ /* 0x001ea80000300a00 */
[----:B------:R-:W5:Y:S01]  /*27c30*/  LDL.LU.64 R18, [R1+0x48] ;  /* 0x0000480001127983 */ /* 0x000f620000300a00 */
[----:B---3--:R-:W-:-:S15]  /*27c40*/  HMMA.16816.F32 R20, R4, R24, R20 ;  /* 0x000000180414723c */ /* 0x008fde0000001814 */
[----:B------:R-:W-:-:S09]  /*27c50*/  NOP ;  /* 0x0000000000007918 */ /* 0x000fd20000000000 */
[----:B------:R-:W-:Y:S02]  /*27c60*/  IMAD.MOV.U32 R25, RZ, RZ, R22 ;  /* 0x000000ffff197224 */ /* 0x000fe400078e0016 */
[----:B------:R-:W-:Y:S01]  /*27c70*/  IMAD.MOV.U32 R24, RZ, RZ, R23 ;  /* 0x000000ffff187224 */ /* 0x000fe200078e0017 */
[----:B-----5:R-:W-:Y:S04]  /*27c80*/  STL.64 [R1+0x15c8], R18 ;  /* 0x0015c81201007387 */ /* 0x020fe80000100a00 */
[----:B--2---:R0:W-:Y:S04]  /*27c90*/  STL.64 [R1+0x15c0], R16 ;  /* 0x0015c01001007387 */ /* 0x0041e80000100a00 */
[----:B0-----:R-:W2:Y:S04]  /*27ca0*/  LDL.LU.64 R16, [R1+0x1d0] ;  /* 0x0001d00001107983 */ /* 0x001ea80000300a00 */
[----:B------:R-:W2:Y:S04]  /*27cb0*/  LDL.LU.64 R18, [R1+0x1d8] ;  /* 0x0001d80001127983 */ /* 0x000ea80000300a00 */
[----:B------:R-:W3:Y:S04]  /*27cc0*/  LDL.LU R12, [R1+0x33c] ;  /* 0x00033c00010c7983 */ /* 0x000ee80000300800 */
[----:B------:R-:W5:Y:S04]  /*27cd0*/  LDL.LU R14, [R1+0x350] ;  /* 0x00035000010e7983 */ /* 0x000f680000300800 */
[----:B------:R-:W5:Y:S04]  /*27ce0*/  LDL.LU R13, [R1+0x348] ;  /* 0x00034800010d7983 */ /* 0x000f680000300800 */
[----:B------:R-:W5:Y:S04]  /*27cf0*/  LDL.LU R15, [R1+0x36c] ;  /* 0x00036c00010f7983 */ /* 0x000f680000300800 */
[----:B------:R0:W-:Y:S04]  /*27d00*/  STL.64 [R1+0xa0], R20 ;  /* 0x0000a01401007387 */ /* 0x0001e80000100a00 */
[----:B------:R-:W4:Y:S04]  /*27d10*/  LDL.LU.64 R22, [R1+0x15e8] ;  /* 0x0015e80001167983 */ /* 0x000f280000300a00 */
[----:B0-----:R-:W5:Y:S04]  /*27d20*/  LDL.LU.64 R20, [R1+0x15e0] ;  /* 0x0015e00001147983 */ /* 0x001f680000300a00 */
[----:B------:R-:W-:Y:S04]  /*27d30*/  STL [R1+0x1568], R24 ;  /* 0x0015681801007387 */ /* 0x000fe80000100800 */
[----:B------:R-:W-:Y:S01]  /*27d40*/  STL [R1+0x1564], R25 ;  /* 0x0015641901007387 */ /* 0x000fe20000100800 */
[----:B----4-:R-:W-:-:S15]  /*27d50*/  HMMA.16816.F32 R8, R4, R22, R8 ;  /* 0x000000160408723c */ /* 0x010fde0000001808 */
[----:B------:R-:W-:-:S08]  /*27d60*/  NOP ;  /* 0x0000000000007918 */ /* 0x000fd00000000000 */
[----:B------:R-:W-:Y:S04]  /*27d70*/  STL.64 [R1+0x90], R8 ;  /* 0x0000900801007387 */ /* 0x000fe80000100a00 */
[----:B------:R0:W-:Y:S04]  /*27d80*/  STL.64 [R1+0x98], R10 ;  /* 0x0000980a01007387 */ /* 0x0001e80000100a00 */
[----:B0-----:R-:W2:Y:S04]  /*27d90*/  LDL.LU.64 R10, [R1+0x15d8] ;  /* 0x0015d800010a7983 */ /* 0x001ea80000300a00 */
[----:B------:R-:W4:Y:S04]  /*27da0*/  LDL.LU.64 R8, [R1+0x15d0] ;  /* 0x0015d00001087983 */ /* 0x000f280000300a00 */
[----:B------:R-:W5:Y:S04]  /*27db0*/  LDL.LU R22, [R1+0x354] ;  /* 0x0003540001167983 */ /* 0x000f680000300800 */
[----:B------:R-:W5:Y:S01]  /*27dc0*/  LDL.LU R23, [R1+0x34c] ;  /* 0x00034c0001177983 */ /* 0x000f620000300800 */
[----:B--2---:R-:W-:-:S15]  /*27dd0*/  HMMA.16816.F32 R16, R4, R10, R16 ;  /* 0x0000000a0410723c */ /* 0x004fde0000001810 */
[----:B------:R-:W-:-:S08]  /*27de0*/  NOP ;  /* 0x0000000000007918 */ /* 0x000fd00000000000 */
[----:B------:R-:W-:Y:S04]  /*27df0*/  STL.64 [R1+0x60], R16 ;  /* 0x0000601001007387 */ /* 0x000fe80000100a00 */
[----:B------:R0:W-:Y:S04]  /*27e00*/  STL.64 [R1+0x68], R18 ;  /* 0x0000681201007387 */ /* 0x0001e80000100a00 */
[----:B0-----:R-:W2:Y:S04]  /*27e10*/  LDL.LU.64 R18, [R1+0x15c8] ;  /* 0x0015c80001127983 */ /* 0x001ea80000300a00 */
[----:B------:R-:W2:Y:S04]  /*27e20*/  LDL.LU.64 R16, [R1+0x15c0] ;  /* 0x0015c00001107983 */ /* 0x000ea80000300a00 */
[----:B------:R-:W3:Y:S01]  /*27e30*/  LDL.LU R11, [R1+0x344] ;  /* 0x00034400010b7983 */ /* 0x000ee20000300800 */
[----:B--2---:R-:W-:-:S15]  /*27e40*/  HMMA.16816.F32 R16, R4, R26, R16 ;  /* 0x0000001a0410723c */ /* 0x004fde0000001810 */
[----:B------:R-:W-:-:S08]  /*27e50*/  NOP ;  /* 0x0000000000007918 */ /* 0x000fd00000000000 */
[----:B------:R0:W-:Y:S01]  /*27e60*/  STL.64 [R1+0x40], R16 ;  /* 0x0000401001007387 */ /* 0x0001e20000100a00 */
[----:B------:R-:W-:Y:S02]  /*27e70*/  IMAD.MOV.U32 R27, RZ, RZ, R18 ;  /* 0x000000ffff1b7224 */ /* 0x000fe400078e0012 */
[----:B------:R-:W-:Y:S02]  /*27e80*/  IMAD.MOV.U32 R26, RZ, RZ, R19 ;  /* 0x000000ffff1a7224 */ /* 0x000fe400078e0013 */
[----:B------:R-:W2:Y:S04]  /*27e90*/  LDL.LU.64 R18, [R1+0x15b8] ;  /* 0x0015b80001127983 */ /* 0x000ea80000300a00 */
[----:B0-----:R-:W2:Y:S02]  /*27ea0*/  LDL.LU.64 R16, [R1+0x15b0] ;  /* 0x0015b00001107983 */ /* 0x001ea40000300a00 */
[----:B--2---:R-:W-:-:S15]  /*27eb0*/  HMMA.16816.F32 R16, R4, R28, R16 ;  /* 0x0000001c0410723c */ /* 0x004fde0000001810 */
[----:B------:R-:W-:-:S09]  /*27ec0*/  NOP ;  /* 0x0000000000007918 */ /* 0x000fd20000000000 */
[----:B------:R-:W-:Y:S02]  /*27ed0*/  IMAD.MOV.U32 R24, RZ, RZ, R16 ;  /* 0x000000ffff187224 */ /* 0x000fe400078e0010 */
[----:B------:R-:W-:Y:S02]  /*27ee0*/  IMAD.MOV.U32 R25, RZ, RZ, R17 ;  /* 0x000000ffff197224 */ /* 0x000fe400078e0011 */
[----:B------:R-:W-:Y:S02]  /*27ef0*/  IMAD.MOV.U32 R29, RZ, RZ, R18 ;  /* 0x000000ffff1d7224 */ /* 0x000fe400078e0012 */
[----:B------:R-:W-:Y:S02]  /*27f00*/  IMAD.MOV.U32 R28, RZ, RZ, R19 ;  /* 0x000000ffff1c7224 */ /* 0x000fe400078e0013 */
[----:B------:R-:W2:Y:S04]  /*27f10*/  LDL.LU.64 R18, [R1+0x15a8] ;  /* 0x0015a80001127983 */ /* 0x000ea80000300a00 */
[----:B------:R-:W5:Y:S04]  /*27f20*/  LDL.LU.64 R16, [R1+0x15a0] ;  /* 0x0015a00001107983 */ /* 0x000f680000300a00 */
[----:B------:R-:W-:Y:S04]  /*27f30*/  STL.64 [R1+0x1578], R26 ;  /* 0x0015781a01007387 */ /* 0x000fe80000100a00 */
[----:B------:R0:W-:Y:S04]  /*27f40*/  STL.64 [R1+0x1570], R24 ;  /* 0x0015701801007387 */ /* 0x0001e80000100a00 */
[----:B0-----:R-:W4:Y:S04]  /*27f50*/  LDL.LU.64 R24, [R1+0xf0] ;  /* 0x0000f00001187983 */ /* 0x001f280000300a00 */
[----:B------:R-:W4:Y:S01]  /*27f60*/  LDL.LU.64 R26, [R1+0xf8] ;  /* 0x0000f800011a7983 */ /* 0x000f220000300a00 */
[----:B---3--:R-:W-:Y:S01]  /*27f70*/  IMAD R12, R12, 0x100, R11 ;  /* 0x000001000c0c7824 */ /* 0x008fe200078e020b */
[----:B----4-:R-:W-:-:S15]  /*27f80*/  HMMA.16816.F32 R24, R4, R8, R24 ;  /* 0x000000080418723c */ /* 0x010fde0000001818 */
[----:B------:R-:W-:-:S08]  /*27f90*/  NOP ;  /* 0x0000000000007918 */ /* 0x000fd00000000000 */
[----:B------:R0:W-:Y:S04]  /*27fa0*/  STL.64 [R1], R24 ;  /* 0x0000001801007387 */ /* 0x0001e80000100a00 */
[----:B------:R1:W-:Y:S04]  /*27fb0*/  STL.64 [R1+0x8], R26 ;  /* 0x0000081a01007387 */ /* 0x0003e80000100a00 */
[----:B------:R-:W3:Y:S04]  /*27fc0*/  LDL.LU.64 R8, [R1+0x80] ;  /* 0x0000800001087983 */ /* 0x000ee80000300a00 */
[----:B------:R-:W3:Y:S04]  /*27fd0*/  LDL.LU.64 R10, [R1+0x88] ;  /* 0x00008800010a7983 */ /* 0x000ee80000300a00 */
[----:B0-----:R-:W4:Y:S04]  /*27fe0*/  LDL.LU R24, [R1+0x50] ;  /* 0x0000500001187983 */ /* 0x001f280000300800 */
[----:B------:R-:W4:Y:S04]  /*27ff0*/  LDL.LU R25, [R1+0x54] ;  /* 0x0000540001197983 */ /* 0x000f280000300800 */
[----:B-1----:R-:W2:Y:S04]  /*28000*/  LDL.LU R26, [R1+0x58] ;  /* 0x00005800011a7983 */ /* 0x002ea80000300800 */
[----:B------:R-:W2:Y:S04]  /*28010*/  LDL.LU R27, [R1+0x5c] ;  /* 0x00005c00011b7983 */ /* 0x000ea80000300800 */
[----:B--2---:R5:W-:Y:S04]  /*28020*/  STL.64 [R1+0x1588], R26 ;  /* 0x0015881a01007387 */ /* 0x004be80000100a00 */
[----:B----4-:R0:W-:Y:S01]  /*28030*/  STL.64 [R1+0x1580], R24 ;  /* 0x0015801801007387 */ /* 0x0101e20000100a00 */
[----:B-----5:R-:W-:-:S02]  /*28040*/  IMAD.MOV.U32 R26, RZ, RZ, R17 ;  /* 0x000000ffff1a7224 */ /* 0x020fc400078e0011 */
[----:B------:R-:W-:Y:S02]  /*28050*/  IMAD.MOV.U32 R27, RZ, RZ, R16 ;  /* 0x000000ffff1b7224 */ /* 0x000fe400078e0010 */
[----:B0-----:R-:W-:Y:S02]  /*28060*/  IMAD.MOV.U32 R24, RZ, RZ, R19 ;  /* 0x000000ffff187224 */ /* 0x001fe400078e0013 */
[----:B------:R-:W-:Y:S01]  /*28070*/  IMAD.MOV.U32 R25, RZ, RZ, R18 ;  /* 0x000000ffff197224 */ /* 0x000fe200078e0012 */
[----:B------:R-:W2:Y:S04]  /*28080*/  LDL.LU.64 R16, [R1+0x20] ;  /* 0x0000200001107983 */ /* 0x000ea80000300a00 */
[----:B------:R-:W2:Y:S01]  /*28090*/  LDL.LU.64 R18, [R1+0x28] ;  /* 0x0000280001127983 */ /* 0x000ea20000300a00 */
[----:B---3--:R-:W-:Y:S01]  /*280a0*/  HMMA.16816.F32 R8, R4, R2, R8 ;  /* 0x000000020408723c */ /* 0x008fe20000001808 */
[----:B------:R-:W-:-:S02]  /*280b0*/  IMAD R14, R14, 0x100, R22 ;  /* 0x000001000e0e7824 */ /* 0x000fc400078e0216 */
[----:B------:R-:W-:Y:S01]  /*280c0*/  IMAD R13, R13, 0x100, R23 ;  /* 0x000001000d0d7824 */ /* 0x000fe200078e0217 */
[----:B------:R-:W3:Y:S01]  /*280d0*/  LDL.LU R22, [R1+0x3f8] ;  /* 0x0003f80001167983 */ /* 0x000ee20000300800 */
[----:B------:R-:W-:-:S03]  /*280e0*/  IMAD R15, R0, 0x100, R15 ;  /* 0x00000100000f7824 */ /* 0x000fc600078e020f */
[----:B------:R-:W4:Y:S04]  /*280f0*/  LDL.LU R23, [R1+0x180] ;  /* 0x0001800001177983 */ /* 0x000f280000300800 */
[----:B------:R-:W5:Y:S04]  /*28100*/  LDL.LU R0, [R1+0x184] ;  /* 0x0001840001007983 */ /* 0x000f680000300800 */
[----:B------:R-:W3:Y:S04]  /*28110*/  LDL.LU R2, [R1+0x130] ;  /* 0x0001300001027983 */ /* 0x000ee80000300800 */
[----:B------:R-:W4:Y:S04]  /*28120*/  LDL.LU R3, [R1+0x134] ;  /* 0x0001340001037983 */ /* 0x000f280000300800 */
[----:B------:R-:W-:Y:S04]  /*28130*/  STL.64 [R1+0x14d8], R10 ;  /* 0x0014d80a01007387 */ /* 0x000fe80000100a00 */
[----:B------:R0:W-:Y:S04]  /*28140*/  STL.64 [R1+0x14d0], R8 ;  /* 0x0014d00801007387 */ /* 0x0001e80000100a00 */
[----:B0-----:R-:W5:Y:S04]  /*28150*/  LDL.LU R8, [R1+0x70] ;  /* 0x0000700001087983 */ /* 0x001f680000300800 */
[----:B------:R-:W5:Y:S04]  /*28160*/  LDL.LU R9, [R1+0x74] ;  /* 0x0000740001097983 */ /* 0x000f680000300800 */
[----:B------:R-:W5:Y:S04]  /*28170*/  LDL.LU R10, [R1+0x78] ;  /* 0x00007800010a7983 */ /* 0x000f680000300800 */
[----:B------:R-:W5:Y:S01]  /*28180*/  LDL.LU R11, [R1+0x7c] ;  /* 0x00007c00010b7983 */ /* 0x000f620000300800 */
[----:B--2---:R-:W-:Y:S03]  /*28190*/  HMMA.16816.F32 R4, R4, R20, R16 ;  /* 0x000000140404723c */ /* 0x004fe60000001810 */
[----:B------:R-:W2:Y:S04]  /*281a0*/  LDL.LU.64 R18, [R1+0x1598] ;  /* 0x0015980001127983 */ /* 0x000ea80000300a00 */
[----:B------:R-:W2:-:S15]  /*281b0*/  LDL.LU.64 R16, [R1+0x1590] ;  /* 0x0015900001107983 */ /* 0x000e9e0000300a00 */
[----:B------:R-:W-:-:S01]  /*281c0*/  NOP ;  /* 0x0000000000007918 */ /* 0x000fc20000000000 */
[----:B------:R0:W-:Y:S04]  /*281d0*/  STL.64 [R1+0x20], R4 ;  /* 0x0000200401007387 */ /* 0x0001e80000100a00 */
[----:B------:R1:W-:Y:S04]  /*281e0*/  STL.64 [R1+0x28], R6 ;  /* 0x0000280601007387 */ /* 0x0003e80000100a00 */
[----:B0-----:R-:W5:Y:S04]  /*281f0*/  LDL.LU R4, [R1+0x150] ;  /* 0x0001500001047983 */ /* 0x001f680000300800 */
[----:B------:R-:W5:Y:S01]  /*28200*/  LDL.LU R5, [R1+0x154] ;  /* 0x0001540001057983 */ /* 0x000f620000300800 */
[----:B------:R-:W-:-:S02]  /*28210*/  F2FP.F16.E4M3.UNPACK_B R12, R12 ;  /* 0x0000000cff0c723e */ /* 0x000fc400020006ff */
[----:B------:R-:W-:Y:S02]  /*28220*/  F2FP.F16.E4M3.UNPACK_B R14, R14 ;  /* 0x0000000eff0e723e */ /* 0x000fe400020006ff */
[----:B------:R-:W-:Y:S02]  /*28230*/  F2FP.F16.E4M3.UNPACK_B R13, R13 ;  /* 0x0000000dff0d723e */ /* 0x000fe400020006ff */
[----:B------:R-:W-:Y:S02]  /*28240*/  F2FP.F16.E4M3.UNPACK_B R15, R15 ;  /* 0x0000000fff0f723e */ /* 0x000fe400020006ff */
[----:B---3--:R-:W-:Y:S02]  /*28250*/  F2FP.F16.E4M3.UNPACK_B R2, R2.H1 ;  /* 0x00000002ff02723e */ /* 0x008fe400030006ff */
[----:B----4-:R-:W-:Y:S01]  /*28260*/  F2FP.F16.E4M3.UNPACK_B R3, R3.H1 ;  /* 0x00000003ff03723e */ /* 0x010fe200030006ff */
[----:B-1----:R-:W3:Y:S04]  /*28270*/  LDL.LU R6, [R1+0x160] ;  /* 0x0001600001067983 */ /* 0x002ee80000300800 */
[----:B------:R-:W4:Y:S04]  /*28280*/  LDL.LU R7, [R1+0x164] ;  /* 0x0001640001077983 */ /* 0x000f280000300800 */
[----:B------:R-:W4:Y:S04]  /*28290*/  LDL.LU R20, [R1+0x170] ;  /* 0x0001700001147983 */ /* 0x000f280000300800 */
[----:B------:R-:W4:Y:S01]  /*282a0*/  LDL.LU R21, [R1+0x174] ;  /* 0x0001740001157983 */ /* 0x000f220000300800 */
[----:B--2---:R-:W-:Y:S01]  /*282b0*/  HMMA.16816.F32 R16, R12, R2, R16 ;  /* 0x000000020c10723c */ /* 0x004fe20000001810 */
[----:B-----5:R-:W-:-:S02]  /*282c0*/  F2FP.F16.E4M3.UNPACK_B R4, R4.H1 ;  /* 0x00000004ff04723e */ /* 0x020fc400030006ff */
[----:B------:R-:W-:-:S07]  /*282d0*/  F2FP.F16.E4M3.UNPACK_B R5, R5.H1 ;  /* 0x00000005ff05723e */ /* 0x000fce00030006ff */
[----:B------:R-:W-:-:S13]  /*282e0*/  HMMA.16816.F32 R24, R12, R4, R24 ;  /* 0x000000040c18723c */ /* 0x000fda0000001818 */
[----:B------:R0:W-:Y:S04]  /*282f0*/  STL.64 [R1+0x80], R16 ;  /* 0x0000801001007387 */ /* 0x0001e80000100a00 */
[----:B------:R1:W-:Y:S04]  /*28300*/  STL.64 [R1+0x88], R18 ;  /* 0x0000881201007387 */ /* 0x0003e80000100a00 */
[----:B0-----:R-:W2:Y:S04]  /*28310*/  LDL.LU R16, [R1+0x3f0] ;  /* 0x0003f00001107983 */ /* 0x001ea80000300800 */
[----:B------:R-:W5:Y:S04]  /*28320*/  LDL.LU R17, [R1+0x408] ;  /* 0x0004080001117983 */ /* 0x000f680000300800 */
[----:B-1----:R-:W5:Y:S04]  /*28330*/  LDL.LU R18, [R1+0x400] ;  /* 0x0004000001127983 */ /* 0x002f680000300800 */
[----:B------:R-:W2:Y:S04]  /*28340*/  LDL.LU R19, [R1+0x3fc] ;  /* 0x0003fc0001137983 */ /* 0x000ea80000300800 */
[----:B------:R0:W-:Y:S04]  /*28350*/  STL [R1+0x1560], R3 ;  /* 0x0015600301007387 */ /* 0x0001e80000100800 */
[----:B0-----:R-:W2:Y:S04]  /*28360*/  LDL.LU R3, [R1+0x3f4] ;  /* 0x0003f40001037983 */ /* 0x001ea80000300800 */
[----:B------:R-:W-:Y:S04]  /*28370*/  STL.64 [R1+0xf0], R24 ;  /* 0x0000f01801007387 */ /* 0x000fe80000100a00 */
[----:B------:R0:W-:Y:S04]  /*28380*/  STL.64 [R1+0xf8], R26 ;  /* 0x0000f81a01007387 */ /* 0x0001e80000100a00 */
[----:B0-----:R-:W5:Y:S04]  /*28390*/  LDL.LU.64 R26, [R1+0x1588] ;  /* 0x00158800011a7983 */ /* 0x001f680000300a00 */
[----:B------:R-:W5:Y:S01]  /*283a0*/  LDL.LU.64 R24, [R1+0x1580] ;  /* 0x0015800001187983 */ /* 0x000f620000300a00 */
[----:B---3--:R-:W-:-:S02]  /*283b0*/  F2FP.F16.E4M3.UNPACK_B R6, R6.H1 ;  /* 0x00000006ff06723e */ /* 0x008fc400030006ff */
[----:B----4-:R-:W-:Y:S02]  /*283c0*/  F2FP.F16.E4M3.UNPACK_B R7, R7.H1 ;  /* 0x00000007ff07723e */ /* 0x010fe400030006ff */
[----:B------:R-:W-:Y:S02]  /*283d0*/  F2FP.F16.E4M3.UNPACK_B R20, R20.H1 ;  /* 0x00000014ff14723e */ /* 0x000fe400030006ff */
[----:B------:R-:W-:-:S03]  /*283e0*/  F2FP.F16.E4M3.UNPACK_B R21, R21.H1 ;  /* 0x00000015ff15723e */ /* 0x000fc600030006ff */
[----:B-----5:R-:W-:-:S15]  /*283f0*/  HMMA.16816.F32 R24, R12, R6, R24 ;  /* 0x000000060c18723c */ /* 0x020fde0000001818 */
[----:B------:R-:W-:-:S08]  /*28400*/  NOP ;  /* 0x0000000000007918 */ /* 0x000fd00000000000 */
[----:B------:R-:W-:Y:S04]  /*28410*/  STL.64 [R1+0x100], R24 ;  /* 0x0001001801007387 */ /* 0x000fe80000100a00 */
[----:B------:R0:W-:Y:S04]  /*28420*/  STL.64 [R1+0x108], R26 ;  /* 0x0001081a01007387 */ /* 0x0001e80000100a00 */
[----:B0-----:R-:W3:Y:S04]  /*28430*/  LDL.LU.64 R26, [R1+0x1578] ;  /* 0x00157800011a7983 */ /* 0x001ee80000300a00 */
[----:B------:R-:W4:Y:S04]  /*28440*/  LDL.LU.64 R24, [R1+0x1570] ;  /* 0x0015700001187983 */ /* 0x000f280000300a00 */
[----:B------:R-:W-:Y:S04]  /*28450*/  STL.64 [R1+0x1518], R6 ;  /* 0x0015180601007387 */ /* 0x000fe80000100a00 */
[----:B------:R0:W-:Y:S02]  /*28460*/  STL.64 [R1+0x1510], R4 ;  /* 0x0015100401007387 */ /* 0x0001e40000100a00 */
[----:B0-----:R-:W-:Y:S07]  /*28470*/  HMMA.16816.F32 R4, R12, R20, R8 ;  /* 0x000000140c04723c */ /* 0x001fee0000001808 */
[----:B------:R-:W-:-:S02]  /*28480*/  IMAD.MOV.U32 R10, RZ, RZ, R29 ;  /* 0x000000ffff0a7224 */ /* 0x000fc400078e001d */
[----:B------:R-:W-:-:S14]  /*28490*/  IMAD.MOV.U32 R11, RZ, RZ, R28 ;  /* 0x000000ffff0b7224 */ /* 0x000fdc00078e001c */
[----:B------:R-:W-:Y:S04]  /*284a0*/  STL.64 [R1+0x110], R4 ;  /* 0x0001100401007387 */ /* 0x000fe80000100a00 */
[----:B------:R-:W-:Y:S01]  /*284b0*/  STL [R1+0x118], R6 ;  /* 0x0001180601007387 */ /* 0x000fe20000100800 */
[----:B----4-:R-:W-:Y:S02]  /*284c0*/  IMAD.MOV.U32 R8, RZ, RZ, R24 ;  /* 0x000000ffff087224 */ /* 0x010fe400078e0018 */
[----:B------:R-:W-:Y:S01]  /*284d0*/  IMAD.MOV.U32 R9, RZ, RZ, R25 ;  /* 0x000000ffff097224 */ /* 0x000fe200078e0019 */
[----:B------:R-:W4:Y:S04]  /*284e0*/  LDL.LU R24, [R1+0x1568] ;  /* 0x0015680001187983 */ /* 0x000f280000300800 */
[----:B------:R-:W5:Y:S04]  /*284f0*/  LDL.LU R25, [R1+0x1564] ;  /* 0x0015640001197983 */ /* 0x000f680000300800 */
[----:B------:R-:W-:Y:S04]  /*28500*/  STL.64 [R1+0x14e8], R10 ;  /* 0x0014e80a01007387 */ /* 0x000fe80000100a00 */
[----:B------:R0:W-:Y:S04]  /*28510*/  STL.64 [R1+0x14e0], R8 ;  /* 0x0014e00801007387 */ /* 0x0001e80000100a00 */
[----:B0-----:R-:W3:Y:S04]  /*28520*/  LDL.LU R8, [R1+0x40] ;  /* 0x0000400001087983 */ /* 0x001ee80000300800 */
[----:B------:R-:W3:Y:S04]  /*28530*/  LDL.LU R9, [R1+0x44] ;  /* 0x0000440001097983 */ /* 0x000ee80000300800 */
[----:B------:R-:W3:Y:S04]  /*28540*/  LDL.LU R4, [R1+0xa0] ;  /* 0x0000a00001047983 */ /* 0x000ee80000300800 */
[----:B------:R-:W3:Y:S01]  /*28550*/  LDL.LU R5, [R1+0xa4] ;  /* 0x0000a40001057983 */ /* 0x000ee20000300800 */
[----:B------:R-:W-:-:S02]  /*28560*/  IMAD R18, R18, 0x100, R17 ;  /* 0x0000010012127824 */ /* 0x000fc400078e0211 */
[----:B--2---:R-:W-:Y:S01]  /*28570*/  IMAD R17, R22, 0x100, R19 ;  /* 0x0000010016117824 */ /* 0x004fe200078e0213 */
[----:B------:R-:W-:Y:S02]  /*28580*/  F2FP.F16.E4M3.UNPACK_B R22, R23.H1 ;  /* 0x00000017ff16723e */ /* 0x000fe400030006ff */
[----:B------:R-:W-:Y:S01]  /*28590*/  F2FP.F16.E4M3.UNPACK_B R23, R0.H1 ;  /* 0x00000000ff17723e */ /* 0x000fe200030006ff */
[----:B------:R-:W-:Y:S02]  /*285a0*/  IMAD.MOV.U32 R0, RZ, RZ, R7 ;  /* 0x000000ffff007224 */ /* 0x000fe400078e0007 */
[----:B----4-:R-:W-:Y:S02]  /*285b0*/  IMAD.MOV.U32 R7, RZ, RZ, R24 ;  /* 0x000000ffff077224 */ /* 0x010fe400078e0018 */
[----:B-----5:R-:W-:-:S05]  /*285c0*/  IMAD.MOV.U32 R6, RZ, RZ, R25 ;  /* 0x000000ffff067224 */ /* 0x020fca00078e0019 */
[----:B------:R-:W-:Y:S04]  /*285d0*/  STL.64 [R1+0x1528], R6 ;  /* 0x0015280601007387 */ /* 0x000fe80000100a00 */
[----:B---3--:R0:W-:Y:S04]  /*285e0*/  STL.64 [R1+0x1520], R4 ;  /* 0x0015200401007387 */ /* 0x0081e80000100a00 */
[----:B0-----:R-:W2:Y:S04]  /*285f0*/  LDL.LU R4, [R1+0xc0] ;  /* 0x0000c00001047983 */ /* 0x001ea80000300800 */
[----:B------:R-:W2:Y:S04]  /*28600*/  LDL.LU R5, [R1+0xc4] ;  /* 0x0000c40001057983 */ /* 0x000ea80000300800 */
[----:B------:R-:W3:Y:S04]  /*28610*/  LDL.LU R6, [R1+0xc8] ;  /* 0x0000c80001067983 */ /* 0x000ee80000300800 */
[----:B------:R-:W3:Y:S01]  /*28620*/  LDL.LU R7, [R1+0xcc] ;  /* 0x0000cc0001077983 */ /* 0x000ee20000300800 */
[----:B------:R-:W-:-:S03]  /*28630*/  IMAD R16, R16, 0x100, R3 ;  /* 0x0000010010107824 */ /* 0x000fc600078e0203 */
[----:B------:R-:W4:Y:S04]  /*28640*/  LDL.LU R3, [R1+0x42c] ;  /* 0x00042c0001037983 */ /* 0x000f280000300800 */
[----:B------:R-:W4:Y:S04]  /*28650*/  LDL.LU R19, [R1+0x428] ;  /* 0x0004280001137983 */ /* 0x000f280000300800 */
[----:B------:R-:W5:Y:S01]  /*28660*/  LDL.LU R24, [R1+0x190] ;  /* 0x0001900001187983 */ /* 0x000f620000300800 */
[----:B------:R-:W-:-:S03]  /*28670*/  IMAD.MOV.U32 R11, RZ, RZ, R26 ;  /* 0x000000ffff0b7224 */ /* 0x000fc600078e001a */
[----:B------:R-:W5:Y:S01]  /*28680*/  LDL.LU R25, [R1+0x194] ;  /* 0x0001940001197983 */ /* 0x000f620000300800 */
[----:B------:R-:W-:-:S03]  /*28690*/  IMAD.MOV.U32 R10, RZ, RZ, R27 ;  /* 0x000000ffff0a7224 */ /* 0x000fc600078e001b */
[----:B------:R-:W5:Y:S04]  /*286a0*/  LDL.LU R26, [R1+0x1a0] ;  /* 0x0001a000011a7983 */ /* 0x000f680000300800 */
[----:B------:R-:W5:Y:S04]  /*286b0*/  LDL.LU R27, [R1+0x1a4] ;  /* 0x0001a400011b7983 */ /* 0x000f680000300800 */
[----:B------:R-:W5:Y:S04]  /*286c0*/  LDL.LU R28, [R1+0x1b0] ;  /* 0x0001b000011c7983 */ /* 0x000f680000300800 */
[----:B------:R-:W5:Y:S04]  /*286d0*/  LDL.LU R29, [R1+0x1b4] ;  /* 0x0001b400011d7983 */ /* 0x000f680000300800 */
[----:B---3--:R-:W-:Y:S04]  /*286e0*/  STL.64 [R1+0x1538], R6 ;  /* 0x0015380601007387 */ /* 0x008fe80000100a00 */
[----:B--2---:R0:W-:Y:S04]  /*286f0*/  STL.64 [R1+0x1530], R4 ;  /* 0x0015300401007387 */ /* 0x0041e80000100a00 */
[----:B0-----:R-:W2:Y:S04]  /*28700*/  LDL.LU R4, [R1+0xd0] ;  /* 0x0000d00001047983 */ /* 0x001ea80000300800 */
[----:B------:R-:W2:Y:S04]  /*28710*/  LDL.LU R5, [R1+0xd4] ;  /* 0x0000d40001057983 */ /* 0x000ea80000300800 */
[----:B------:R-:W3:Y:S04]  /*28720*/  LDL.LU R6, [R1+0xd8] ;  /* 0x0000d80001067983 */ /* 0x000ee80000300800 */
[----:B------:R-:W3:Y:S04]  /*28730*/  LDL.LU R7, [R1+0xdc] ;  /* 0x0000dc0001077983 */ /* 0x000ee80000300800 */
        /* <DEDUP_REMOVED lines=10> */
[----:B------:R-:W2:Y:S04]  /*287e0*/  LDL.LU R6, [R1+0xb8] ;  /* 0x0000b80001067983 */ /* 0x000ea80000300800 */
[----:B------:R-:W2:Y:S04]  /*287f0*/  LDL.LU R7, [R1+0xbc] ;  /* 0x0000bc0001077983 */ /* 0x000ea80000300800 */
[----:B------:R-:W-:Y:S04]  /*28800*/  STL.64 [R1+0x14f8], R10 ;  /* 0x0014f80a01007387 */ /* 0x000fe80000100a00 */
[----:B------:R0:W-:Y:S04]  /*28810*/  STL.64 [R1+0x14f0], R8 ;  /* 0x0014f00801007387 */ /* 0x0001e80000100a00 */
[----:B0-----:R-:W3:Y:S04]  /*28820*/  LDL.LU R8, [R1+0x60] ;  /* 0x0000600001087983 */ /* 0x001ee80000300800 */
[----:B------:R-:W3:Y:S04]  /*28830*/  LDL.LU R9, [R1+0x64] ;  /* 0x0000640001097983 */ /* 0x000ee80000300800 */
[----:B------:R-:W5:Y:S04]  /*28840*/  LDL.LU R10, [R1+0x68] ;  /* 0x00006800010a7983 */ /* 0x000f680000300800 */
[----:B------:R-:W5:Y:S01]  /*28850*/  LDL.LU R11, [R1+0x6c] ;  /* 0x00006c00010b7983 */ /* 0x000f620000300800 */
[----:B----4-:R-:W-:Y:S01]  /*28860*/  IMAD R19, R19, 0x100, R3 ;  /* 0x0000010013137824 */ /* 0x010fe200078e0203 */
[----:B--2---:R-:W-:Y:S02]  /*28870*/  HMMA.16816.F32 R4, R12, R22, R4 ;  /* 0x000000160c04723c */ /* 0x004fe40000001804 */
[----:B-----5:R-:W-:Y:S04]  /*28880*/  STL.64 [R1+0x1508], R10 ;  /* 0x0015080a01007387 */ /* 0x020fe80000100a00 */
[----:B---3--:R0:W-:Y:S04]  /*28890*/  STL.64 [R1+0x1500], R8 ;  /* 0x0015000801007387 */ /* 0x0081e80000100a00 */
[----:B0-----:R-:W2:Y:S04]  /*288a0*/  LDL.LU R8, [R1+0x90] ;  /* 0x0000900001087983 */ /* 0x001ea80000300800 */
[----:B------:R-:W2:Y:S04]  /*288b0*/  LDL.LU R9, [R1+0x94] ;  /* 0x0000940001097983 */ /* 0x000ea80000300800 */
[----:B------:R-:W2:Y:S04]  /*288c0*/  LDL.LU R10, [R1+0x98] ;  /* 0x00009800010a7983 */ /* 0x000ea80000300800 */
[----:B------:R-:W2:Y:S04]  /*288d0*/  LDL.LU R11, [R1+0x9c] ;  /* 0x00009c00010b7983 */ /* 0x000ea80000300800 */
[----:B------:R-:W3:Y:S04]  /*288e0*/  LDL.LU R3, [R1+0x1560] ;  /* 0x0015600001037983 */ /* 0x000ee80000300800 */
[----:B------:R-:W-:Y:S04]  /*288f0*/  STL.64 [R1+0x120], R4 ;  /* 0x0001200401007387 */ /* 0x000fe80000100a00 */
[----:B------:R0:W-:Y:S04]  /*28900*/  STL.64 [R1+0x128], R6 ;  /* 0x0001280601007387 */ /* 0x0001e80000100a00 */
[----:B0-----:R-:W4:Y:S04]  /*28910*/  LDL.LU.64 R6, [R1+0x1558] ;  /* 0x0015580001067983 */ /* 0x001f280000300a00 */
[----:B------:R-:W4:Y:S01]  /*28920*/  LDL.LU.64 R4, [R1+0x1550] ;  /* 0x0015500001047983 */ /* 0x000f220000300a00 */
[----:B------:R-:W-:-:S02]  /*28930*/  F2FP.F16.E4M3.UNPACK_B R24, R24.H1 ;  /* 0x00000018ff18723e */ /* 0x000fc400030006ff */
[----:B------:R-:W-:-:S07]  /*28940*/  F2FP.F16.E4M3.UNPACK_B R25, R25.H1 ;  /* 0x00000019ff19723e */ /* 0x000fce00030006ff */
[----:B----4-:R-:W-:-:S15]  /*28950*/  HMMA.16816.F32 R4, R12, R24, R4 ;  /* 0x000000180c04723c */ /* 0x010fde0000001804 */
[----:B------:R-:W-:-:S08]  /*28960*/  NOP ;  /* 0x0000000000007918 */ /* 0x000fd00000000000 */
        /* <DEDUP_REMOVED lines=13> */
[----:B------:R-:W-:Y:S02]  /*28a40*/  F2FP.F16.E4M3.UNPACK_B R29, R29.H1 ;  /* 0x0000001dff1d723e */ /* 0x000fe400030006ff */
[----:B------:R-:W-:Y:S02]  /*28a50*/  F2FP.F16.E4M3.UNPACK_B R16, R16 ;  /* 0x00000010ff10723e */ /* 0x000fe400020006ff */
[----:B------:R-:W-:Y:S02]  /*28a60*/  F2FP.F16.E4M3.UNPACK_B R18, R18 ;  /* 0x00000012ff12723e */ /* 0x000fe400020006ff */
[----:B------:R-:W-:Y:S01]  /*28a70*/  F2FP.F16.E4M3.UNPACK_B R17, R17 ;  /* 0x00000011ff11723e */ /* 0x000fe200020006ff */
[----:B----4-:R-:W-:Y:S01]  /*28a80*/  HMMA.16816.F32 R12, R12, R28, R4 ;  /* 0x0000001c0c0c723c */ /* 0x010fe20000001804 */
[----:B------:R-:W3:Y:S04]  /*28a90*/  LDL.LU.64 R6, [R1+0x1528] ;  /* 0x0015280001067983 */ /* 0x000ee80000300a00 */
[----:B------:R-:W3:Y:S01]  /*28aa0*/  LDL.LU.64 R4, [R1+0x1520] ;  /* 0x0015200001047983 */ /* 0x000ee20000300a00 */
[----:B------:R-:W-:-:S15]  /*28ab0*/  F2FP.F16.E4M3.UNPACK_B R19, R19 ;  /* 0x00000013ff13723e */ /* 0x000fde00020006ff */
[----:B------:R-:W-:-:S02]  /*28ac0*/  NOP ;  /* 0x0000000000007918 */ /* 0x000fc40000000000 */
[----:B------:R0:W-:Y:S04]  /*28ad0*/  STL.64 [R1+0xd0], R12 ;  /* 0x0000d00c01007387 */ /* 0x0001e80000100a00 */
[----:B------:R1:W-:Y:S04]  /*28ae0*/  STL.64 [R1+0xd8], R14 ;  /* 0x0000d80e01007387 */ /* 0x0003e80000100a00 */
[----:B0-----:R-:W4:Y:S04]  /*28af0*/  LDL.LU R12, [R1+0x510] ;  /* 0x00051000010c7983 */ /* 0x001f280000300800 */
[----:B-1----:R-:W5:Y:S04]  /*28b00*/  LDL.LU R14, [R1+0x528] ;  /* 0x00052800010e7983 */ /* 0x002f680000300800 */
[----:B------:R-:W5:Y:S04]  /*28b10*/  LDL.LU R13, [R1+0x518] ;  /* 0x00051800010d7983 */ /* 0x000f680000300800 */
[----:B------:R-:W5:Y:S01]  /*28b20*/  LDL.LU R15, [R1+0x538] ;  /* 0x00053800010f7983 */ /* 0x000f620000300800 */
[----:B---3--:R-:W-:-:S15]  /*28b30*/  HMMA.16816.F32 R4, R16, R2, R4 ;  /* 0x000000021004723c */ /* 0x008fde0000001804 */
[----:B------:R-:W-:-:S08]  /*28b40*/  NOP ;  /* 0x0000000000007918 */ /* 0x000fd00000000000 */
[----:B------:R-:W-:Y:S04]  /*28b50*/  STL.64 [R1+0xb0], R4 ;  /* 0x0000b00401007387 */ /* 0x000fe80000100a00 */
[----:B------:R0:W-:Y:S04]  /*28b60*/  STL.64 [R1+0xb8], R6 ;  /* 0x0000b80601007387 */ /* 0x0001e80000100a00 */
[----:B0-----:R-:W3:Y:S04]  /*28b70*/  LDL.LU.64 R6, [R1+0x1518] ;  /* 0x0015180001067983 */ /* 0x001ee80000300a00 */
[----:B------:R-:W2:Y:S02]  /*28b80*/  LDL.LU.64 R4, [R1+0x1510] ;  /* 0x0015100001047983 */ /* 0x000ea40000300a00 */
[----:B--2---:R-:W-:-:S15]  /*28b90*/  HMMA.16816.F32 R8, R16, R4, R8 ;  /* 0x000000041008723c */ /* 0x004fde0000001808 */
[----:B------:R-:W-:-:S08]  /*28ba0*/  NOP ;  /* 0x0000000000007918 */ /* 0x000fd00000000000 */
[----:B------:R0:W-:Y:S01]  /*28bb0*/  STL.64 [R1+0x90], R8 ;  /* 0x0000900801007387 */ /* 0x0001e20000100a00 */
[----:B------:R-:W-:Y:S02]  /*28bc0*/  IMAD.MOV.U32 R3, RZ, RZ, R10 ;  /* 0x000000ffff037224 */ /* 0x000fe400078e000a */
[----:B------:R-:W-:Y:S02]  /*28bd0*/  IMAD.MOV.U32 R2, RZ, RZ, R11 ;  /* 0x000000ffff027224 */ /* 0x000fe400078e000b */
[----:B------:R-:W3:Y:S04]  /*28be0*/  LDL.LU.64 R10, [R1+0x1508] ;  /* 0x00150800010a7983 */ /* 0x000ee80000300a00 */
[----:B0-----:R-:W3:Y:S04]  /*28bf0*/  LDL.LU.64 R8, [R1+0x1500] ;  /* 0x0015000001087983 */ /* 0x001ee80000300a00 */
[----:B------:R-:W2:Y:S04]  /*28c00*/  LDL.LU R4, [R1+0x520] ;  /* 0x0005200001047983 */ /* 0x000ea80000300800 */
[----:B------:R-:W2:Y:S04]  /*28c10*/  LDL.LU R5, [R1+0x53c] ;  /* 0x00053c0001057983 */ /* 0x000ea80000300800 */
[----:B------:R-:W-:Y:S01]  /*28c20*/  STL [R1+0x1478], R3 ;  /* 0x0014780301007387 */ /* 0x000fe20000100800 */
[----:B---3--:R-:W-:-:S15]  /*28c30*/  HMMA.16816.F32 R8, R16, R6, R8 ;  /* 0x000000061008723c */ /* 0x008fde0000001808 */
[----:B------:R-:W-:-:S08]  /*28c40*/  NOP ;  /* 0x0000000000007918 */ /* 0x000fd00000000000 */
[----:B------:R-:W-:Y:S04]  /*28c50*/  STL.64 [R1+0x70], R8 ;  /* 0x0000700801007387 */ /* 0x000fe80000100a00 */
[----:B------:R0:W-:Y:S04]  /*28c60*/  STL.64 [R1+0x78], R10 ;  /* 0x0000780a01007387 */ /* 0x0001e80000100a00 */
[----:B0-----:R-:W3:Y:S04]  /*28c70*/  LDL.LU.64 R10, [R1+0x14f8] ;  /* 0x0014f800010a7983 */ /* 0x001ee80000300a00 */
[----:B------:R-:W3:Y:S04]  /*28c80*/  LDL.LU.64 R8, [R1+0x14f0] ;  /* 0x0014f00001087983 */ /* 0x000ee80000300a00 */
[----:B------:R-:W4:Y:S04]  /*28c90*/  LDL.LU R6, [R1+0x514] ;  /* 0x0005140001067983 */ /* 0x000f280000300800 */
[----:B------:R-:W5:Y:S01]  /*28ca0*/  LDL.LU R7, [R1+0x530] ;  /* 0x0005300001077983 */ /* 0x000f620000300800 */
[----:B---3--:R-:W-:-:S15]  /*28cb0*/  HMMA.16816.F32 R8, R16, R20, R8 ;  /* 0x000000141008723c */ /* 0x008fde0000001808 */
[----:B------:R-:W-:-:S08]  /*28cc0*/  NOP ;  /* 0x0000000000007918 */ /* 0x000fd00000000000 */
[----:B------:R-:W-:Y:S04]  /*28cd0*/  STL.64 [R1+0x50], R8 ;  /* 0x0000500801007387 */ /* 0x000fe80000100a00 */
[----:B------:R0:W-:Y:S04]  /*28ce0*/  STL.64 [R1+0x58], R10 ;  /* 0x0000580a01007387 */ /* 0x0001e80000100a00 */
[----:B0-----:R-:W3:Y:S04]  /*28cf0*/  LDL.LU.64 R10, [R1+0x14e8] ;  /* 0x0014e800010a7983 */ /* 0x001ee80000300a00 */
[----:B------:R-:W3:Y:S02]  /*28d00*/  LDL.LU.64 R8, [R1+0x14e0] ;  /* 0x0014e00001087983 */ /* 0x000ee40000300a00 */
[----:B---3--:R-:W-:Y:S02]  /*28d10*/  HMMA.16816.F32 R20, R16, R22, R8 ;  /* 0x000000161014723c */ /* 0x008fe40000001808 */
[----:B------:R-:W3:Y:S04]  /*28d20*/  LDL.LU.64 R10, [R1+0x14d8] ;  /* 0x0014d800010a7983 */ /* 0x000ee80000300a00 */
[----:B------:R-:W3:-:S15]  /*28d30*/  LDL.LU.64 R8, [R1+0x14d0] ;  /* 0x0014d00001087983 */ /* 0x000ede0000300a00 */
[----:B------:R-:W-:-:S02]  /*28d40*/  NOP ;  /* 0x0000000000007918 */ /* 0x000fc40000000000 */
[----:B------:R0:W-:Y:S04]  /*28d50*/  STL.64 [R1+0x40], R20 ;  /* 0x0000401401007387 */ /* 0x0001e80000100a00 */
[----:B------:R1:W-:Y:S04]  /*28d60*/  STL.64 [R1+0x48], R22 ;  /* 0x0000481601007387 */ /* 0x0003e80000100a00 */
[----:B0-----:R-:W2:Y:S04]  /*28d70*/  LDL.LU R20, [R1] ;  /* 0x0000000001147983 */ /* 0x001ea80000300800 */
[----:B------:R-:W2:Y:S04]  /*28d80*/  LDL.LU R21, [R1+0x4] ;  /* 0x0000040001157983 */ /* 0x000ea80000300800 */
[----:B-1----:R-:W2:Y:S04]  /*28d90*/  LDL.LU R22, [R1+0x8] ;  /* 0x0000080001167983 */ /* 0x002ea80000300800 */
[----:B------:R-:W2:Y:S02]  /*28da0*/  LDL.LU R23, [R1+0xc] ;  /* 0x00000c0001177983 */ /* 0x000ea40000300800 */
[C---:B--2---:R-:W-:Y:S06]  /*28db0*/  HMMA.16816.F32 R20, R16.reuse, R24, R20 ;  /* 0x000000181014723c */ /* 0x044fec0000001814 */
[----:B---3--:R-:W-:-:S15]  /*28dc0*/  HMMA.16816.F32 R24, R16, R26, R8 ;  /* 0x0000001a1018723c */ /* 0x008fde0000001808 */
[----:B------:R-:W-:-:S02]  /*28dd0*/  NOP ;  /* 0x0000000000007918 */ /* 0x000fc40000000000 */
[----:B------:R-:W-:Y:S04]  /*28de0*/  STL [R1+0x4], R21 ;  /* 0x0000041501007387 */ /* 0x000fe80000100800 */
[----:B------:R-:W-:Y:S04]  /*28df0*/  STL.64 [R1+0x8], R22 ;  /* 0x0000081601007387 */ /* 0x000fe80000100a00 */
[----:B------:R-:W2:Y:S04]  /*28e00*/  LDL.LU R11, [R1+0x55c] ;  /* 0x00055c00010b7983 */ /* 0x000ea80000300800 */
[----:B------:R0:W-:Y:S04]  /*28e10*/  STL [R1+0x13dc], R27 ;  /* 0x0013dc1b01007387 */ /* 0x0001e80000100800 */
[----:B0-----:R-:W3:Y:S04]  /*28e20*/  LDL.LU R27, [R1+0x560] ;  /* 0x00056000011b7983 */ /* 0x001ee80000300800 */
[----:B---3--:R-:W-:Y:S04]  /*28e30*/  STL.64 [R1+0x1488], R26 ;  /* 0x0014881a01007387 */ /* 0x008fe80000100a00 */
[----:B------:R0:W-:Y:S04]  /*28e40*/  STL.64 [R1+0x1480], R24 ;  /* 0x0014801801007387 */ /* 0x0001e80000100a00 */
[----:B0-----:R-:W3:Y:S04]  /*28e50*/  LDL.LU R24, [R1+0x110] ;  /* 0x0001100001187983 */ /* 0x001ee80000300800 */
[----:B------:R-:W3:Y:S04]  /*28e60*/  LDL.LU R25, [R1+0x114] ;  /* 0x0001140001197983 */ /* 0x000ee80000300800 */
[----:B------:R-:W4:Y:S01]  /*28e70*/  LDL.LU R26, [R1+0x118] ;  /* 0x00011800011a7983 */ /* 0x000f220000300800 */
[----:B------:R-:W-:-:S03]  /*28e80*/  IMAD.MOV.U32 R27, RZ, RZ, R0 ;  /* 0x000000ffff1b7224 */ /* 0x000fc600078e0000 */
[----:B------:R-:W2:Y:S04]  /*28e90*/  LDL R0, [R1+0x17c] ;  /* 0x00017c0001007983 */ /* 0x000ea80000100800 */
[----:B----4-:R-:W-:Y:S04]  /*28ea0*/  STL.64 [R1+0x1498], R26 ;  /* 0x0014981a01007387 */ /* 0x010fe80000100a00 */
[----:B---3--:R0:W-:Y:S04]  /*28eb0*/  STL.64 [R1+0x1490], R24 ;  /* 0x0014901801007387 */ /* 0x0081e80000100a00 */
[----:B0-----:R-:W3:Y:S04]  /*28ec0*/  LDL.LU R24, [R1+0x100] ;  /* 0x0001000001187983 */ /* 0x001ee80000300800 */
[----:B------:R-:W3:Y:S04]  /*28ed0*/  LDL.LU R25, [R1+0x104] ;  /* 0x0001040001197983 */ /* 0x000ee80000300800 */
[----:B------:R-:W4:Y:S04]  /*28ee0*/  LDL.LU R26, [R1+0x108] ;  /* 0x00010800011a7983 */ /* 0x000f280000300800 */
[----:B------:R-:W4:Y:S01]  /*28ef0*/  LDL.LU R27, [R1+0x10c] ;  /* 0x00010c00011b7983 */ /* 0x000f220000300800 */
[----:B------:R-:W-:-:S02]  /*28f00*/  IMAD R12, R12, 0x100, R6 ;  /* 0x000001000c0c7824 */ /* 0x000fc400078e0206 */
[----:B-----5:R-:W-:Y:S02]  /*28f10*/  IMAD R14, R14, 0x100, R7 ;  /* 0x000001000e0e7824 */ /* 0x020fe400078e0207 */
[----:B------:R-:W-:Y:S02]  /*28f20*/  IMAD R13, R13, 0x100, R4 ;  /* 0x000001000d0d7824 */ /* 0x000fe400078e0204 */
[----:B------:R-:W-:Y:S01]  /*28f30*/  IMAD R15, R15, 0x100, R5 ;  /* 0x000001000f0f7824 */ /* 0x000fe200078e0205 */
[----:B------:R-:W5:Y:S04]  /*28f40*/  LDL R4, [R1+0x138] ;  /* 0x0001380001047983 */ /* 0x000f680000100800 */
[----:B------:R-:W2:Y:S04]  /*28f50*/  LDL R5, [R1+0x13c] ;  /* 0x00013c0001057983 */ /* 0x000ea80000100800 */
[----:B------:R-:W2:Y:S04]  /*28f60*/  LDL R6, [R1+0x158] ;  /* 0x0001580001067983 */ /* 0x000ea80000100800 */
[----:B------:R-:W2:Y:S04]  /*28f70*/  LDL R7, [R1+0x15c] ;  /* 0x00015c0001077983 */ /* 0x000ea80000100800 */
[----:B----4-:R-:W-:Y:S04]  /*28f80*/  STL.64 [R1+0x14a8], R26 ;  /* 0x0014a81a01007387 */ /* 0x010fe80000100a00 */
[----:B---3--:R0:W-:Y:S04]  /*28f90*/  STL.64 [R1+0x14a0], R24 ;  /* 0x0014a01801007387 */ /* 0x0081e80000100a00 */
[----:B0-----:R-:W3:Y:S04]  /*28fa0*/  LDL.LU R24, [R1+0xf0] ;  /* 0x0000f00001187983 */ /* 0x001ee80000300800 */
[----:B------:R-:W3:Y:S04]  /*28fb0*/  LDL.LU R25, [R1+0xf4] ;  /* 0x0000f40001197983 */ /* 0x000ee80000300800 */
[----:B------:R-:W4:Y:S04]  /*28fc0*/  LDL.LU R26, [R1+0xf8] ;  /* 0x0000f800011a7983 */ /* 0x000f280000300800 */
[----:B------:R-:W4:Y:S04]  /*28fd0*/  LDL.LU R27, [R1+0xfc] ;  /* 0x0000fc00011b7983 */ /* 0x000f280000300800 */
        /* <DEDUP_REMOVED lines=10> */
[----:B------:R-:W3:Y:S04]  /*29080*/  LDL.LU R26, [R1+0x28] ;  /* 0x00002800011a7983 */ /* 0x000ee80000300800 */
[----:B------:R-:W3:Y:S04]  /*29090*/  LDL.LU R27, [R1+0x2c] ;  /* 0x00002c00011b7983 */ /* 0x000ee80000300800 */
[----:B------:R-:W4:Y:S04]  /*290a0*/  LDL.LU R8, [R1+0x544] ;  /* 0x0005440001087983 */ /* 0x000f280000300800 */
[----:B------:R-:W4:Y:S01]  /*290b0*/  LDL.LU R10, [R1+0x554] ;  /* 0x00055400010a7983 */ /* 0x000f220000300800 */
[----:B------:R-:W-:-:S03]  /*290c0*/  IMAD.MOV.U32 R3, RZ, RZ, R20 ;  /* 0x000000ffff037224 */ /* 0x000fc600078e0014 */
[----:B------:R-:W4:Y:S04]  /*290d0*/  LDL.LU R9, [R1+0x54c] ;  /* 0x00054c0001097983 */ /* 0x000f280000300800 */
[----:B------:R-:W4:Y:S04]  /*290e0*/  LDL R20, [R1+0x188] ;  /* 0x0001880001147983 */ /* 0x000f280000100800 */
[----:B------:R-:W4:Y:S04]  /*290f0*/  LDL R21, [R1+0x18c] ;  /* 0x00018c0001157983 */ /* 0x000f280000100800 */
[----:B------:R-:W4:Y:S04]  /*29100*/  LDL R22, [R1+0x198] ;  /* 0x0001980001167983 */ /* 0x000f280000100800 */
[----:B------:R-:W4:Y:S01]  /*29110*/  LDL R23, [R1+0x19c] ;  /* 0x00019c0001177983 */ /* 0x000f220000100800 */
[----:B---3--:R-:W-:Y:S03]  /*29120*/  HMMA.16816.F32 R16, R16, R28, R24 ;  /* 0x0000001c1010723c */ /* 0x008fe60000001818 */
[----:B------:R-:W3:Y:S04]  /*29130*/  LDL.LU.64 R26, [R1+0x14c8] ;  /* 0x0014c800011a7983 */ /* 0x000ee80000300a00 */
[----:B------:R-:W3:Y:S01]  /*29140*/  LDL.LU.64 R24, [R1+0x14c0] ;  /* 0x0014c00001187983 */ /* 0x000ee20000300a00 */
[----:B------:R-:W-:-:S02]  /*29150*/  F2FP.F16.E4M3.UNPACK_B R12, R12 ;  /* 0x0000000cff0c723e */ /* 0x000fc400020006ff */
[----:B------:R-:W-:Y:S02]  /*29160*/  F2FP.F16.E4M3.UNPACK_B R14, R14 ;  /* 0x0000000eff0e723e */ /* 0x000fe400020006ff */
[----:B------:R-:W-:Y:S02]  /*29170*/  F2FP.F16.E4M3.UNPACK_B R13, R13 ;  /* 0x0000000dff0d723e */ /* 0x000fe400020006ff */
[----:B------:R-:W-:Y:S02]  /*29180*/  F2FP.F16.E4M3.UNPACK_B R15, R15 ;  /* 0x0000000fff0f723e */ /* 0x000fe400020006ff */
[----:B-----5:R-:W-:Y:S02]  /*29190*/  F2FP.F16.E4M3.UNPACK_B R4, R4 ;  /* 0x00000004ff04723e */ /* 0x020fe400020006ff */
[----:B--2---:R-:W-:-:S05]  /*291a0*/  F2FP.F16.E4M3.UNPACK_B R5, R5 ;  /* 0x00000005ff05723e */ /* 0x004fca00020006ff */
[----:B------:R0:W-:Y:S04]  /*291b0*/  STL.64 [R1+0x10], R16 ;  /* 0x0000101001007387 */ /* 0x0001e80000100a00 */
[----:B------:R1:W-:Y:S04]  /*291c0*/  STL.64 [R1+0x18], R18 ;  /* 0x0000181201007387 */ /* 0x0003e80000100a00 */
[----:B0-----:R-:W2:Y:S04]  /*291d0*/  LDL R17, [R1+0x168] ;  /* 0x0001680001117983 */ /* 0x001ea80000100800 */
[----:B-1----:R-:W5:Y:S04]  /*291e0*/  LDL R18, [R1+0x16c] ;  /* 0x00016c0001127983 */ /* 0x002f680000100800 */
[----:B------:R-:W4:Y:S04]  /*291f0*/  LDL R19, [R1+0x178] ;  /* 0x0001780001137983 */ /* 0x000f280000100800 */
[----:B------:R-:W4:Y:S04]  /*29200*/  LDL.LU R28, [R1+0x558] ;  /* 0x00055800011c7983 */ /* 0x000f280000300800 */
[----:B------:R-:W4:Y:S01]  /*29210*/  LDL.LU R29, [R1+0x550] ;  /* 0x00055000011d7983 */ /* 0x000f220000300800 */
[----:B---3--:R-:W-:-:S15]  /*29220*/  HMMA.16816.F32 R24, R12, R4, R24 ;  /* 0x000000040c18723c */ /* 0x008fde0000001818 */
[----:B------:R-:W-:-:S08]  /*29230*/  NOP ;  /* 0x0000000000007918 */ /* 0x000fd00000000000 */
[----:B------:R-:W-:Y:S04]  /*29240*/  STL.64 [R1+0x30], R24 ;  /* 0x0000301801007387 */ /* 0x000fe80000100a00 */
[----:B------:R0:W-:Y:S04]  /*29250*/  STL.64 [R1+0x38], R26 ;  /* 0x0000381a01007387 */ /* 0x0001e80000100a00 */
[----:B0-----:R-:W3:Y:S04]  /*29260*/  LDL.LU.64 R26, [R1+0x14b8] ;  /* 0x0014b800011a7983 */ /* 0x001ee80000300a00 */
[----:B------:R-:W3:Y:S01]  /*29270*/  LDL.LU.64 R24, [R1+0x14b0] ;  /* 0x0014b00001187983 */ /* 0x000ee20000300a00 */
[----:B------:R-:W-:-:S02]  /*29280*/  F2FP.F16.E4M3.UNPACK_B R6, R6 ;  /* 0x00000006ff06723e */ /* 0x000fc400020006ff */
[----:B------:R-:W-:-:S07]  /*29290*/  F2FP.F16.E4M3.UNPACK_B R7, R7 ;  /* 0x00000007ff07723e */ /* 0x000fce00020006ff */
[----:B---3--:R-:W-:-:S15]  /*292a0*/  HMMA.16816.F32 R24, R12, R6, R24 ;  /* 0x000000060c18723c */ /* 0x008fde0000001818 */
[----:B------:R-:W-:-:S08]  /*292b0*/  NOP ;  /* 0x0000000000007918 */ /* 0x000fd00000000000 */
[----:B------:R-:W-:Y:S04]  /*292c0*/  STL.64 [R1+0x60], R24 ;  /* 0x0000601801007387 */ /* 0x000fe80000100a00 */
[----:B------:R0:W-:Y:S04]  /*292d0*/  STL.64 [R1+0x68], R26 ;  /* 0x0000681a01007387 */ /* 0x0001e80000100a00 */
[----:B0-----:R-:W3:Y:S04]  /*292e0*/  LDL.LU.64 R26, [R1+0x14a8] ;  /* 0x0014a800011a7983 */ /* 0x001ee80000300a00 */
[----:B------:R-:W3:Y:S01]  /*292f0*/  LDL.LU.64 R24, [R1+0x14a0] ;  /* 0x0014a00001187983 */ /* 0x000ee20000300a00 */
[----:B--2---:R-:W-:-:S02]  /*29300*/  F2FP.F16.E4M3.UNPACK_B R16, R17 ;  /* 0x00000011ff10723e */ /* 0x004fc400020006ff */
[----:B-----5:R-:W-:Y:S01]  /*29310*/  F2FP.F16.E4M3.UNPACK_B R17, R18 ;  /* 0x00000012ff11723e */ /* 0x020fe200020006ff */
[----:B------:R-:W-:Y:S04]  /*29320*/  STL.64 [R1+0x1450], R6 ;  /* 0x0014500601007387 */ /* 0x000fe80000100a00 */
[----:B------:R0:W-:Y:S01]  /*29330*/  STL.64 [R1+0x1448], R4 ;  /* 0x0014480401007387 */ /* 0x0001e20000100a00 */
[----:B----4-:R-:W-:Y:S02]  /*29340*/  F2FP.F16.E4M3.UNPACK_B R18, R19 ;  /* 0x00000013ff12723e */ /* 0x010fe400020006ff */
[----:B------:R-:W-:Y:S01]  /*29350*/  F2FP.F16.E4M3.UNPACK_B R19, R0 ;  /* 0x00000000ff13723e */ /* 0x000fe200020006ff */
[----:B0-----:R-:W2:Y:S04]  /*29360*/  LDL.LU R4, [R1+0x120] ;  /* 0x0001200001047983 */ /* 0x001ea80000300800 */
[----:B------:R-:W2:Y:S04]  /*29370*/  LDL.LU R5, [R1+0x124] ;  /* 0x0001240001057983 */ /* 0x000ea80000300800 */
[----:B------:R-:W2:Y:S04]  /*29380*/  LDL.LU R6, [R1+0x128] ;  /* 0x0001280001067983 */ /* 0x000ea80000300800 */
[----:B------:R-:W2:Y:S01]  /*29390*/  LDL.LU R7, [R1+0x12c] ;  /* 0x00012c0001077983 */ /* 0x000ea20000300800 */
[----:B---3--:R-:W-:-:S15]  /*293a0*/  HMMA.16816.F32 R24, R12, R16, R24 ;  /* 0x000000100c18723c */ /* 0x008fde0000001818 */
[----:B------:R-:W-:-:S08]  /*293b0*/  NOP ;  /* 0x0000000000007918 */ /* 0x000fd00000000000 */
[----:B------:R-:W-:Y:S04]  /*293c0*/  STL.64 [R1+0x80], R24 ;  /* 0x0000801801007387 */ /* 0x000fe80000100a00 */
[----:B------:R0:W-:Y:S01]  /*293d0*/  STL [R1+0x88], R26 ;  /* 0x0000881a01007387 */ /* 0x0001e20000100800 */
[----:B------:R-:W-:-:S03]  /*293e0*/  IMAD.MOV.U32 R0, RZ, RZ, R27 ;  /* 0x000000ffff007224 */ /* 0x000fc600078e001b */
[----:B0-----:R-:W3:Y:S04]  /*293f0*/  LDL.LU.64 R26, [R1+0x1498] ;  /* 0x00149800011a7983 */ /* 0x001ee80000300a00 */
[----:B------:R-:W3:Y:S04]  /*29400*/  LDL.LU.64 R24, [R1+0x1490] ;  /* 0x0014900001187983 */ /* 0x000ee80000300a00 */
[----:B------:R0:W-:Y:S04]  /*29410*/  STL [R1+0x13d8], R0 ;  /* 0x0013d80001007387 */ /* 0x0001e80000100800 */
[----:B0-----:R-:W4:Y:S01]  /*29420*/  LDL.LU R0, [R1+0x548] ;  /* 0x0005480001007983 */ /* 0x001f220000300800 */
[----:B------:R-:W-:Y:S01]  /*29430*/  F2FP.F16.E4M3.UNPACK_B R20, R20 ;  /* 0x00000014ff14723e */ /* 0x000fe200020006ff */
[----:B---3--:R-:W-:-:S15]  /*29440*/  HMMA.16816.F32 R24, R12, R18, R24 ;  /* 0x000000120c18723c */ /* 0x008fde0000001818 */
[----:B------:R-:W-:-:S08]  /*29450*/  NOP ;  /* 0x0000000000007918 */ /* 0x000fd00000000000 */
[----:B------:R-:W-:Y:S04]  /*29460*/  STL.64 [R1+0xa0], R24 ;  /* 0x0000a01801007387 */ /* 0x000fe80000100a00 */
[----:B------:R0:W-:Y:S04]  /*29470*/  STL.64 [R1+0xa8], R26 ;  /* 0x0000a81a01007387 */ /* 0x0001e80000100a00 */
[----:B0-----:R-:W3:Y:S01]  /*29480*/  LDL.LU.64 R26, [R1+0x1488] ;  /* 0x00148800011a7983 */ /* 0x001ee20000300a00 */
[----:B------:R-:W-:Y:S01]  /*29490*/  F2FP.F16.E4M3.UNPACK_B R21, R21 ;  /* 0x00000015ff15723e */ /* 0x000fe200020006ff */
[----:B----4-:R-:W-:-:S02]  /*294a0*/  IMAD R8, R8, 0x100, R0 ;  /* 0x0000010008087824 */ /* 0x010fc400078e0200 */
[----:B------:R-:W4:Y:S04]  /*294b0*/  LDL.LU.64 R24, [R1+0x1480] ;  /* 0x0014800001187983 */ /* 0x000f280000300a00 */
[----:B--2---:R-:W-:Y:S01]  /*294c0*/  HMMA.16816.F32 R4, R12, R20, R4 ;  /* 0x000000140c04723c */ /* 0x004fe20000001804 */
[----:B------:R-:W-:Y:S04]  /*294d0*/  STL.64 [R1+0x1430], R18 ;  /* 0x0014301201007387 */ /* 0x000fe80000100a00 */
[----:B------:R-:W-:-:S15]  /*294e0*/  STL.64 [R1+0x1428], R16 ;  /* 0x0014281001007387 */ /* 0x000fde0000100a00 */
[----:B------:R-:W-:-:S04]  /*294f0*/  NOP ;  /* 0x0000000000007918 */ /* 0x000fc80000000000 */
[----:B------:R-:W-:Y:S01]  /*29500*/  IMAD.MOV.U32 R0, RZ, RZ, R7 ;  /* 0x000000ffff007224 */ /* 0x000fe200078e0007 */
[----:B------:R-:W-:Y:S04]  /*29510*/  STL.64 [R1+0xc0], R4 ;  /* 0x0000c00401007387 */ /* 0x000fe80000100a00 */
[----:B------:R-:W-:Y:S04]  /*29520*/  STL [R1+0xc8], R6 ;  /* 0x0000c80601007387 */ /* 0x000fe80000100800 */
[----:B------:R0:W-:Y:S04]  /*29530*/  STL [R1+0x13f0], R0 ;  /* 0x0013f00001007387 */ /* 0x0001e80000100800 */
[----:B0-----:R-:W2:Y:S01]  /*29540*/  LDL.LU R0, [R1+0x568] ;  /* 0x0005680001007983 */ /* 0x001ea20000300800 */
[----:B---3--:R-:W-:-:S03]  /*29550*/  IMAD R11, R11, 0x100, R27 ;  /* 0x000001000b0b7824 */ /* 0x008fc600078e021b */
[----:B------:R-:W3:Y:S04]  /*29560*/  LDL.LU R27, [R1+0x578] ;  /* 0x00057800011b7983 */ /* 0x000ee80000300800 */
[----:B---3--:R-:W-:Y:S04]  /*29570*/  STL.64 [R1+0x13e8], R26 ;  /* 0x0013e81a01007387 */ /* 0x008fe80000100a00 */
[----:B----4-:R0:W-:Y:S02]  /*29580*/  STL.64 [R1+0x13e0], R24 ;  /* 0x0013e01801007387 */ /* 0x0101e40000100a00 */
[----:B0-----:R-:W-:-:S02]  /*29590*/  IMAD.MOV.U32 R24, RZ, RZ, R3 ;  /* 0x000000ffff187224 */ /* 0x001fc400078e0003 */
[----:B------:R-:W3:Y:S04]  /*295a0*/  LDL.LU R3, [R1+0x1478] ;  /* 0x0014780001037983 */ /* 0x000ee80000300800 */
[----:B------:R-:W4:Y:S04]  /*295b0*/  LDL.LU R25, [R1+0x4] ;  /* 0x0000040001197983 */ /* 0x000f280000300800 */
[----:B------:R-:W5:Y:S04]  /*295c0*/  LDL.LU R26, [R1+0x8] ;  /* 0x00000800011a7983 */ /* 0x000f680000300800 */
[----:B------:R-:W5:Y:S04]  /*295d0*/  LDL.LU R27, [R1+0xc] ;  /* 0x00000c00011b7983 */ /* 0x000f680000300800 */
[----:B------:R-:W2:Y:S04]  /*295e0*/  LDL.LU R16, [R1+0x90] ;  /* 0x0000900001107983 */ /* 0x000ea80000300800 */
[----:B------:R-:W2:Y:S04]  /*295f0*/  LDL.LU R17, [R1+0x94] ;  /* 0x0000940001117983 */ /* 0x000ea80000300800 */
[----:B------:R-:W3:Y:S04]  /*29600*/  LDL.LU R4, [R1+0xd0] ;  /* 0x0000d00001047983 */ /* 0x000ee80000300800 */
        /* <DEDUP_REMOVED lines=8> */
[----:B------:R-:W4:Y:S01]  /*29690*/  LDL.LU R7, [R1+0x14c] ;  /* 0x00014c0001077983 */ /* 0x000f220000300800 */
[----:B------:R-:W-:-:S02]  /*296a0*/  IMAD R10, R10, 0x100, R28 ;  /* 0x000001000a0a7824 */ /* 0x000fc400078e021c */
[----:B------:R-:W-:Y:S02]  /*296b0*/  IMAD R9, R9, 0x100, R29 ;  /* 0x0000010009097824 */ /* 0x000fe400078e021d */
[----:B------:R-:W-:Y:S02]  /*296c0*/  IMAD.MOV.U32 R18, RZ, RZ, R3 ;  /* 0x000000ffff127224 */ /* 0x000fe400078e0003 */
[----:B------:R-:W-:Y:S01]  /*296d0*/  IMAD.MOV.U32 R19, RZ, RZ, R2 ;  /* 0x000000ffff137224 */ /* 0x000fe200078e0002 */
[----:B------:R-:W5:Y:S04]  /*296e0*/  LDL R28, [R1+0x1a8] ;  /* 0x0001a800011c7983 */ /* 0x000f680000100800 */
[----:B------:R-:W5:Y:S04]  /*296f0*/  LDL R29, [R1+0x1ac] ;  /* 0x0001ac00011d7983 */ /* 0x000f680000100800 */
[----:B------:R-:W5:Y:S04]  /*29700*/  LDL R2, [R1+0x1b8] ;  /* 0x0001b80001027983 */ /* 0x000f680000100800 */
[----:B------:R-:W5:Y:S04]  /*29710*/  LDL R3, [R1+0x1bc] ;  /* 0x0001bc0001037983 */ /* 0x000f680000100800 */
[----:B----4-:R-:W-:Y:S04]  /*29720*/  STL.64 [R1+0x1470], R6 ;  /* 0x0014700601007387 */ /* 0x010fe80000100a00 */
[----:B---3--:R0:W-:Y:S04]  /*29730*/  STL.64 [R1+0x1468], R4 ;  /* 0x0014680401007387 */ /* 0x0081e80000100a00 */
[----:B0-----:R-:W3:Y:S04]  /*29740*/  LDL.LU R4, [R1+0xe0] ;  /* 0x0000e00001047983 */ /* 0x001ee80000300800 */
[----:B------:R-:W3:Y:S04]  /*29750*/  LDL.LU R5, [R1+0xe4] ;  /* 0x0000e40001057983 */ /* 0x000ee80000300800 */
[----:B------:R-:W3:Y:S04]  /*29760*/  LDL.LU R6, [R1+0xe8] ;  /* 0x0000e80001067983 */ /* 0x000ee80000300800 */
[----:B------:R-:W3:Y:S04]  /*29770*/  LDL.LU R7, [R1+0xec] ;  /* 0x0000ec0001077983 */ /* 0x000ee80000300800 */
[----:B------:R-:W-:Y:S04]  /*29780*/  STL.64 [R1+0x1440], R18 ;  /* 0x0014401201007387 */ /* 0x000fe80000100a00 */
[----:B--2---:R0:W-:Y:S04]  /*29790*/  STL.64 [R1+0x1438], R16 ;  /* 0x0014381001007387 */ /* 0x0041e80000100a00 */
[----:B0-----:R-:W2:Y:S04]  /*297a0*/  LDL.LU R16, [R1+0xb0] ;  /* 0x0000b00001107983 */ /* 0x001ea80000300800 */
[----:B------:R-:W2:Y:S04]  /*297b0*/  LDL.LU R17, [R1+0xb4] ;  /* 0x0000b40001117983 */ /* 0x000ea80000300800 */
[----:B------:R-:W2:Y:S04]  /*297c0*/  LDL.LU R18, [R1+0xb8] ;  /* 0x0000b80001127983 */ /* 0x000ea80000300800 */
[----:B------:R-:W2:Y:S04]  /*297d0*/  LDL.LU R19, [R1+0xbc] ;  /* 0x0000bc0001137983 */ /* 0x000ea80000300800 */
[----:B-----5:R-:W-:Y:S04]  /*297e0*/  STL.64 [R1+0x1400], R26 ;  /* 0x0014001a01007387 */ /* 0x020fe80000100a00 */
[----:B------:R0:W-:Y:S04]  /*297f0*/  STL.64 [R1+0x13f8], R24 ;  /* 0x0013f81801007387 */ /* 0x0001e80000100a00 */
[----:B0-----:R-:W4:Y:S04]  /*29800*/  LDL.LU R24, [R1+0x40] ;  /* 0x0000400001187983 */ /* 0x001f280000300800 */
[----:B------:R-:W4:Y:S04]  /*29810*/  LDL.LU R25, [R1+0x44] ;  /* 0x0000440001197983 */ /* 0x000f280000300800 */
[----:B------:R-:W5:Y:S04]  /*29820*/  LDL.LU R26, [R1+0x48] ;  /* 0x00004800011a7983 */ /* 0x000f680000300800 */
[----:B------:R-:W5:Y:S01]  /*29830*/  LDL.LU R27, [R1+0x4c] ;  /* 0x00004c00011b7983 */ /* 0x000f620000300800 */
[----:B------:R-:W-:-:S02]  /*29840*/  F2FP.F16.E4M3.UNPACK_B R22, R22 ;  /* 0x00000016ff16723e */ /* 0x000fc400020006ff */
[----:B------:R-:W-:Y:S01]  /*29850*/  F2FP.F16.E4M3.UNPACK_B R23, R23 ;  /* 0x00000017ff17723e */ /* 0x000fe200020006ff */
[----:B-----5:R-:W-:Y:S04]  /*29860*/  STL.64 [R1+0x1410], R26 ;  /* 0x0014101a01007387 */ /* 0x020fe80000100a00 */
[----:B----4-:R0:W-:Y:S04]  /*29870*/  STL.64 [R1+0x1408], R24 ;  /* 0x0014081801007387 */ /* 0x0101e80000100a00 */
[----:B0-----:R-:W4:Y:S04]  /*29880*/  LDL.LU R24, [R1+0x50] ;  /* 0x0000500001187983 */ /* 0x001f280000300800 */
[----:B------:R-:W4:Y:S04]  /*29890*/  LDL.LU R25, [R1+0x54] ;  /* 0x0000540001197983 */ /* 0x000f280000300800 */
[----:B------:R-:W5:Y:S04]  /*298a0*/  LDL.LU R26, [R1+0x58] ;  /* 0x00005800011a7983 */ /* 0x000f680000300800 */
[----:B------:R-:W5:Y:S01]  /*298b0*/  LDL.LU R27, [R1+0x5c] ;  /* 0x00005c00011b7983 */ /* 0x000f620000300800 */
[----:B---3--:R-:W-:Y:S03]  /*298c0*/  HMMA.16816.F32 R4, R12, R22, R4 ;  /* 0x000000160c04723c */ /* 0x008fe60000001804 */
[----:B-----5:R-:W-:Y:S04]  /*298d0*/  STL.64 [R1+0x1420], R26 ;  /* 0x0014201a01007387 */ /* 0x020fe80000100a00 */
[----:B----4-:R0:W-:Y:S04]  /*298e0*/  STL.64 [R1+0x1418], R24 ;  /* 0x0014181801007387 */ /* 0x0101e80000100a00 */
[----:B0-----:R-:W3:Y:S04]  /*298f0*/  LDL.LU R24, [R1+0x70] ;  /* 0x0000700001187983 */ /* 0x001ee80000300800 */
[----:B------:R-:W3:Y:S04]  /*29900*/  LDL.LU R25, [R1+0x74] ;  /* 0x0000740001197983 */ /* 0x000ee80000300800 */
[----:B------:R-:W3:Y:S04]  /*29910*/  LDL.LU R26, [R1+0x78] ;  /* 0x00007800011a7983 */ /* 0x000ee80000300800 */
[----:B------:R-:W3:Y:S04]  /*29920*/  LDL.LU R27, [R1+0x7c] ;  /* 0x00007c00011b7983 */ /* 0x000ee80000300800 */
[----:B------:R-:W-:Y:S04]  /*29930*/  STL.64 [R1+0xe0], R4 ;  /* 0x0000e00401007387 */ /* 0x000fe80000100a00 */
[----:B------:R0:W-:Y:S04]  /*29940*/  STL.64 [R1+0xe8], R6 ;  /* 0x0000e80601007387 */ /* 0x0001e80000100a00 */
[----:B0-----:R-:W4:Y:S04]  /*29950*/  LDL.LU.64 R6, [R1+0x1470] ;  /* 0x0014700001067983 */ /* 0x001f280000300a00 */
[----:B------:R-:W4:Y:S01]  /*29960*/  LDL.LU.64 R4, [R1+0x1468] ;  /* 0x0014680001047983 */ /* 0x000f220000300a00 */
[----:B------:R-:W-:-:S02]  /*29970*/  F2FP.F16.E4M3.UNPACK_B R28, R28 ;  /* 0x0000001cff1c723e */ /* 0x000fc400020006ff */
[----:B------:R-:W-:-:S07]  /*29980*/  F2FP.F16.E4M3.UNPACK_B R29, R29 ;  /* 0x0000001dff1d723e */ /* 0x000fce00020006ff */
[----:B----4-:R-:W-:-:S15]  /*29990*/  HMMA.16816.F32 R4, R12, R28, R4 ;  /* 0x0000001c0c04723c */ /* 0x010fde0000001804 */
[----:B------:R-:W-:-:S08]  /*299a0*/  NOP ;  /* 0x0000000000007918 */ /* 0x000fd00000000000 */
[----:B------:R-:W-:Y:S04]  /*299b0*/  STL.64 [R1+0xf0], R4 ;  /* 0x0000f00401007387 */ /* 0x000fe80000100a00 */
[----:B------:R0:W-:Y:S04]  /*299c0*/  STL.64 [R1+0xf8], R6 ;  /* 0x0000f80601007387 */ /* 0x0001e80000100a00 */
[----:B0-----:R-:W4:Y:S04]  /*299d0*/  LDL.LU.64 R6, [R1+0x1460] ;  /* 0x0014600001067983 */ /* 0x001f280000300a00 */
[----:B------:R-:W4:Y:S01]  /*299e0*/  LDL.LU.64 R4, [R1+0x1458] ;  /* 0x0014580001047983 */ /* 0x000f220000300a00 */
[----:B------:R-:W-:-:S02]  /*299f0*/  F2FP.F16.E4M3.UNPACK_B R2, R2 ;  /* 0x00000002ff02723e */ /* 0x000fc400020006ff */
[----:B------:R-:W-:Y:S02]  /*29a00*/  F2FP.F16.E4M3.UNPACK_B R3, R3 ;  /* 0x00000003ff03723e */ /* 0x000fe400020006ff */
[----:B------:R-:W-:Y:S02]  /*29a10*/  F2FP.F16.E4M3.UNPACK_B R8, R8 ;  /* 0x00000008ff08723e */ /* 0x000fe400020006ff */
[----:B------:R-:W-:Y:S02]  /*29a20*/  F2FP.F16.E4M3.UNPACK_B R10, R10 ;  /* 0x0000000aff0a723e */ /* 0x000fe400020006ff */
[----:B------:R-:W-:Y:S01]  /*29a30*/  F2FP.F16.E4M3.UNPACK_B R9, R9 ;  /* 0x00000009ff09723e */ /* 0x000fe200020006ff */
[----:B----4-:R-:W-:Y:S01]  /*29a40*/  HMMA.16816.F32 R12, R12, R2, R4 ;  /* 0x000000020c0c723c */ /* 0x010fe20000001804 */
[----:B------:R-:W4:Y:S04]  /*29a50*/  LDL.LU.64 R6, [R1+0x1450] ;  /* 0x0014500001067983 */ /* 0x000f280000300a00 */
[----:B------:R-:W2:Y:S01]  /*29a60*/  LDL.LU.64 R4, [R1+0x1448] ;  /* 0x0014480001047983 */ /* 0x000ea20000300a00 */
[----:B------:R-:W-:-:S15]  /*29a70*/  F2FP.F16.E4M3.UNPACK_B R11, R11 ;  /* 0x0000000bff0b723e */ /* 0x000fde00020006ff */
[----:B------:R-:W-:-:S02]  /*29a80*/  NOP ;  /* 0x0000000000007918 */ /* 0x000fc40000000000 */
[----:B------:R0:W-:Y:S04]  /*29a90*/  STL.64 [R1+0x110], R12 ;  /* 0x0001100c01007387 */ /* 0x0001e80000100a00 */
[----:B------:R1:W-:Y:S04]  /*29aa0*/  STL.64 [R1+0x118], R14 ;  /* 0x0001180e01007387 */ /* 0x0003e80000100a00 */
[----:B0-----:R-:W5:Y:S04]  /*29ab0*/  LDL.LU R12, [R1+0x564] ;  /* 0x00056400010c7983 */ /* 0x001f680000300800 */
[----:B-1----:R-:W5:Y:S04]  /*29ac0*/  LDL.LU R14, [R1+0x574] ;  /* 0x00057400010e7983 */ /* 0x002f680000300800 */
[----:B------:R-:W5:Y:S04]  /*29ad0*/  LDL.LU R13, [R1+0x56c] ;  /* 0x00056c00010d7983 */ /* 0x000f680000300800 */
[----:B------:R-:W5:Y:S01]  /*29ae0*/  LDL.LU R15, [R1+0x57c] ;  /* 0x00057c00010f7983 */ /* 0x000f620000300800 */
[----:B--2---:R-:W-:-:S15]  /*29af0*/  HMMA.16816.F32 R16, R8, R4, R16 ;  /* 0x000000040810723c */ /* 0x004fde0000001810 */
[----:B------:R-:W-:-:S08]  /*29b00*/  NOP ;  /* 0x0000000000007918 */ /* 0x000fd00000000000 */
[----:B------:R-:W-:Y:S04]  /*29b10*/  STL.64 [R1+0xd0], R16 ;  /* 0x0000d01001007387 */ /* 0x000fe80000100a00 */
[----:B------:R0:W-:Y:S04]  /*29b20*/  STL.64 [R1+0xd8], R18 ;  /* 0x0000d81201007387 */ /* 0x0001e80000100a00 */
[----:B0-----:R-:W4:Y:S04]  /*29b30*/  LDL.LU.64 R18, [R1+0x1440] ;  /* 0x0014400001127983 */ /* 0x001f280000300a00 */
[----:B------:R-:W4:Y:S04]  /*29b40*/  LDL.LU.64 R16, [R1+0x1438] ;  /* 0x0014380001107983 */ /* 0x000f280000300a00 */
[----:B------:R-:W2:Y:S04]  /*29b50*/  LDL.LU R4, [R1+0x168] ;  /* 0x0001680001047983 */ /* 0x000ea80000300800 */
[----:B------:R-:W2:Y:S01]  /*29b60*/  LDL.LU R5, [R1+0x16c] ;  /* 0x00016c0001057983 */ /* 0x000ea20000300800 */
[----:B----4-:R-:W-:-:S15]  /*29b70*/  HMMA.16816.F32 R16, R8, R6, R16 ;  /* 0x000000060810723c */ /* 0x010fde0000001810 */
[----:B------:R-:W-:-:S08]  /*29b80*/  NOP ;  /* 0x0000000000007918 */ /* 0x000fd00000000000 */
[----:B------:R-:W-:Y:S04]  /*29b90*/  STL.64 [R1+0xb0], R16 ;  /* 0x0000b01001007387 */ /* 0x000fe80000100a00 */
[----:B------:R0:W-:Y:S04]  /*29ba0*/  STL.64 [R1+0xb8], R18 ;  /* 0x0000b81201007387 */ /* 0x0001e80000100a00 */
[----:B0-----:R-:W4:Y:S04]  /*29bb0*/  LDL.LU.64 R18, [R1+0x1430] ;  /* 0x0014300001127983 */ /* 0x001f280000300a00 */
[----:B------:R-:W3:Y:S04]  /*29bc0*/  LDL.LU.64 R16, [R1+0x1428] ;  /* 0x0014280001107983 */ /* 0x000ee80000300a00 */
[----:B------:R-:W2:Y:S04]  /*29bd0*/  LDL.LU R6, [R1+0x138] ;  /* 0x0001380001067983 */ /* 0x000ea80000300800 */
[----:B------:R-:W2:Y:S01]  /*29be0*/  LDL.LU R7, [R1+0x13c] ;  /* 0x00013c0001077983 */ /* 0x000ea20000300800 */
[----:B---3--:R-:W-:-:S15]  /*29bf0*/  HMMA.16816.F32 R24, R8, R16, R24 ;  /* 0x000000100818723c */ /* 0x008fde0000001818 */
[----:B------:R-:W-:-:S08]  /*29c00*/  NOP ;  /* 0x0000000000007918 */ /* 0x000fd00000000000 */
[----:B------:R-:W-:Y:S04]  /*29c10*/  STL.64 [R1+0x90], R24 ;  /* 0x0000901801007387 */ /* 0x000fe80000100a00 */
[----:B------:R0:W-:Y:S04]  /*29c20*/  STL.64 [R1+0x98], R26 ;  /* 0x0000981a01007387 */ /* 0x0001e80000100a00 */
[----:B0-----:R-:W4:Y:S04]  /*29c30*/  LDL.LU.64 R26, [R1+0x1420] ;  /* 0x00142000011a7983 */ /* 0x001f280000300a00 */
[----:B------:R-:W4:Y:S02]  /*29c40*/  LDL.LU.64 R24, [R1+0x1418] ;  /* 0x0014180001187983 */ /* 0x000f240000300a00 */
[----:B----4-:R-:W-:Y:S02]  /*29c50*/  HMMA.16816.F32 R16, R8, R18, R24 ;  /* 0x000000120810723c */ /* 0x010fe40000001818 */
[----:B------:R-:W3:Y:S04]  /*29c60*/  LDL.LU.64 R26, [R1+0x1410] ;  /* 0x00141000011a7983 */ /* 0x000ee80000300a00 */
[----:B------:R-:W3:-:S15]  /*29c70*/  LDL.LU.64 R24, [R1+0x1408] ;  /* 0x0014080001187983 */ /* 0x000ede0000300a00 */
[----:B------:R-:W-:-:S02]  /*29c80*/  NOP ;  /* 0x0000000000007918 */ /* 0x000fc40000000000 */
[----:B------:R0:W-:Y:S04]  /*29c90*/  STL.64 [R1+0x70], R16 ;  /* 0x0000701001007387 */ /* 0x0001e80000100a00 */
[----:B------:R1:W-:Y:S04]  /*29ca0*/  STL.64 [R1+0x78], R18 ;  /* 0x0000781201007387 */ /* 0x0003e80000100a00 */
[----:B0-----:R-:W4:Y:S04]  /*29cb0*/  LDL.LU R16, [R1+0x30] ;  /* 0x0000300001107983 */ /* 0x001f280000300800 */
[----:B------:R-:W4:Y:S04]  /*29cc0*/  LDL.LU R17, [R1+0x34] ;  /* 0x0000340001117983 */ /* 0x000f280000300800 */
[----:B-1----:R-:W4:Y:S04]  /*29cd0*/  LDL.LU R18, [R1+0x38] ;  /* 0x0000380001127983 */ /* 0x002f280000300800 */
[----:B------:R-:W4:Y:S01]  /*29ce0*/  LDL.LU R19, [R1+0x3c] ;  /* 0x00003c0001137983 */ /* 0x000f220000300800 */
[----:B---3--:R-:W-:-:S15]  /*29cf0*/  HMMA.16816.F32 R24, R8, R20, R24 ;  /* 0x000000140818723c */ /* 0x008fde0000001818 */
[----:B------:R-:W-:-:S08]  /*29d00*/  NOP ;  /* 0x0000000000007918 */ /* 0x000fd00000000000 */
[----:B------:R-:W-:Y:S04]  /*29d10*/  STL.64 [R1+0x50], R24 ;  /* 0x0000501801007387 */ /* 0x000fe80000100a00 */
[----:B------:R0:W-:Y:S04]  /*29d20*/  STL.64 [R1+0x58], R26 ;  /* 0x0000581a01007387 */ /* 0x0001e80000100a00 */
[----:B0-----:R-:W3:Y:S04]  /*29d30*/  LDL.LU.64 R26, [R1+0x1400] ;  /* 0x00140000011a7983 */ /* 0x001ee80000300a00 */
[----:B------:R-:W3:Y:S04]  /*29d40*/  LDL.LU.64 R24, [R1+0x13f8] ;  /* 0x0013f80001187983 */ /* 0x000ee80000300a00 */
[----:B------:R-:W4:Y:S04]  /*29d50*/  LDL.LU R20, [R1+0x158] ;  /* 0x0001580001147983 */ /* 0x000f280000300800 */
[----:B------:R-:W4:Y:S01]  /*29d60*/  LDL.LU R21, [R1+0x15c] ;  /* 0x00015c0001157983 */ /* 0x000f220000300800 */
[----:B-----5:R-:W-:-:S03]  /*29d70*/  IMAD R12, R12, 0x100, R0 ;  /* 0x000001000c0c7824 */ /* 0x020fc600078e0200 */
[----:B------:R-:W5:Y:S01]  /*29d80*/  LDL.LU R0, [R1+0x13f0] ;  /* 0x0013f00001007983 */ /* 0x000f620000300800 */
[----:B---3--:R-:W-:-:S15]  /*29d90*/  HMMA.16816.F32 R24, R8, R22, R24 ;  /* 0x000000160818723c */ /* 0x008fde0000001818 */
[----:B------:R-:W-:-:S08]  /*29da0*/  NOP ;  /* 0x0000000000007918 */ /* 0x000fd00000000000 */
[----:B------:R-:W-:Y:S04]  /*29db0*/  STL.64 [R1+0x20], R24 ;  /* 0x0000201801007387 */ /* 0x000fe80000100a00 */
[----:B------:R0:W-:Y:S04]  /*29dc0*/  STL.64 [R1+0x28], R26 ;  /* 0x0000281a01007387 */ /* 0x0001e80000100a00 */
[----:B0-----:R-:W3:Y:S04]  /*29dd0*/  LDL.LU.64 R26, [R1+0x13e8] ;  /* 0x0013e800011a7983 */ /* 0x001ee80000300a00 */
[----:B------:R-:W2:Y:S04]  /*29de0*/  LDL.LU.64 R24, [R1+0x13e0] ;  /* 0x0013e00001187983 */ /* 0x000ea80000300a00 */
[----:B------:R-:W4:Y:S04]  /*29df0*/  LDL.LU R22, [R1+0x570] ;  /* 0x0005700001167983 */ /* 0x000f280000300800 */
[----:B------:R-:W5:Y:S01]  /*29e00*/  LDL.LU R23, [R1+0x580] ;  /* 0x0005800001177983 */ /* 0x000f620000300800 */
[----:B---3--:R-:W-:-:S03]  /*29e10*/  IMAD R14, R14, 0x100, R27 ;  /* 0x000001000e0e7824 */ /* 0x008fc600078e021b */
[----:B------:R-:W2:Y:S02]  /*29e20*/  LDL.LU R27, [R1+0x13dc] ;  /* 0x0013dc00011b7983 */ /* 0x000ea40000300800 */
[----:B--2---:R-:W-:-:S15]  /*29e30*/  HMMA.16816.F32 R24, R8, R28, R24 ;  /* 0x0000001c0818723c */ /* 0x004fde0000001818 */
[----:B------:R-:W-:-:S08]  /*29e40*/  NOP ;  /* 0x0000000000007918 */ /* 0x000fd00000000000 */
[----:B------:R0:W-:Y:S04]  /*29e50*/  STL.64 [R1], R24 ;  /* 0x0000001801007387 */ /* 0x0001e80000100a00 */
[----:B------:R1:W-:Y:S04]  /*29e60*/  STL.64 [R1+0x8], R26 ;  /* 0x0000081a01007387 */ /* 0x0003e80000100a00 */
[----:B0-----:R-:W2:Y:S04]  /*29e70*/  LDL.LU R24, [R1+0x10] ;  /* 0x0000100001187983 */ /* 0x001ea80000300800 */
[----:B------:R-:W2:Y:S04]  /*29e80*/  LDL.LU R25, [R1+0x14] ;  /* 0x0000140001197983 */ /* 0x000ea80000300800 */
[----:B-1----:R-:W2:Y:S04]  /*29e90*/  LDL.LU R26, [R1+0x18] ;  /* 0x00001800011a7983 */ /* 0x002ea80000300800 */
[----:B------:R-:W2:Y:S01]  /*29ea0*/  LDL.LU R27, [R1+0x1c] ;  /* 0x00001c00011b7983 */ /* 0x000ea20000300800 */
[----:B----4-:R-:W-:-:S02]  /*29eb0*/  IMAD R13, R13, 0x100, R22 ;  /* 0x000001000d0d7824 */ /* 0x010fc400078e0216 */
[----:B-----5:R-:W-:Y:S01]  /*29ec0*/  IMAD R15, R15, 0x100, R23 ;  /* 0x000001000f0f7824 */ /* 0x020fe200078e0217 */
[----:B------:R-:W-:Y:S02]  /*29ed0*/  F2FP.F16.E4M3.UNPACK_B R6, R6.H1 ;  /* 0x00000006ff06723e */ /* 0x000fe400030006ff */
[----:B------:R-:W-:Y:S02]  /*29ee0*/  F2FP.F16.E4M3.UNPACK_B R7, R7.H1 ;  /* 0x00000007ff07723e */ /* 0x000fe400030006ff */
[----:B------:R-:W-:Y:S02]  /*29ef0*/  F2FP.F16.E4M3.UNPACK_B R12, R12 ;  /* 0x0000000cff0c723e */ /* 0x000fe400020006ff */
[----:B------:R-:W-:Y:S02]  /*29f00*/  F2FP.F16.E4M3.UNPACK_B R14, R14 ;  /* 0x0000000eff0e723e */ /* 0x000fe400020006ff */
[----:B------:R-:W-:Y:S02]  /*29f10*/  F2FP.F16.E4M3.UNPACK_B R13, R13 ;  /* 0x0000000dff0d723e */ /* 0x000fe400020006ff */
[----:B------:R-:W-:Y:S01]  /*29f20*/  F2FP.F16.E4M3.UNPACK_B R15, R15 ;  /* 0x0000000fff0f723e */ /* 0x000fe200020006ff */
[----:B--2---:R-:W-:-:S15]  /*29f30*/  HMMA.16816.F32 R8, R8, R2, R24 ;  /* 0x000000020808723c */ /* 0x004fde0000001818 */
[----:B------:R-:W-:-:S08]  /*29f40*/  NOP ;  /* 0x0000000000007918 */ /* 0x000fd00000000000 */
[----:B------:R-:W-:Y:S04]  /*29f50*/  STL [R1+0x1314], R8 ;  /* 0x0013140801007387 */ /* 0x000fe80000100800 */
[----:B------:R-:W-:Y:S04]  /*29f60*/  STL [R1+0x1310], R9 ;  /* 0x0013100901007387 */ /* 0x000fe80000100800 */
[----:B------:R-:W-:Y:S04]  /*29f70*/  STL [R1+0x130c], R10 ;  /* 0x00130c0a01007387 */ /* 0x000fe80000100800 */
[----:B------:R0:W-:Y:S02]  /*29f80*/  STL [R1+0x1308], R11 ;  /* 0x0013080b01007387 */ /* 0x0001e40000100800 */
[----:B0-----:R-:W-:-:S15]  /*29f90*/  HMMA.16816.F32 R8, R12, R6, R16 ;  /* 0x000000060c08723c */ /* 0x001fde0000001810 */
[----:B------:R-:W-:-:S08]  /*29fa0*/  NOP ;  /* 0x0000000000007918 */ /* 0x000fd00000000000 */
[----:B------:R0:W-:Y:S04]  /*29fb0*/  STL.64 [R1+0x10], R8 ;  /* 0x0000100801007387 */ /* 0x0001e80000100a00 */
[----:B------:R1:W-:Y:S04]  /*29fc0*/  STL.64 [R1+0x18], R10 ;  /* 0x0000180a01007387 */ /* 0x0003e80000100a00 */
[----:B0-----:R-:W2:Y:S04]  /*29fd0*/  LDL.LU R8, [R1+0x60] ;  /* 0x0000600001087983 */ /* 0x001ea80000300800 */
[----:B------:R-:W2:Y:S04]  /*29fe0*/  LDL.LU R9, [R1+0x64] ;  /* 0x0000640001097983 */ /* 0x000ea80000300800 */
[----:B-1----:R-:W2:Y:S04]  /*29ff0*/  LDL.LU R10, [R1+0x68] ;  /* 0x00006800010a7983 */ /* 0x002ea80000300800 */
[----:B------:R-:W2:Y:S04]  /*2a000*/  LDL.LU R11, [R1+0x6c] ;  /* 0x00006c00010b7983 */ /* 0x000ea80000300800 */
[----:B------:R-:W3:Y:S04]  /*2a010*/  LDL.LU R16, [R1+0x584] ;  /* 0x0005840001107983 */ /* 0x000ee80000300800 */
[----:B------:R-:W4:Y:S04]  /*2a020*/  LDL.LU R24, [R1+0x1a8] ;  /* 0x0001a80001187983 */ /* 0x000f280000300800 */
[----:B------:R-:W5:Y:S04]  /*2a030*/  LDL.LU R25, [R1+0x1ac] ;  /* 0x0001ac0001197983 */ /* 0x000f680000300800 */
[----:B------:R-:W2:Y:S04]  /*2a040*/  LDL.LU R18, [R1+0x594] ;  /* 0x0005940001127983 */ /* 0x000ea80000300800 */
[----:B------:R-:W3:Y:S04]  /*2a050*/  LDL.LU R17, [R1+0x58c] ;  /* 0x00058c0001117983 */ /* 0x000ee80000300800 */
[----:B------:R-:W2:Y:S01]  /*2a060*/  LDL.LU R19, [R1+0x59c] ;  /* 0x00059c0001137983 */ /* 0x000ea20000300800 */
[----:B------:R-:W-:-:S02]  /*2a070*/  IMAD.MOV.U32 R29, RZ, RZ, R6 ;  /* 0x000000ffff1d7224 */ /* 0x000fc400078e0006 */
[----:B------:R-:W-:Y:S01]  /*2a080*/  IMAD.MOV.U32 R28, RZ, RZ, R7 ;  /* 0x000000ffff1c7224 */ /* 0x000fe200078e0007 */
[----:B--2---:R-:W-:Y:S04]  /*2a090*/  STL.64 [R1+0x13a0], R18 ;  /* 0x0013a01201007387 */ /* 0x004fe80000100a00 */
[----:B---3--:R0:W-:Y:S04]  /*2a0a0*/  STL.64 [R1+0x1398], R16 ;  /* 0x0013981001007387 */ /* 0x0081e80000100a00 */
[----:B0-----:R-:W2:Y:S04]  /*2a0b0*/  LDL.LU R16, [R1+0xc0] ;  /* 0x0000c00001107983 */ /* 0x001ea80000300800 */
[----:B------:R-:W2:Y:S04]  /*2a0c0*/  LDL.LU R17, [R1+0xc4] ;  /* 0x0000c40001117983 */ /* 0x000ea80000300800 */
[----:B------:R-:W3:Y:S01]  /*2a0d0*/  LDL.LU R18, [R1+0xc8] ;  /* 0x0000c80001127983 */ /* 0x000ee20000300800 */
[----:B------:R-:W-:-:S03]  /*2a0e0*/  IMAD.MOV.U32 R19, RZ, RZ, R0 ;  /* 0x000000ffff137224 */ /* 0x000fc600078e0000 */
[----:B------:R-:W4:Y:S04]  /*2a0f0*/  LDL.LU R0, [R1+0x13d8] ;  /* 0x0013d80001007983 */ /* 0x000f280000300800 */
[----:B------:R-:W5:Y:S04]  /*2a100*/  LDL.LU R6, [R1+0x178] ;  /* 0x0001780001067983 */ /* 0x000f680000300800 */
[----:B------:R-:W5:Y:S01]  /*2a110*/  LDL.LU R7, [R1+0x17c] ;  /* 0x00017c0001077983 */ /* 0x000f620000300800 */
[----:B------:R-:W-:Y:S02]  /*2a120*/  F2FP.F16.E4M3.UNPACK_B R4, R4.H1 ;  /* 0x00000004ff04723e */ /* 0x000fe400030006ff */
[----:B------:R-:W-:-:S02]  /*2a130*/  F2FP.F16.E4M3.UNPACK_B R5, R5.H1 ;  /* 0x00000005ff05723e */ /* 0x000fc400030006ff */
[----:B------:R-:W-:Y:S02]  /*2a140*/  F2FP.F16.E4M3.UNPACK_B R2, R20.H1 ;  /* 0x00000014ff02723e */ /* 0x000fe400030006ff */
[----:B------:R-:W-:Y:S01]  /*2a150*/  F2FP.F16.E4M3.UNPACK_B R3, R21.H1 ;  /* 0x00000015ff03723e */ /* 0x000fe200030006ff */
[----:B-----5:R-:W-:Y:S04]  /*2a160*/  STL.64 [R1+0x13d0], R6 ;  /* 0x0013d00601007387 */ /* 0x020fe80000100a00 */
[----:B------:R-:W-:Y:S04]  /*2a170*/  STL.64 [R1+0x13c8], R4 ;  /* 0x0013c80401007387 */ /* 0x000fe80000100a00 */
[----:B------:R-:W5:Y:S04]  /*2a180*/  LDL.LU R20, [R1+0x188] ;  /* 0x0001880001147983 */ /* 0x000f680000300800 */
[----:B------:R-:W5:Y:S04]  /*2a190*/  LDL.LU R21, [R1+0x18c] ;  /* 0x00018c0001157983 */ /* 0x000f680000300800 */
[----:B---3--:R-:W-:Y:S04]  /*2a1a0*/  STL.64 [R1+0x13b0], R18 ;  /* 0x0013b01201007387 */ /* 0x008fe80000100a00 */
[----:B--2---:R0:W-:Y:S04]  /*2a1b0*/  STL.64 [R1+0x13a8], R16 ;  /* 0x0013a81001007387 */ /* 0x0041e80000100a00 */
[----:B0-----:R-:W2:Y:S04]  /*2a1c0*/  LDL.LU R16, [R1+0xa0] ;  /* 0x0000a00001107983 */ /* 0x001ea80000300800 */
[----:B------:R-:W2:Y:S04]  /*2a1d0*/  LDL.LU R17, [R1+0xa4] ;  /* 0x0000a40001117983 */ /* 0x000ea80000300800 */
[----:B------:R-:W3:Y:S04]  /*2a1e0*/  LDL.LU R18, [R1+0xa8] ;  /* 0x0000a80001127983 */ /* 0x000ee80000300800 */
[----:B------:R-:W3:Y:S01]  /*2a1f0*/  LDL.LU R19, [R1+0xac] ;  /* 0x0000ac0001137983 */ /* 0x000ee20000300800 */
[----:B------:R-:W-:-:S15]  /*2a200*/  HMMA.16816.F32 R4, R12, R2, R8 ;  /* 0x000000020c04723c */ /* 0x000fde0000001808 */
[----:B------:R-:W-:-:S09]  /*2a210*/  NOP ;  /* 0x0000000000007918 */ /* 0x000fd20000000000 */
[----:B------:R-:W-:Y:S02]  /*2a220*/  IMAD.MOV.U32 R10, RZ, RZ, R6 ;  /* 0x000000ffff0a7224 */ /* 0x000fe400078e0006 */
[----:B------:R-:W-:Y:S02]  /*2a230*/  IMAD.MOV.U32 R11, RZ, RZ, R7 ;  /* 0x000000ffff0b7224 */ /* 0x000fe400078e0007 */
[----:B------:R-:W-:Y:S02]  /*2a240*/  IMAD.MOV.U32 R8, RZ, RZ, R4 ;  /* 0x000000ffff087224 */ /* 0x000fe400078e0004 */
[----:B------:R-:W-:Y:S01]  /*2a250*/  IMAD.MOV.U32 R9, RZ, RZ, R5 ;  /* 0x000000ffff097224 */ /* 0x000fe200078e0005 */
[----:B---3--:R-:W-:Y:S04]  /*2a260*/  STL.64 [R1+0x13c0], R18 ;  /* 0x0013c01201007387 */ /* 0x008fe80000100a00 */
[----:B--2---:R0:W-:Y:S04]  /*2a270*/  STL.64 [R1+0x13b8], R16 ;  /* 0x0013b81001007387 */ /* 0x0041e80000100a00 */
[----:B0-----:R-:W2:Y:S04]  /*2a280*/  LDL.LU R16, [R1+0x80] ;  /* 0x0000800001107983 */ /* 0x001ea80000300800 */
[----:B------:R-:W2:Y:S04]  /*2a290*/  LDL.LU R17, [R1+0x84] ;  /* 0x0000840001117983 */ /* 0x000ea80000300800 */
[----:B------:R-:W2:Y:S04]  /*2a2a0*/  LDL.LU R18, [R1+0x88] ;  /* 0x0000880001127983 */ /* 0x000ea80000300800 */
[----:B------:R-:W3:Y:S04]  /*2a2b0*/  LDL.LU R22, [R1+0x198] ;  /* 0x0001980001167983 */ /* 0x000ee80000300800 */
[----:B------:R-:W3:Y:S04]  /*2a2c0*/  LDL.LU R23, [R1+0x19c] ;  /* 0x00019c0001177983 */ /* 0x000ee80000300800 */
[----:B------:R-:W3:Y:S01]  /*2a2d0*/  LDL.LU R26, [R1+0x1b8] ;  /* 0x0001b800011a7983 */ /* 0x000ee20000300800 */
[----:B----4-:R-:W-:-:S03]  /*2a2e0*/  IMAD.MOV.U32 R19, RZ, RZ, R0 ;  /* 0x000000ffff137224 */ /* 0x010fc600078e0000 */
[----:B------:R-:W4:Y:S04]  /*2a2f0*/  LDL.LU R27, [R1+0x1bc] ;  /* 0x0001bc00011b7983 */ /* 0x000f280000300800 */
[----:B------:R-:W4:Y:S04]  /*2a300*/  LDL.LU R0, [R1+0x1c0] ;  /* 0x0001c00001007983 */ /* 0x000f280000300800 */
[----:B------:R-:W5:Y:S04]  /*2a310*/  LDL.LU.64 R6, [R1+0x13d0] ;  /* 0x0013d00001067983 */ /* 0x000f680000300a00 */
[----:B------:R-:W2:Y:S04]  /*2a320*/  LDL.LU.64 R4, [R1+0x13c8] ;  /* 0x0013c80001047983 */ /* 0x000ea80000300a00 */
[----:B------:R-:W-:Y:S04]  /*2a330*/  STL.64 [R1+0x1320], R10 ;  /* 0x0013200a01007387 */ /* 0x000fe80000100a00 */
[----:B------:R0:W-:Y:S04]  /*2a340*/  STL.64 [R1+0x1318], R8 ;  /* 0x0013180801007387 */ /* 0x0001e80000100a00 */
[----:B0-----:R-:W3:Y:S04]  /*2a350*/  LDL.LU R8, [R1+0xf0] ;  /* 0x0000f00001087983 */ /* 0x001ee80000300800 */
[----:B------:R-:W3:Y:S04]  /*2a360*/  LDL.LU R9, [R1+0xf4] ;  /* 0x0000f40001097983 */ /* 0x000ee80000300800 */
[----:B------:R-:W4:Y:S04]  /*2a370*/  LDL.LU R10, [R1+0xf8] ;  /* 0x0000f800010a7983 */ /* 0x000f280000300800 */
[----:B------:R-:W4:Y:S01]  /*2a380*/  LDL.LU R11, [R1+0xfc] ;  /* 0x0000fc00010b7983 */ /* 0x000f220000300800 */
[----:B--2---:R-:W-:Y:S03]  /*2a390*/  HMMA.16816.F32 R16, R12, R4, R16 ;  /* 0x000000040c10723c */ /* 0x004fe60000001810 */
[----:B----4-:R-:W-:Y:S04]  /*2a3a0*/  STL.64 [R1+0x1390], R10 ;  /* 0x0013900a01007387 */ /* 0x010fe80000100a00 */
[----:B---3--:R0:W-:Y:S04]  /*2a3b0*/  STL.64 [R1+0x1388], R8 ;  /* 0x0013880801007387 */ /* 0x0081e80000100a00 */
[----:B0-----:R-:W2:Y:S04]  /*2a3c0*/  LDL.LU R8, [R1+0xe0] ;  /* 0x0000e00001087983 */ /* 0x001ea80000300800 */
[----:B------:R-:W2:Y:S04]  /*2a3d0*/  LDL.LU R9, [R1+0xe4] ;  /* 0x0000e40001097983 */ /* 0x000ea80000300800 */
[----:B------:R-:W2:Y:S04]  /*2a3e0*/  LDL.LU R10, [R1+0xe8] ;  /* 0x0000e800010a7983 */ /* 0x000ea80000300800 */
[----:B------:R-:W2:Y:S04]  /*2a3f0*/  LDL.LU R11, [R1+0xec] ;  /* 0x0000ec00010b7983 */ /* 0x000ea80000300800 */
[----:B------:R-:W-:Y:S04]  /*2a400*/  STL.64 [R1+0x80], R16 ;  /* 0x0000801001007387 */ /* 0x000fe80000100a00 */
[----:B------:R0:W-:Y:S04]  /*2a410*/  STL.64 [R1+0x88], R18 ;  /* 0x0000881201007387 */ /* 0x0001e80000100a00 */
[----:B0-----:R-:W3:Y:S04]  /*2a420*/  LDL.LU.64 R18, [R1+0x13c0] ;  /* 0x0013c00001127983 */ /* 0x001ee80000300a00 */
[----:B------:R-:W3:Y:S01]  /*2a430*/  LDL.LU.64 R16, [R1+0x13b8] ;  /* 0x0013b80001107983 */ /* 0x000ee20000300a00 */
[----:B-----5:R-:W-:-:S02]  /*2a440*/  F2FP.F16.E4M3.UNPACK_B R6, R6.H1 ;  /* 0x00000006ff06723e */ /* 0x020fc400030006ff */
[----:B------:R-:W-:-:S07]  /*2a450*/  F2FP.F16.E4M3.UNPACK_B R7, R7.H1 ;  /* 0x00000007ff07723e */ /* 0x000fce00030006ff */
[----:B---3--:R-:W-:-:S15]  /*2a460*/  HMMA.16816.F32 R16, R12, R6, R16 ;  /* 0x000000060c10723c */ /* 0x008fde0000001810 */
[----:B------:R-:W-:-:S08]  /*2a470*/  NOP ;  /* 0x0000000000007918 */ /* 0x000fd00000000000 */
[----:B------:R-:W-:Y:S04]  /*2a480*/  STL.64 [R1+0xa0], R16 ;  /* 0x0000a01001007387 */ /* 0x000fe80000100a00 */
[----:B------:R0:W-:Y:S04]  /*2a490*/  STL.64 [R1+0xa8], R18 ;  /* 0x0000a81201007387 */ /* 0x0001e80000100a00 */
[----:B0-----:R-:W3:Y:S04]  /*2a4a0*/  LDL.LU.64 R18, [R1+0x13b0] ;  /* 0x0013b00001127983 */ /* 0x001ee80000300a00 */
[----:B------:R-:W3:Y:S01]  /*2a4b0*/  LDL.LU.64 R16, [R1+0x13a8] ;  /* 0x0013a80001107983 */ /* 0x000ee20000300a00 */
[----:B------:R-:W-:-:S02]  /*2a4c0*/  F2FP.F16.E4M3.UNPACK_B R20, R20.H1 ;  /* 0x00000014ff14723e */ /* 0x000fc400030006ff */
[----:B------:R-:W-:Y:S02]  /*2a4d0*/  F2FP.F16.E4M3.UNPACK_B R21, R21.H1 ;  /* 0x00000015ff15723e */ /* 0x000fe400030006ff */
[----:B------:R-:W-:Y:S02]  /*2a4e0*/  F2FP.F16.E4M3.UNPACK_B R22, R22.H1 ;  /* 0x00000016ff16723e */ /* 0x000fe400030006ff */
[----:B------:R-:W-:-:S07]  /*2a4f0*/  F2FP.F16.E4M3.UNPACK_B R23, R23.H1 ;  /* 0x00000017ff17723e */ /* 0x000fce00030006ff */
[C---:B--2---:R-:W-:Y:S01]  /*2a500*/  HMMA.16816.F32 R8, R12.reuse, R22, R8 ;  /* 0x000000160c08723c */ /* 0x044fe20000001808 */
[----:B------:R0:W-:Y:S04]  /*2a510*/  STL.64 [R1+0x1368], R6 ;  /* 0x0013680601007387 */ /* 0x0001e80000100a00 */
[----:B0-----:R-:W2:Y:S04]  /*2a520*/  LDL.LU R6, [R1+0x590] ;  /* 0x0005900001067983 */ /* 0x001ea80000300800 */
[----:B------:R-:W4:Y:S04]  /*2a530*/  LDL.LU R7, [R1+0x5a0] ;  /* 0x0005a00001077983 */ /* 0x000f280000300800 */
[----:B------:R0:W-:Y:S04]  /*2a540*/  STL.64 [R1+0x1360], R4 ;  /* 0x0013600401007387 */ /* 0x0001e80000100a00 */
[----:B0-----:R-:W5:Y:S04]  /*2a550*/  LDL.LU R4, [R1+0x588] ;  /* 0x0005880001047983 */ /* 0x001f680000300800 */
[----:B------:R-:W2:Y:S01]  /*2a560*/  LDL.LU R5, [R1+0x598] ;  /* 0x0005980001057983 */ /* 0x000ea20000300800 */
[----:B---3--:R-:W-:-:S15]  /*2a570*/  HMMA.16816.F32 R16, R12, R20, R16 ;  /* 0x000000140c10723c */ /* 0x008fde0000001810 */
[----:B------:R-:W-:-:S08]  /*2a580*/  NOP ;  /* 0x0000000000007918 */ /* 0x000fd00000000000 */
[----:B------:R-:W-:Y:S04]  /*2a590*/  STL.64 [R1+0xc0], R16 ;  /* 0x0000c01001007387 */ /* 0x000fe80000100a00 */
[----:B------:R0:W-:Y:S04]  /*2a5a0*/  STL.64 [R1+0xc8], R18 ;  /* 0x0000c81201007387 */ /* 0x0001e80000100a00 */
[----:B0-----:R-:W2:Y:S04]  /*2a5b0*/  LDL.LU.64 R18, [R1+0x13a0] ;  /* 0x0013a00001127983 */ /* 0x001ea80000300a00 */
[----:B------:R-:W5:Y:S04]  /*2a5c0*/  LDL.LU.64 R16, [R1+0x1398] ;  /* 0x0013980001107983 */ /* 0x000f680000300a00 */
[----:B------:R-:W-:Y:S04]  /*2a5d0*/  STL.64 [R1+0x100], R8 ;  /* 0x0001000801007387 */ /* 0x000fe80000100a00 */
[----:B------:R0:W-:Y:S04]  /*2a5e0*/  STL.64 [R1+0x108], R10 ;  /* 0x0001080a01007387 */ /* 0x0001e80000100a00 */
[----:B0-----:R-:W3:Y:S04]  /*2a5f0*/  LDL.LU.64 R10, [R1+0x1390] ;  /* 0x00139000010a7983 */ /* 0x001ee80000300a00 */
[----:B------:R-:W3:Y:S01]  /*2a600*/  LDL.LU.64 R8, [R1+0x1388] ;  /* 0x0013880001087983 */ /* 0x000ee20000300a00 */
[----:B------:R-:W-:-:S02]  /*2a610*/  F2FP.F16.E4M3.UNPACK_B R24, R24.H1 ;  /* 0x00000018ff18723e */ /* 0x000fc400030006ff */
[----:B------:R-:W-:Y:S01]  /*2a620*/  F2FP.F16.E4M3.UNPACK_B R25, R25.H1 ;  /* 0x00000019ff19723e */ /* 0x000fe200030006ff */
[----:B------:R-:W-:Y:S04]  /*2a630*/  STL.64 [R1+0x1348], R22 ;  /* 0x0013481601007387 */ /* 0x000fe80000100a00 */
[----:B------:R0:W-:Y:S04]  /*2a640*/  STL.64 [R1+0x1340], R20 ;  /* 0x0013401401007387 */ /* 0x0001e80000100a00 */
[----:B0-----:R-:W3:Y:S01]  /*2a650*/  LDL.LU R20, [R1+0x70] ;  /* 0x0000700001147983 */ /* 0x001ee20000300800 */
[----:B--2---:R-:W-:-:S02]  /*2a660*/  IMAD R18, R18, 0x100, R5 ;  /* 0x0000010012127824 */ /* 0x004fc400078e0205 */
[----:B-----5:R-:W-:Y:S02]  /*2a670*/  IMAD R16, R16, 0x100, R4 ;  /* 0x0000010010107824 */ /* 0x020fe400078e0204 */
[----:B------:R-:W-:Y:S02]  /*2a680*/  IMAD R17, R17, 0x100, R6 ;  /* 0x0000010011117824 */ /* 0x000fe400078e0206 */
[----:B----4-:R-:W-:Y:S02]  /*2a690*/  IMAD R19, R19, 0x100, R7 ;  /* 0x0000010013137824 */ /* 0x010fe400078e0207 */
[----:B---3--:R-:W-:-:S15]  /*2a6a0*/  HMMA.16816.F32 R4, R12, R24, R8 ;  /* 0x000000180c04723c */ /* 0x008fde0000001808 */
[----:B------:R-:W-:-:S08]  /*2a6b0*/  NOP ;  /* 0x0000000000007918 */ /* 0x000fd00000000000 */
[----:B------:R0:W-:Y:S04]  /*2a6c0*/  STL.64 [R1+0xf0], R4 ;  /* 0x0000f00401007387 */ /* 0x0001e80000100a00 */
[----:B------:R1:W-:Y:S04]  /*2a6d0*/  STL.64 [R1+0xf8], R6 ;  /* 0x0000f80601007387 */ /* 0x0003e80000100a00 */
[----:B------:R-:W2:Y:S04]  /*2a6e0*/  LDL.LU R21, [R1+0x74] ;  /* 0x0000740001157983 */ /* 0x000ea80000300800 */
[----:B------:R-:W3:Y:S04]  /*2a6f0*/  LDL.LU R22, [R1+0x78] ;  /* 0x0000780001167983 */ /* 0x000ee80000300800 */
[----:B------:R-:W3:Y:S04]  /*2a700*/  LDL.LU R23, [R1+0x7c] ;  /* 0x00007c0001177983 */ /* 0x000ee80000300800 */
[----:B0-----:R-:W4:Y:S04]  /*2a710*/  LDL.LU R4, [R1+0xb0] ;  /* 0x0000b00001047983 */ /* 0x001f280000300800 */
[----:B------:R-:W4:Y:S04]  /*2a720*/  LDL.LU R5, [R1+0xb4] ;  /* 0x0000b40001057983 */ /* 0x000f280000300800 */
[----:B-1----:R-:W5:Y:S04]  /*2a730*/  LDL.LU R6, [R1+0xb8] ;  /* 0x0000b80001067983 */ /* 0x002f680000300800 */
[----:B------:R-:W5:Y:S04]  /*2a740*/  LDL.LU R7, [R1+0xbc] ;  /* 0x0000bc0001077983 */ /* 0x000f680000300800 */
[----:B-----5:R0:W-:Y:S04]  /*2a750*/  STL.64 [R1+0x1378], R6 ;  /* 0x0013780601007387 */ /* 0x0201e80000100a00 */
[----:B----4-:R1:W-:Y:S01]  /*2a760*/  STL.64 [R1+0x1370], R4 ;  /* 0x0013700401007387 */ /* 0x0103e20000100a00 */
[----:B0-----:R-:W-:-:S02]  /*2a770*/  IMAD.MOV.U32 R6, RZ, RZ, R29 ;  /* 0x000000ffff067224 */ /* 0x001fc400078e001d */
[----:B------:R-:W-:-:S05]  /*2a780*/  IMAD.MOV.U32 R7, RZ, RZ, R28 ;  /* 0x000000ffff077224 */ /* 0x000fca00078e001c */
[----:B------:R0:W-:Y:S04]  /*2a790*/  STL.64 [R1+0x1380], R6 ;  /* 0x0013800601007387 */ /* 0x0001e80000100a00 */
[----:B-1----:R-:W4:Y:S04]  /*2a7a0*/  LDL.LU R4, [R1+0x110] ;  /* 0x0001100001047983 */ /* 0x002f280000300800 */
[----:B------:R-:W4:Y:S04]  /*2a7b0*/  LDL.LU R5, [R1+0x114] ;  /* 0x0001140001057983 */ /* 0x000f280000300800 */
[----:B0-----:R-:W4:Y:S04]  /*2a7c0*/  LDL.LU R6, [R1+0x118] ;  /* 0x0001180001067983 */ /* 0x001f280000300800 */
[----:B------:R-:W4:Y:S04]  /*2a7d0*/  LDL.LU R7, [R1+0x11c] ;  /* 0x00011c0001077983 */ /* 0x000f280000300800 */
[----:B---3--:R-:W-:Y:S04]  /*2a7e0*/  STL.64 [R1+0x1358], R22 ;  /* 0x0013581601007387 */ /* 0x008fe80000100a00 */
[----:B--2---:R0:W-:Y:S04]  /*2a7f0*/  STL.64 [R1+0x1350], R20 ;  /* 0x0013501401007387 */ /* 0x0041e80000100a00 */
[----:B0-----:R-:W2:Y:S04]  /*2a800*/  LDL.LU R20, [R1+0x90] ;  /* 0x0000900001147983 */ /* 0x001ea80000300800 */
[----:B------:R-:W2:Y:S04]  /*2a810*/  LDL.LU R21, [R1+0x94] ;  /* 0x0000940001157983 */ /* 0x000ea80000300800 */
[----:B------:R-:W2:Y:S04]  /*2a820*/  LDL.LU R22, [R1+0x98] ;  /* 0x0000980001167983 */ /* 0x000ea80000300800 */
[----:B------:R-:W2:Y:S04]  /*2a830*/  LDL.LU R23, [R1+0x9c] ;  /* 0x00009c0001177983 */ /* 0x000ea80000300800 */
[----:B------:R-:W3:Y:S04]  /*2a840*/  LDL.LU R28, [R1+0x5b0] ;  /* 0x0005b000011c7983 */ /* 0x000ee80000300800 */
[----:B------:R-:W3:Y:S04]  /*2a850*/  LDL.LU R29, [R1+0x5ac] ;  /* 0x0005ac00011d7983 */ /* 0x000ee80000300800 */
[----:B------:R-:W5:Y:S04]  /*2a860*/  LDL.LU R10, [R1+0x5b8] ;  /* 0x0005b800010a7983 */ /* 0x000f680000300800 */
[----:B------:R-:W5:Y:S01]  /*2a870*/  LDL.LU R11, [R1+0x5b4] ;  /* 0x0005b400010b7983 */ /* 0x000f620000300800 */
[----:B------:R-:W-:-:S02]  /*2a880*/  F2FP.F16.E4M3.UNPACK_B R26, R26.H1 ;  /* 0x0000001aff1a723e */ /* 0x000fc400030006ff */
[----:B------:R-:W-:Y:S01]  /*2a890*/  F2FP.F16.E4M3.UNPACK_B R27, R27.H1 ;  /* 0x0000001bff1b723e */ /* 0x000fe200030006ff */
[----:B-----5:R0:W-:Y:S04]  /*2a8a0*/  STL.64 [R1+0x1328], R10 ;  /* 0x0013280a01007387 */ /* 0x0201e80000100a00 */
[----:B------:R-:W5:Y:S04]  /*2a8b0*/  LDL.LU R8, [R1+0x20] ;  /* 0x0000200001087983 */ /* 0x000f680000300800 */
[----:B------:R-:W5:Y:S04]  /*2a8c0*/  LDL.LU R9, [R1+0x24] ;  /* 0x0000240001097983 */ /* 0x000f680000300800 */
[----:B0-----:R-:W2:Y:S04]  /*2a8d0*/  LDL.LU R10, [R1+0x28] ;  /* 0x00002800010a7983 */ /* 0x001ea80000300800 */
[----:B------:R-:W2:Y:S01]  /*2a8e0*/  LDL.LU R11, [R1+0x2c] ;  /* 0x00002c00010b7983 */ /* 0x000ea20000300800 */
[----:B----4-:R-:W-:Y:S01]  /*2a8f0*/  HMMA.16816.F32 R4, R12, R26, R4 ;  /* 0x0000001a0c04723c */ /* 0x010fe20000001804 */
[----:B------:R-:W-:-:S02]  /*2a900*/  LOP3.LUT R0, R0, 0x40, RZ, 0x3c, !PT ;  /* 0x0000004000007812 */ /* 0x000fc400078e3cff */
[----:B--2---:R-:W-:Y:S04]  /*2a910*/  STL.64 [R1+0x1338], R10 ;  /* 0x0013380a01007387 */ /* 0x004fe80000100a00 */
[----:B-----5:R0:W-:Y:S04]  /*2a920*/  STL.64 [R1+0x1330], R8 ;  /* 0x0013300801007387 */ /* 0x0201e80000100a00 */
[----:B0-----:R-:W2:Y:S04]  /*2a930*/  LDL.LU R8, [R1+0x50] ;  /* 0x0000500001087983 */ /* 0x001ea80000300800 */
[----:B------:R-:W2:Y:S04]  /*2a940*/  LDL.LU R9, [R1+0x54] ;  /* 0x0000540001097983 */ /* 0x000ea80000300800 */
[----:B------:R-:W2:Y:S04]  /*2a950*/  LDL.LU R10, [R1+0x58] ;  /* 0x00005800010a7983 */ /* 0x000ea80000300800 */
[----:B------:R-:W2:Y:S04]  /*2a960*/  LDL.LU R11, [R1+0x5c] ;  /* 0x00005c00010b7983 */ /* 0x000ea80000300800 */
[----:B------:R-:W4:Y:S04]  /*2a970*/  LDL.LU R12, [R1+0xd0] ;  /* 0x0000d000010c7983 */ /* 0x000f280000300800 */
[----:B------:R-:W-:Y:S04]  /*2a980*/  STL.64 [R1+0xe0], R4 ;  /* 0x0000e00401007387 */ /* 0x000fe80000100a00 */
[----:B------:R-:W-:Y:S04]  /*2a990*/  STL.64 [R1+0xe8], R6 ;  /* 0x0000e80601007387 */ /* 0x000fe80000100a00 */
[----:B------:R-:W0:Y:S04]  /*2a9a0*/  LDSM.16.M88.4 R4, [R0+UR5] ;  /* 0x000000050004783b */ /* 0x000e280008000200 */
[----:B------:R-:W4:Y:S04]  /*2a9b0*/  LDL.LU R13, [R1+0xd4] ;  /* 0x0000d400010d7983 */ /* 0x000f280000300800 */
[----:B------:R-:W4:Y:S04]  /*2a9c0*/  LDL.LU R14, [R1+0xd8] ;  /* 0x0000d800010e7983 */ /* 0x000f280000300800 */
[----:B------:R-:W4:Y:S04]  /*2a9d0*/  LDL.LU R15, [R1+0xdc] ;  /* 0x0000dc00010f7983 */ /* 0x000f280000300800 */
[----:B0-----:R-:W-:Y:S04]  /*2a9e0*/  STL.64 [R1+0x1a0], R4 ;  /* 0x0001a00401007387 */ /* 0x001fe80000100a00 */
[----:B------:R0:W-:Y:S04]  /*2a9f0*/  STL.64 [R1+0x1a8], R6 ;  /* 0x0001a80601007387 */ /* 0x0001e80000100a00 */
[----:B0-----:R-:W4:Y:S01]  /*2aa00*/  LDL.LU.64 R6, [R1+0x1380] ;  /* 0x0013800001067983 */ /* 0x001f220000300a00 */
[----:B------:R-:W-:-:S02]  /*2aa10*/  F2FP.F16.E4M3.UNPACK_B R16, R16 ;  /* 0x00000010ff10723e */ /* 0x000fc400020006ff */
[----:B------:R-:W-:Y:S02]  /*2aa20*/  F2FP.F16.E4M3.UNPACK_B R18, R18 ;  /* 0x00000012ff12723e */ /* 0x000fe400020006ff */
[----:B------:R-:W-:Y:S02]  /*2aa30*/  F2FP.F16.E4M3.UNPACK_B R17, R17 ;  /* 0x00000011ff11723e */ /* 0x000fe400020006ff */
[----:B------:R-:W-:-:S07]  /*2aa40*/  F2FP.F16.E4M3.UNPACK_B R19, R19 ;  /* 0x00000013ff13723e */ /* 0x000fce00020006ff */
[----:B----4-:R-:W-:Y:S01]  /*2aa50*/  HMMA.16816.F32 R12, R16, R6, R12 ;  /* 0x00000006100c723c */ /* 0x010fe2000000180c */
[----:B------:R-:W0:-:S15]  /*2aa60*/  LDSM.16.M88.4 R4, [R0+UR5+0x2000] ;  /* 0x002000050004783b */ /* 0x000e1e0008000200 */
[----:B------:R-:W-:-:S07]  /*2aa70*/  NOP ;  /* 0x0000000000007918 */ /* 0x000fce0000000000 */
[----:B------:R1:W-:Y:S04]  /*2aa80*/  STL.64 [R1+0xd0], R12 ;  /* 0x0000d00c01007387 */ /* 0x0003e80000100a00 */
[----:B------:R-:W-:Y:S04]  /*2aa90*/  STL.64 [R1+0xd8], R14 ;  /* 0x0000d80e01007387 */ /* 0x000fe80000100a00 */
[----:B0-----:R-:W-:Y:S04]  /*2aaa0*/  STL.64 [R1+0x1c0], R4 ;  /* 0x0001c00401007387 */ /* 0x001fe80000100a00 */
[----:B------:R0:W-:Y:S01]  /*2aab0*/  STL.64 [R1+0x1c8], R6 ;  /* 0x0001c80601007387 */ /* 0x0001e20000100a00 */
[----:B-1----:R-:W-:-:S02]  /*2aac0*/  IMAD.MOV.U32 R12, RZ, RZ, R4 ;  /* 0x000000ffff0c7224 */ /* 0x002fc400078e0004 */
[----:B------:R-:W-:Y:S01]  /*2aad0*/  IMAD.MOV.U32 R13, RZ, RZ, R5 ;  /* 0x000000ffff0d7224 */ /* 0x000fe200078e0005 */
[----:B0-----:R-:W4:Y:S04]  /*2aae0*/  LDL.LU.64 R6, [R1+0x1378] ;  /* 0x0013780001067983 */ /* 0x001f280000300a00 */
[----:B------:R-:W4:Y:S02]  /*2aaf0*/  LDL.LU.64 R4, [R1+0x1370] ;  /* 0x0013700001047983 */ /* 0x000f240000300a00 */
[----:B----4-:R-:W-:Y:S02]  /*2ab00*/  HMMA.16816.F32 R4, R16, R2, R4 ;  /* 0x000000021004723c */ /* 0x010fe40000001804 */
[----:B------:R-:W4:Y:S04]  /*2ab10*/  LDL.LU R2, [R1+0x5c0] ;  /* 0x0005c00001027983 */ /* 0x000f280000300800 */
[----:B------:R-:W4:-:S15]  /*2ab20*/  LDL.LU R3, [R1+0x5bc] ;  /* 0x0005bc0001037983 */ /* 0x000f1e0000300800 */
[----:B------:R-:W-:-:S02]  /*2ab30*/  NOP ;  /* 0x0000000000007918 */ /* 0x000fc40000000000 */
[----:B------:R-:W-:Y:S04]  /*2ab40*/  STL.64 [R1+0xb0], R4 ;  /* 0x0000b00401007387 */ /* 0x000fe80000100a00 */
[----:B------:R-:W-:Y:S04]  /*2ab50*/  STL.64 [R1+0xb8], R6 ;  /* 0x0000b80601007387 */ /* 0x000fe80000100a00 */
[----:B------:R-:W0:Y:S04]  /*2ab60*/  LDSM.16.M88.4 R4, [R0+UR5+0x4000] ;  /* 0x004000050004783b */ /* 0x000e280008000200 */
[----:B0-----:R-:W-:Y:S04]  /*2ab70*/  STL.64 [R1+0x1b0], R4 ;  /* 0x0001b00401007387 */ /* 0x001fe80000100a00 */
[----:B------:R0:W-:Y:S01]  /*2ab80*/  STL.64 [R1+0x1b8], R6 ;  /* 0x0001b80601007387 */ /* 0x0001e20000100a00 */
[----:B------:R-:W-:-:S02]  /*2ab90*/  IMAD.MOV.U32 R14, RZ, RZ, R4 ;  /* 0x000000ffff0e7224 */ /* 0x000fc400078e0004 */
[----:B------:R-:W-:Y:S01]  /*2aba0*/  IMAD.MOV.U32 R15, RZ, RZ, R5 ;  /* 0x000000ffff0f7224 */ /* 0x000fe200078e0005 */
[----:B0-----:R-:W5:Y:S04]  /*2abb0*/  LDL.LU.64 R6, [R1+0x1368] ;  /* 0x0013680001067983 */ /* 0x001f680000300a00 */
[----:B------:R-:W3:Y:S02]  /*2abc0*/  LDL.LU.64 R4, [R1+0x1360] ;  /* 0x0013600001047983 */ /* 0x000ee40000300a00 */
[----:B---3--:R-:W-:Y:S02]  /*2abd0*/  HMMA.16816.F32 R20, R16, R4, R20 ;  /* 0x000000041014723c */ /* 0x008fe40000001814 */
[----:B------:R-:W3:Y:S04]  /*2abe0*/  LDL.LU R4, [R1+0x5a8] ;  /* 0x0005a80001047983 */ /* 0x000ee80000300800 */
[----:B------:R-:W3:-:S15]  /*2abf0*/  LDL.LU R5, [R1+0x5a4] ;  /* 0x0005a40001057983 */ /* 0x000ede0000300800 */
[----:B------:R-:W-:-:S02]  /*2ac00*/  NOP ;  /* 0x0000000000007918 */ /* 0x000fc40000000000 */
[----:B------:R-:W-:Y:S04]  /*2ac10*/  STL.64 [R1+0x90], R20 ;  /* 0x0000901401007387 */ /* 0x000fe80000100a00 */
[----:B------:R-:W-:Y:S04]  /*2ac20*/  STL.64 [R1+0x98], R22 ;  /* 0x0000981601007387 */ /* 0x000fe80000100a00 */
[----:B------:R-:W0:Y:S04]  /*2ac30*/  LDSM.16.M88.4 R20, [R0+UR5+0x6000] ;  /* 0x006000050014783b */ /* 0x000e280008000200 */
[----:B0-----:R-:W-:Y:S04]  /*2ac40*/  STL.64 [R1+0x190], R20 ;  /* 0x0001901401007387 */ /* 0x001fe80000100a00 */
[----:B------:R0:W-:Y:S04]  /*2ac50*/  STL.64 [R1+0x198], R22 ;  /* 0x0001981601007387 */ /* 0x0001e80000100a00 */
[----:B0-----:R-:W5:Y:S04]  /*2ac60*/  LDL.LU.64 R22, [R1+0x1358] ;  /* 0x0013580001167983 */ /* 0x001f680000300a00 */
[----:B------:R-:W5:Y:S02]  /*2ac70*/  LDL.LU.64 R20, [R1+0x1350] ;  /* 0x0013500001147983 */ /* 0x000f640000300a00 */
[----:B-----5:R-:W-:-:S15]  /*2ac80*/  HMMA.16816.F32 R20, R16, R6, R20 ;  /* 0x000000061014723c */ /* 0x020fde0000001814 */
[----:B------:R-:W-:-:S08]  /*2ac90*/  NOP ;  /* 0x0000000000007918 */ /* 0x000fd00000000000 */
[----:B------:R-:W-:Y:S04]  /*2aca0*/  STL.64 [R1+0x40], R20 ;  /* 0x0000401401007387 */ /* 0x000fe80000100a00 */
[----:B------:R-:W-:Y:S04]  /*2acb0*/  STL.64 [R1+0x48], R22 ;  /* 0x0000481601007387 */ /* 0x000fe80000100a00 */
[----:B------:R-:W0:Y:S04]  /*2acc0*/  LDSM.16.M88.4 R20, [R0+UR5+0x8000] ;  /* 0x008000050014783b */ /* 0x000e280008000200 */
[----:B0-----:R-:W-:Y:S04]  /*2acd0*/  STL.64 [R1+0x180], R20 ;  /* 0x0001801401007387 */ /* 0x001fe80000100a00 */
[----:B------:R0:W-:Y:S04]  /*2ace0*/  STL.64 [R1+0x188], R22 ;  /* 0x0001881601007387 */ /* 0x0001e80000100a00 */
[----:B0-----:R-:W5:Y:S04]  /*2acf0*/  LDL.LU.64 R22, [R1+0x1348] ;  /* 0x0013480001167983 */ /* 0x001f680000300a00 */
[----:B------:R-:W2:Y:S02]  /*2ad00*/  LDL.LU.64 R20, [R1+0x1340] ;  /* 0x0013400001147983 */ /* 0x000ea40000300a00 */
[----:B--2---:R-:W-:-:S15]  /*2ad10*/  HMMA.16816.F32 R8, R16, R20, R8 ;  /* 0x000000141008723c */ /* 0x004fde0000001808 */
[----:B------:R-:W-:-:S08]  /*2ad20*/  NOP ;  /* 0x0000000000007918 */ /* 0x000fd00000000000 */
[----:B------:R-:W-:Y:S04]  /*2ad30*/  STL.64 [R1+0x30], R8 ;  /* 0x0000300801007387 */ /* 0x000fe80000100a00 */
[----:B------:R-:W-:Y:S04]  /*2ad40*/  STL.64 [R1+0x38], R10 ;  /* 0x0000380a01007387 */ /* 0x000fe80000100a00 */
[----:B------:R-:W0:Y:S04]  /*2ad50*/  LDSM.16.M88.4 R8, [R0+UR5+0xa000] ;  /* 0x00a000050008783b */ /* 0x000e280008000200 */
[----:B0-----:R-:W-:Y:S04]  /*2ad60*/  STL.64 [R1+0x170], R8 ;  /* 0x0001700801007387 */ /* 0x001fe80000100a00 */
[----:B------:R0:W-:Y:S04]  /*2ad70*/  STL.64 [R1+0x178], R10 ;  /* 0x0001780a01007387 */ /* 0x0001e80000100a00 */
[----:B0-----:R-:W5:Y:S04]  /*2ad80*/  LDL.LU.64 R10, [R1+0x1338] ;  /* 0x00133800010a7983 */ /* 0x001f680000300a00 */
[----:B------:R-:W5:Y:S04]  /*2ad90*/  LDL.LU.64 R8, [R1+0x1330] ;  /* 0x0013300001087983 */ /* 0x000f680000300a00 */
[----:B------:R-:W2:Y:S01]  /*2ada0*/  LDL.LU R20, [R1] ;  /* 0x0000000001147983 */ /* 0x000ea20000300800 */
[----:B-----5:R-:W-:-:S15]  /*2adb0*/  HMMA.16816.F32 R8, R16, R22, R8 ;  /* 0x000000161008723c */ /* 0x020fde0000001808 */
[----:B------:R-:W-:-:S08]  /*2adc0*/  NOP ;  /* 0x0000000000007918 */ /* 0x000fd00000000000 */
[----:B------:R-:W-:Y:S04]  /*2add0*/  STL.64 [R1+0x20], R8 ;  /* 0x0000200801007387 */ /* 0x000fe80000100a00 */
[----:B------:R-:W-:Y:S04]  /*2ade0*/  STL.64 [R1+0x28], R10 ;  /* 0x0000280a01007387 */ /* 0x000fe80000100a00 */
[----:B------:R-:W0:Y:S04]  /*2adf0*/  LDSM.16.M88.4 R8, [R0+UR5+0xc000] ;  /* 0x00c000050008783b */ /* 0x000e280008000200 */
[----:B------:R-:W2:Y:S04]  /*2ae00*/  LDL.LU R21, [R1+0x4] ;  /* 0x0000040001157983 */ /* 0x000ea80000300800 */
[----:B------:R-:W2:Y:S04]  /*2ae10*/  LDL.LU R22, [R1+0x8] ;  /* 0x0000080001167983 */ /* 0x000ea80000300800 */
[----:B------:R-:W2:Y:S04]  /*2ae20*/  LDL.LU R23, [R1+0xc] ;  /* 0x00000c0001177983 */ /* 0x000ea80000300800 */
[----:B0-----:R-:W-:Y:S04]  /*2ae30*/  STL.64 [R1+0x160], R8 ;  /* 0x0001600801007387 */ /* 0x001fe80000100a00 */
[----:B------:R0:W-:Y:S04]  /*2ae40*/  STL.64 [R1+0x168], R10 ;  /* 0x0001680a01007387 */ /* 0x0001e80000100a00 */
[----:B0-----:R-:W5:Y:S01]  /*2ae50*/  LDL.LU.64 R10, [R1+0x1328] ;  /* 0x00132800010a7983 */ /* 0x001f620000300a00 */
[----:B---3--:R-:W-:-:S02]  /*2ae60*/  IMAD R4, R5, 0x100, R4 ;  /* 0x0000010005047824 */ /* 0x008fc400078e0204 */
[----:B------:R-:W-:Y:S02]  /*2ae70*/  IMAD R6, R29, 0x100, R28 ;  /* 0x000001001d067824 */ /* 0x000fe400078e021c */
[----:B------:R-:W-:Y:S02]  /*2ae80*/  IMAD.MOV.U32 R28, RZ, RZ, R8 ;  /* 0x000000ffff1c7224 */ /* 0x000fe400078e0008 */
[----:B------:R-:W-:-:S05]  /*2ae90*/  IMAD.MOV.U32 R29, RZ, RZ, R9 ;  /* 0x000000ffff1d7224 */ /* 0x000fca00078e0009 */
[----:B------:R-:W-:Y:S04]  /*2aea0*/  STL [R1+0x12d4], R29 ;  /* 0x0012d41d01007387 */ /* 0x000fe80000100800 */
[----:B------:R-:W-:Y:S01]  /*2aeb0*/  STL [R1+0x12d0], R28 ;  /* 0x0012d01c01007387 */ /* 0x000fe20000100800 */
[----:B----4-:R-:W-:Y:S01]  /*2aec0*/  IMAD R7, R3, 0x100, R2 ;  /* 0x0000010003077824 */ /* 0x010fe200078e0202 */
[----:B--2---:R-:W-:Y:S01]  /*2aed0*/  HMMA.16816.F32 R20, R16, R24, R20 ;  /* 0x000000181014723c */ /* 0x004fe20000001814 */
[----:B-----5:R-:W-:Y:S02]  /*2aee0*/  IMAD R5, R11, 0x100, R10 ;  /* 0x000001000b057824 */ /* 0x020fe400078e020a */
[----:B------:R-:W0:Y:S04]  /*2aef0*/  LDSM.16.M88.4 R8, [R0+UR5+0xe000] ;  /* 0x00e000050008783b */ /* 0x000e280008000200 */
[----:B0-----:R-:W-:Y:S04]  /*2af00*/  STL.64 [R1+0x150], R8 ;  /* 0x0001500801007387 */ /* 0x001fe80000100a00 */
[----:B------:R0:W-:Y:S01]  /*2af10*/  STL.64 [R1+0x158], R10 ;  /* 0x0001580a01007387 */ /* 0x0001e20000100a00 */
[----:B------:R-:W-:-:S03]  /*2af20*/  IMAD.MOV.U32 R0, RZ, RZ, R9 ;  /* 0x000000ffff007224 */ /* 0x000fc600078e0009 */
[----:B0-----:R-:W2:Y:S04]  /*2af30*/  LDL.LU.64 R10, [R1+0x1320] ;  /* 0x00132000010a7983 */ /* 0x001ea80000300a00 */
[----:B------:R-:W3:Y:S04]  /*2af40*/  LDL.LU.64 R8, [R1+0x1318] ;  /* 0x0013180001087983 */ /* 0x000ee80000300a00 */
[----:B------:R-:W4:Y:S04]  /*2af50*/  LDL R2, [R1+0x1a0] ;  /* 0x0001a00001027983 */ /* 0x000f280000100800 */
[----:B------:R-:W5:Y:S04]  /*2af60*/  LDL R3, [R1+0x1a4] ;  /* 0x0001a40001037983 */ /* 0x000f680000100800 */
[----:B------:R0:W-:Y:S04]  /*2af70*/  STL.64 [R1], R20 ;  /* 0x0000001401007387 */ /* 0x0001e80000100a00 */
[----:B------:R1:W-:Y:S04]  /*2af80*/  STL.64 [R1+0x8], R22 ;  /* 0x0000081601007387 */ /* 0x0003e80000100a00 */
[----:B------:R-:W5:Y:S04]  /*2af90*/  LDL.LU R29, [R1+0x5c8] ;  /* 0x0005c800011d7983 */ /* 0x000f680000300800 */
[----:B0-----:R-:W2:Y:S04]  /*2afa0*/  LDL.LU R20, [R1+0x5c4] ;  /* 0x0005c40001147983 */ /* 0x001ea80000300800 */
[----:B------:R-:W5:Y:S04]  /*2afb0*/  LDL.LU R28, [R1+0x5d8] ;  /* 0x0005d800011c7983 */ /* 0x000f680000300800 */
[----:B-1----:R-:W3:Y:S04]  /*2afc0*/  LDL.LU R22, [R1+0x5d4] ;  /* 0x0005d40001167983 */ /* 0x002ee80000300800 */
[----:B------:R-:W2:Y:S04]  /*2afd0*/  LDL.LU R21, [R1+0x5cc] ;  /* 0x0005cc0001157983 */ /* 0x000ea80000300800 */
[----:B------:R-:W3:Y:S04]  /*2afe0*/  LDL.LU R23, [R1+0x5dc] ;  /* 0x0005dc0001177983 */ /* 0x000ee80000300800 */
[----:B---3--:R-:W-:Y:S04]  /*2aff0*/  STL.64 [R1+0x12e0], R22 ;  /* 0x0012e01601007387 */ /* 0x008fe80000100a00 */
[----:B--2---:R0:W-:Y:S04]  /*2b000*/  STL.64 [R1+0x12d8], R20 ;  /* 0x0012d81401007387 */ /* 0x0041e80000100a00 */
[----:B0-----:R-:W2:Y:S04]  /*2b010*/  LDL.LU R20, [R1+0x80] ;  /* 0x0000800001147983 */ /* 0x001ea80000300800 */
[----:B------:R-:W2:Y:S04]  /*2b020*/  LDL.LU R21, [R1+0x84] ;  /* 0x0000840001157983 */ /* 0x000ea80000300800 */
[----:B------:R-:W3:Y:S04]  /*2b030*/  LDL.LU R22, [R1+0x88] ;  /* 0x0000880001167983 */ /* 0x000ee80000300800 */
[----:B------:R-:W3:Y:S04]  /*2b040*/  LDL.LU R23, [R1+0x8c] ;  /* 0x00008c0001177983 */ /* 0x000ee80000300800 */
[----:B---3--:R0:W-:Y:S04]  /*2b050*/  STL.64 [R1+0x12f0], R22 ;  /* 0x0012f01601007387 */ /* 0x0081e80000100a00 */
[----:B--2---:R1:W-:Y:S01]  /*2b060*/  STL.64 [R1+0x12e8], R20 ;  /* 0x0012e81401007387 */ /* 0x0043e20000100a00 */
[----:B0-----:R-:W-:-:S02]  /*2b070*/  IMAD.MOV.U32 R22, RZ, RZ, R10 ;  /* 0x000000ffff167224 */ /* 0x001fc400078e000a */
[----:B-1----:R-:W-:Y:S02]  /*2b080*/  IMAD.MOV.U32 R20, RZ, RZ, R8 ;  /* 0x000000ffff147224 */ /* 0x002fe400078e0008 */
[----:B------:R-:W-:Y:S01]  /*2b090*/  IMAD.MOV.U32 R23, RZ, RZ, R11 ;  /* 0x000000ffff177224 */ /* 0x000fe200078e000b */
[----:B------:R-:W2:Y:S01]  /*2b0a0*/  LDL.LU R8, [R1+0x1314] ;  /* 0x0013140001087983 */ /* 0x000ea20000300800 */
[----:B------:R-:W-:-:S03]  /*2b0b0*/  IMAD.MOV.U32 R21, RZ, RZ, R9 ;  /* 0x000000ffff157224 */ /* 0x000fc600078e0009 */
[----:B------:R-:W2:Y:S04]  /*2b0c0*/  LDL.LU R9, [R1+0x1310] ;  /* 0x0013100001097983 */ /* 0x000ea80000300800 */
[----:B------:R-:W2:Y:S04]  /*2b0d0*/  LDL.LU R10, [R1+0x130c] ;  /* 0x00130c00010a7983 */ /* 0x000ea80000300800 */
[----:B------:R-:W2:Y:S04]  /*2b0e0*/  LDL.LU R11, [R1+0x1308] ;  /* 0x00130800010b7983 */ /* 0x000ea80000300800 */
[----:B------:R-:W-:Y:S04]  /*2b0f0*/  STL.64 [R1+0x1300], R22 ;  /* 0x0013001601007387 */ /* 0x000fe80000100a00 */
[----:B------:R0:W-:Y:S04]  /*2b100*/  STL.64 [R1+0x12f8], R20 ;  /* 0x0012f81401007387 */ /* 0x0001e80000100a00 */
[----:B0-----:R-:W3:Y:S04]  /*2b110*/  LDL.LU R20, [R1+0x10] ;  /* 0x0000100001147983 */ /* 0x001ee80000300800 */
[----:B------:R-:W3:Y:S04]  /*2b120*/  LDL.LU R21, [R1+0x14] ;  /* 0x0000140001157983 */ /* 0x000ee80000300800 */
[----:B------:R-:W3:Y:S04]  /*2b130*/  LDL.LU R22, [R1+0x18] ;  /* 0x0000180001167983 */ /* 0x000ee80000300800 */
[----:B------:R-:W3:Y:S01]  /*2b140*/  LDL.LU R23, [R1+0x1c] ;  /* 0x00001c0001177983 */ /* 0x000ee20000300800 */
[----:B------:R-:W-:-:S02]  /*2b150*/  F2FP.F16.E4M3.UNPACK_B R4, R4 ;  /* 0x00000004ff04723e */ /* 0x000fc400020006ff */
[----:B------:R-:W-:Y:S02]  /*2b160*/  F2FP.F16.E4M3.UNPACK_B R6, R6 ;  /* 0x00000006ff06723e */ /* 0x000fe400020006ff */
[----:B------:R-:W-:Y:S02]  /*2b170*/  F2FP.F16.E4M3.UNPACK_B R5, R5 ;  /* 0x00000005ff05723e */ /* 0x000fe400020006ff */
[----:B------:R-:W-:Y:S02]  /*2b180*/  F2FP.F16.E4M3.UNPACK_B R7, R7 ;  /* 0x00000007ff07723e */ /* 0x000fe400020006ff */
[----:B----4-:R-:W-:Y:S02]  /*2b190*/  F2FP.F16.E4M3.UNPACK_B R2, R2 ;  /* 0x00000002ff02723e */ /* 0x010fe400020006ff */
[----:B-----5:R-:W-:Y:S01]  /*2b1a0*/  F2FP.F16.E4M3.UNPACK_B R3, R3 ;  /* 0x00000003ff03723e */ /* 0x020fe200020006ff */
[----:B------:R-:W4:Y:S04]  /*2b1b0*/  LDL R24, [R1+0x170] ;  /* 0x0001700001187983 */ /* 0x000f280000100800 */
[----:B------:R-:W5:Y:S01]  /*2b1c0*/  LDL R25, [R1+0x174] ;  /* 0x0001740001197983 */ /* 0x000f620000100800 */
[----:B--2---:R-:W-:Y:S03]  /*2b1d0*/  HMMA.16816.F32 R8, R16, R26, R8 ;  /* 0x0000001a1008723c */ /* 0x004fe60000001808 */
[----:B------:R-:W2:Y:S04]  /*2b1e0*/  LDL R16, [R1+0x190] ;  /* 0x0001900001107983 */ /* 0x000ea80000100800 */
[----:B------:R-:W4:Y:S04]  /*2b1f0*/  LDL R17, [R1+0x194] ;  /* 0x0001940001117983 */ /* 0x000f280000100800 */
[----:B------:R-:W5:Y:S04]  /*2b200*/  LDL.LU R18, [R1+0x5d0] ;  /* 0x0005d00001127983 */ /* 0x000f680000300800 */
[----:B------:R-:W5:Y:S04]  /*2b210*/  LDL R19, [R1+0x180] ;  /* 0x0001800001137983 */ /* 0x000f680000100800 */
[----:B------:R-:W5:Y:S04]  /*2b220*/  LDL R26, [R1+0x184] ;  /* 0x00018400011a7983 */ /* 0x000f680000100800 */
[----:B------:R-:W5:Y:S01]  /*2b230*/  LDL.LU R27, [R1+0x5e0] ;  /* 0x0005e000011b7983 */ /* 0x000f620000300800 */
[----:B---3--:R-:W-:Y:S03]  /*2b240*/  HMMA.16816.F32 R20, R4, R2, R20 ;  /* 0x000000020414723c */ /* 0x008fe60000001814 */
[----:B------:R-:W-:Y:S04]  /*2b250*/  STL.64 [R1+0x1248], R10 ;  /* 0x0012480a01007387 */ /* 0x000fe80000100a00 */
[----:B------:R0:W-:Y:S04]  /*2b260*/  STL.64 [R1+0x1240], R8 ;  /* 0x0012400801007387 */ /* 0x0001e80000100a00 */
[----:B0-----:R-:W3:Y:S04]  /*2b270*/  LDL.LU R8, [R1+0xc0] ;  /* 0x0000c00001087983 */ /* 0x001ee80000300800 */
[----:B------:R-:W3:Y:S04]  /*2b280*/  LDL.LU R9, [R1+0xc4] ;  /* 0x0000c40001097983 */ /* 0x000ee80000300800 */
[----:B------:R-:W3:Y:S04]  /*2b290*/  LDL.LU R10, [R1+0xc8] ;  /* 0x0000c800010a7983 */ /* 0x000ee80000300800 */
[----:B------:R-:W3:Y:S04]  /*2b2a0*/  LDL.LU R11, [R1+0xcc] ;  /* 0x0000cc00010b7983 */ /* 0x000ee80000300800 */
[----:B------:R-:W-:Y:S04]  /*2b2b0*/  STL.64 [R1+0x10], R20 ;  /* 0x0000101401007387 */ /* 0x000fe80000100a00 */
[----:B------:R0:W-:Y:S04]  /*2b2c0*/  STL.64 [R1+0x18], R22 ;  /* 0x0000181601007387 */ /* 0x0001e80000100a00 */
[----:B0-----:R-:W2:Y:S04]  /*2b2d0*/  LDL.LU.64 R22, [R1+0x1300] ;  /* 0x0013000001167983 */ /* 0x001ea80000300a00 */
[----:B------:R-:W2:Y:S01]  /*2b2e0*/  LDL.LU.64 R20, [R1+0x12f8] ;  /* 0x0012f80001147983 */ /* 0x000ea20000300a00 */
[----:B------:R-:W-:-:S02]  /*2b2f0*/  F2FP.F16.E4M3.UNPACK_B R12, R12 ;  /* 0x0000000cff0c723e */ /* 0x000fc400020006ff */
[----:B------:R-:W-:-:S07]  /*2b300*/  F2FP.F16.E4M3.UNPACK_B R13, R13 ;  /* 0x0000000dff0d723e */ /* 0x000fce00020006ff */
[----:B--2---:R-:W-:-:S15]  /*2b310*/  HMMA.16816.F32 R20, R4, R12, R20 ;  /* 0x0000000c0414723c */ /* 0x004fde0000001814 */
[----:B------:R-:W-:-:S08]  /*2b320*/  NOP ;  /* 0x0000000000007918 */ /* 0x000fd00000000000 */
        /* <DEDUP_REMOVED lines=11> */
[----:B------:R-:W5:Y:S04]  /*2b3e0*/  LDL.LU.64 R20, [R1+0x12d8] ;  /* 0x0012d80001147983 */ /* 0x000f680000300a00 */
[----:B------:R-:W-:Y:S04]  /*2b3f0*/  STL.64 [R1+0x1298], R14 ;  /* 0x0012980e01007387 */ /* 0x000fe80000100a00 */
[----:B------:R0:W-:Y:S04]  /*2b400*/  STL.64 [R1+0x1290], R12 ;  /* 0x0012900c01007387 */ /* 0x0001e80000100a00 */
[----:B0-----:R-:W2:Y:S04]  /*2b410*/  LDL.LU R12, [R1+0xa0] ;  /* 0x0000a000010c7983 */ /* 0x001ea80000300800 */
[----:B------:R-:W2:Y:S04]  /*2b420*/  LDL.LU R13, [R1+0xa4] ;  /* 0x0000a400010d7983 */ /* 0x000ea80000300800 */
[----:B------:R-:W2:Y:S04]  /*2b430*/  LDL.LU R14, [R1+0xa8] ;  /* 0x0000a800010e7983 */ /* 0x000ea80000300800 */
[----:B------:R-:W2:Y:S01]  /*2b440*/  LDL.LU R15, [R1+0xac] ;  /* 0x0000ac00010f7983 */ /* 0x000ea20000300800 */
[----:B------:R-:W-:-:S02]  /*2b450*/  F2FP.F16.E4M3.UNPACK_B R16, R16 ;  /* 0x00000010ff10723e */ /* 0x000fc400020006ff */
[----:B----4-:R-:W-:Y:S01]  /*2b460*/  F2FP.F16.E4M3.UNPACK_B R17, R17 ;  /* 0x00000011ff11723e */ /* 0x010fe200020006ff */
[----:B-----5:R-:W-:Y:S01]  /*2b470*/  IMAD R21, R21, 0x100, R18 ;  /* 0x0000010015157824 */ /* 0x020fe200078e0212 */
[----:B------:R-:W-:Y:S02]  /*2b480*/  F2FP.F16.E4M3.UNPACK_B R18, R19 ;  /* 0x00000013ff12723e */ /* 0x000fe400020006ff */
[----:B------:R-:W-:-:S07]  /*2b490*/  F2FP.F16.E4M3.UNPACK_B R19, R26 ;  /* 0x0000001aff13723e */ /* 0x000fce00020006ff */
[C---:B---3--:R-:W-:Y:S06]  /*2b4a0*/  HMMA.16816.F32 R8, R4.reuse, R18, R8 ;  /* 0x000000120408723c */ /* 0x048fec0000001808 */
[----:B--2---:R-:W-:Y:S01]  /*2b4b0*/  HMMA.16816.F32 R12, R4, R16, R12 ;  /* 0x00000010040c723c */ /* 0x004fe2000000180c */
[----:B------:R-:W-:Y:S02]  /*2b4c0*/  IMAD R22, R22, 0x100, R28 ;  /* 0x0000010016167824 */ /* 0x000fe400078e021c */
[----:B------:R-:W-:Y:S02]  /*2b4d0*/  IMAD R20, R20, 0x100, R29 ;  /* 0x0000010014147824 */ /* 0x000fe400078e021d */
[----:B------:R-:W2:Y:S04]  /*2b4e0*/  LDL.LU R29, [R1+0x12d4] ;  /* 0x0012d400011d7983 */ /* 0x000ea80000300800 */
[----:B------:R-:W3:Y:S01]  /*2b4f0*/  LDL.LU R28, [R1+0x12d0] ;  /* 0x0012d000011c7983 */ /* 0x000ee20000300800 */
[----:B------:R-:W-:Y:S01]  /*2b500*/  IMAD R23, R23, 0x100, R27 ;  /* 0x0000010017177824 */ /* 0x000fe200078e021b */
[----:B------:R-:W-:-:S02]  /*2b510*/  F2FP.F16.E4M3.UNPACK_B R22, R22 ;  /* 0x00000016ff16723e */ /* 0x000fc400020006ff */
[----:B------:R-:W-:Y:S02]  /*2b520*/  F2FP.F16.E4M3.UNPACK_B R20, R20 ;  /* 0x00000014ff14723e */ /* 0x000fe400020006ff */
[----:B------:R-:W-:-:S08]  /*2b530*/  F2FP.F16.E4M3.UNPACK_B R21, R21 ;  /* 0x00000015ff15723e */ /* 0x000fd000020006ff */
[----:B------:R-:W-:Y:S04]  /*2b540*/  STL.64 [R1+0xa0], R12 ;  /* 0x0000a00c01007387 */ /* 0x000fe80000100a00 */
[----:B------:R-:W-:Y:S04]  /*2b550*/  STL.64 [R1+0xa8], R14 ;  /* 0x0000a80e01007387 */ /* 0x000fe80000100a00 */
[----:B------:R-:W-:Y:S04]  /*2b560*/  STL.64 [R1+0x1278], R18 ;  /* 0x0012781201007387 */ /* 0x000fe80000100a00 */
[----:B------:R0:W-:Y:S04]  /*2b570*/  STL.64 [R1+0x1270], R16 ;  /* 0x0012701001007387 */ /* 0x0001e80000100a00 */
[----:B------:R-:W-:Y:S04]  /*2b580*/  STL.64 [R1+0xc0], R8 ;  /* 0x0000c00801007387 */ /* 0x000fe80000100a00 */
[----:B------:R-:W-:Y:S04]  /*2b590*/  STL.64 [R1+0xc8], R10 ;  /* 0x0000c80a01007387 */ /* 0x000fe80000100a00 */
[----:B------:R-:W-:Y:S04]  /*2b5a0*/  STL.64 [R1+0x12c8], R22 ;  /* 0x0012c81601007387 */ /* 0x000fe80000100a00 */
[----:B------:R-:W-:Y:S04]  /*2b5b0*/  STL.64 [R1+0x12c0], R20 ;  /* 0x0012c01401007387 */ /* 0x000fe80000100a00 */
[----:B0-----:R-:W4:Y:S04]  /*2b5c0*/  LDL.LU R16, [R1+0x90] ;  /* 0x0000900001107983 */ /* 0x001f280000300800 */
[----:B------:R-:W4:Y:S04]  /*2b5d0*/  LDL.LU R17, [R1+0x94] ;  /* 0x0000940001117983 */ /* 0x000f280000300800 */
[----:B------:R-:W5:Y:S04]  /*2b5e0*/  LDL.LU R18, [R1+0x98] ;  /* 0x0000980001127983 */ /* 0x000f680000300800 */
[----:B------:R-:W5:Y:S04]  /*2b5f0*/  LDL.LU R19, [R1+0x9c] ;  /* 0x00009c0001137983 */ /* 0x000f680000300800 */
[----:B------:R-:W2:Y:S04]  /*2b600*/  LDL.LU R12, [R1+0xd0] ;  /* 0x0000d000010c7983 */ /* 0x000ea80000300800 */
[----:B------:R-:W2:Y:S04]  /*2b610*/  LDL.LU R13, [R1+0xd4] ;  /* 0x0000d400010d7983 */ /* 0x000ea80000300800 */
[----:B------:R-:W3:Y:S04]  /*2b620*/  LDL.LU R14, [R1+0xd8] ;  /* 0x0000d800010e7983 */ /* 0x000ee80000300800 */
[----:B------:R-:W3:Y:S01]  /*2b630*/  LDL.LU R15, [R1+0xdc] ;  /* 0x0000dc00010f7983 */ /* 0x000ee20000300800 */
[----:B------:R-:W-:-:S03]  /*2b640*/  F2FP.F16.E4M3.UNPACK_B R27, R25 ;  /* 0x00000019ff1b723e */ /* 0x000fc600020006ff */
[----:B---3--:R-:W-:Y:S04]  /*2b650*/  STL.64 [R1+0x12a8], R14 ;  /* 0x0012a80e01007387 */ /* 0x008fe80000100a00 */
[----:B--2---:R0:W-:Y:S04]  /*2b660*/  STL.64 [R1+0x12a0], R12 ;  /* 0x0012a00c01007387 */ /* 0x0041e80000100a00 */
[----:B0-----:R-:W2:Y:S04]  /*2b670*/  LDL.LU R12, [R1+0xe0] ;  /* 0x0000e000010c7983 */ /* 0x001ea80000300800 */
[----:B------:R-:W2:Y:S04]  /*2b680*/  LDL.LU R13, [R1+0xe4] ;  /* 0x0000e400010d7983 */ /* 0x000ea80000300800 */
[----:B------:R-:W3:Y:S04]  /*2b690*/  LDL.LU R14, [R1+0xe8] ;  /* 0x0000e800010e7983 */ /* 0x000ee80000300800 */
[----:B------:R-:W3:Y:S04]  /*2b6a0*/  LDL.LU R15, [R1+0xec] ;  /* 0x0000ec00010f7983 */ /* 0x000ee80000300800 */
[----:B------:R-:W4:Y:S04]  /*2b6b0*/  LDL R25, [R1+0x150] ;  /* 0x0001500001197983 */ /* 0x000f280000100800 */
[----:B------:R-:W4:Y:S04]  /*2b6c0*/  LDL.LU R20, [R1+0x100] ;  /* 0x0001000001147983 */ /* 0x000f280000300800 */
[----:B------:R-:W4:Y:S04]  /*2b6d0*/  LDL.LU R21, [R1+0x104] ;  /* 0x0001040001157983 */ /* 0x000f280000300800 */
[----:B------:R-:W4:Y:S04]  /*2b6e0*/  LDL.LU R22, [R1+0x108] ;  /* 0x0001080001167983 */ /* 0x000f280000300800 */
[----:B------:R-:W4:Y:S04]  /*2b6f0*/  LDL.LU R23, [R1+0x10c] ;  /* 0x00010c0001177983 */ /* 0x000f280000300800 */
[----:B---3--:R-:W-:Y:S04]  /*2b700*/  STL.64 [R1+0x12b8], R14 ;  /* 0x0012b80e01007387 */ /* 0x008fe80000100a00 */
[----:B--2---:R0:W-:Y:S04]  /*2b710*/  STL.64 [R1+0x12b0], R12 ;  /* 0x0012b00c01007387 */ /* 0x0041e80000100a00 */
[----:B0-----:R-:W2:Y:S04]  /*2b720*/  LDL.LU R12, [R1+0xf0] ;  /* 0x0000f000010c7983 */ /* 0x001ea80000300800 */
[----:B------:R-:W2:Y:S04]  /*2b730*/  LDL.LU R13, [R1+0xf4] ;  /* 0x0000f400010d7983 */ /* 0x000ea80000300800 */
[----:B------:R-:W2:Y:S04]  /*2b740*/  LDL.LU R14, [R1+0xf8] ;  /* 0x0000f800010e7983 */ /* 0x000ea80000300800 */
[----:B------:R-:W2:Y:S04]  /*2b750*/  LDL.LU R15, [R1+0xfc] ;  /* 0x0000fc00010f7983 */ /* 0x000ea80000300800 */
[----:B-----5:R-:W-:Y:S04]  /*2b760*/  STL.64 [R1+0x1288], R18 ;  /* 0x0012881201007387 */ /* 0x020fe80000100a00 */
[----:B----4-:R0:W-:Y:S04]  /*2b770*/  STL.64 [R1+0x1280], R16 ;  /* 0x0012801001007387 */ /* 0x0101e80000100a00 */
[----:B0-----:R-:W3:Y:S04]  /*2b780*/  LDL.LU R16, [R1+0xb0] ;  /* 0x0000b00001107983 */ /* 0x001ee80000300800 */
[----:B------:R-:W3:Y:S04]  /*2b790*/  LDL.LU R17, [R1+0xb4] ;  /* 0x0000b40001117983 */ /* 0x000ee80000300800 */
[----:B------:R-:W3:Y:S04]  /*2b7a0*/  LDL.LU R18, [R1+0xb8] ;  /* 0x0000b80001127983 */ /* 0x000ee80000300800 */
[----:B------:R-:W3:Y:S04]  /*2b7b0*/  LDL.LU R19, [R1+0xbc] ;  /* 0x0000bc0001137983 */ /* 0x000ee80000300800 */
[----:B------:R-:W4:Y:S04]  /*2b7c0*/  LDL.LU R8, [R1+0x20] ;  /* 0x0000200001087983 */ /* 0x000f280000300800 */
[----:B------:R-:W4:Y:S04]  /*2b7d0*/  LDL.LU R9, [R1+0x24] ;  /* 0x0000240001097983 */ /* 0x000f280000300800 */
[----:B------:R-:W5:Y:S04]  /*2b7e0*/  LDL.LU R10, [R1+0x28] ;  /* 0x00002800010a7983 */ /* 0x000f680000300800 */
[----:B------:R-:W5:Y:S01]  /*2b7f0*/  LDL.LU R11, [R1+0x2c] ;  /* 0x00002c00010b7983 */ /* 0x000f620000300800 */
[----:B------:R-:W-:-:S02]  /*2b800*/  F2FP.F16.E4M3.UNPACK_B R26, R24 ;  /* 0x00000018ff1a723e */ /* 0x000fc400020006ff */
[----:B------:R-:W-:Y:S02]  /*2b810*/  F2FP.F16.E4M3.UNPACK_B R28, R28 ;  /* 0x0000001cff1c723e */ /* 0x000fe400020006ff */
[----:B------:R-:W-:-:S03]  /*2b820*/  F2FP.F16.E4M3.UNPACK_B R29, R29 ;  /* 0x0000001dff1d723e */ /* 0x000fc600020006ff */
[C---:B------:R-:W-:Y:S01]  /*2b830*/  HMMA.16816.F32 R20, R4.reuse, R26, R20 ;  /* 0x0000001a0414723c */ /* 0x040fe20000001814 */
[----:B-----5:R-:W-:Y:S04]  /*2b840*/  STL.64 [R1+0x1258], R10 ;  /* 0x0012580a01007387 */ /* 0x020fe80000100a00 */
[----:B----4-:R0:W-:Y:S04]  /*2b850*/  STL.64 [R1+0x1250], R8 ;  /* 0x0012500801007387 */ /* 0x0101e80000100a00 */
[----:B0-----:R-:W4:Y:S04]  /*2b860*/  LDL.LU R8, [R1+0x30] ;  /* 0x0000300001087983 */ /* 0x001f280000300800 */
[----:B------:R-:W4:Y:S04]  /*2b870*/  LDL.LU R9, [R1+0x34] ;  /* 0x0000340001097983 */ /* 0x000f280000300800 */
[----:B------:R-:W5:Y:S04]  /*2b880*/  LDL.LU R10, [R1+0x38] ;  /* 0x00003800010a7983 */ /* 0x000f680000300800 */
[----:B------:R-:W5:Y:S01]  /*2b890*/  LDL.LU R11, [R1+0x3c] ;  /* 0x00003c00010b7983 */ /* 0x000f620000300800 */
[----:B--2---:R-:W-:Y:S03]  /*2b8a0*/  HMMA.16816.F32 R12, R4, R28, R12 ;  /* 0x0000001c040c723c */ /* 0x004fe6000000180c */
[----:B-----5:R-:W-:Y:S04]  /*2b8b0*/  STL.64 [R1+0x1268], R10 ;  /* 0x0012680a01007387 */ /* 0x020fe80000100a00 */
[----:B----4-:R0:W-:Y:S04]  /*2b8c0*/  STL.64 [R1+0x1260], R8 ;  /* 0x0012600801007387 */ /* 0x0101e80000100a00 */
[----:B0-----:R-:W2:Y:S04]  /*2b8d0*/  LDL.LU R8, [R1+0x40] ;  /* 0x0000400001087983 */ /* 0x001ea80000300800 */
[----:B------:R-:W2:Y:S04]  /*2b8e0*/  LDL.LU R9, [R1+0x44] ;  /* 0x0000440001097983 */ /* 0x000ea80000300800 */
[----:B------:R-:W2:Y:S04]  /*2b8f0*/  LDL.LU R10, [R1+0x48] ;  /* 0x00004800010a7983 */ /* 0x000ea80000300800 */
[----:B------:R-:W2:Y:S04]  /*2b900*/  LDL.LU R11, [R1+0x4c] ;  /* 0x00004c00010b7983 */ /* 0x000ea80000300800 */
[----:B------:R-:W-:Y:S04]  /*2b910*/  STL.64 [R1+0x100], R20 ;  /* 0x0001001401007387 */ /* 0x000fe80000100a00 */
[----:B------:R0:W-:Y:S04]  /*2b920*/  STL.64 [R1+0x108], R22 ;  /* 0x0001081601007387 */ /* 0x0001e80000100a00 */
[----:B0-----:R-:W4:Y:S04]  /*2b930*/  LDL.LU.64 R22, [R1+0x12c8] ;  /* 0x0012c80001167983 */ /* 0x001f280000300a00 */
[----:B------:R-:W5:Y:S04]  /*2b940*/  LDL.LU.64 R20, [R1+0x12c0] ;  /* 0x0012c00001147983 */ /* 0x000f680000300a00 */
[----:B------:R-:W-:Y:S04]  /*2b950*/  STL.64 [R1+0xf0], R12 ;  /* 0x0000f00c01007387 */ /* 0x000fe80000100a00 */
[----:B------:R0:W-:Y:S04]  /*2b960*/  STL.64 [R1+0xf8], R14 ;  /* 0x0000f80e01007387 */ /* 0x0001e80000100a00 */
[----:B0-----:R-:W3:Y:S04]  /*2b970*/  LDL.LU.64 R14, [R1+0x12b8] ;  /* 0x0012b800010e7983 */ /* 0x001ee80000300a00 */
[----:B------:R-:W3:Y:S01]  /*2b980*/  LDL.LU.64 R12, [R1+0x12b0] ;  /* 0x0012b000010c7983 */ /* 0x000ee20000300a00 */
[----:B------:R-:W-:-:S02]  /*2b990*/  F2FP.F16.E4M3.UNPACK_B R24, R25 ;  /* 0x00000019ff18723e */ /* 0x000fc400020006ff */
[----:B------:R-:W-:-:S07]  /*2b9a0*/  F2FP.F16.E4M3.UNPACK_B R25, R0 ;  /* 0x00000000ff19723e */ /* 0x000fce00020006ff */
[----:B---3--:R-:W-:Y:S01]  /*2b9b0*/  HMMA.16816.F32 R4, R4, R24, R12 ;  /* 0x000000180404723c */ /* 0x008fe2000000180c */
[----:B------:R-:W5:Y:S04]  /*2b9c0*/  LDL.LU.64 R14, [R1+0x12a8] ;  /* 0x0012a800010e7983 */ /* 0x000f680000300a00 */
[----:B------:R-:W5:Y:S01]  /*2b9d0*/  LDL.LU.64 R12, [R1+0x12a0] ;  /* 0x0012a000010c7983 */ /* 0x000f620000300a00 */
[----:B----4-:R-:W-:-:S15]  /*2b9e0*/  F2FP.F16.E4M3.UNPACK_B R23, R23 ;  /* 0x00000017ff17723e */ /* 0x010fde00020006ff */
[----:B------:R-:W-:-:S02]  /*2b9f0*/  NOP ;  /* 0x0000000000007918 */ /* 0x000fc40000000000 */
[----:B------:R-:W-:Y:S04]  /*2ba00*/  STL.64 [R1+0xe0], R4 ;  /* 0x0000e00401007387 */ /* 0x000fe80000100a00 */
[----:B------:R0:W-:Y:S04]  /*2ba10*/  STL.64 [R1+0xe8], R6 ;  /* 0x0000e80601007387 */ /* 0x0001e80000100a00 */
[----:B0-----:R-:W3:Y:S04]  /*2ba20*/  LDL.LU R6, [R1+0x604] ;  /* 0x0006040001067983 */ /* 0x001ee80000300800 */
[----:B------:R-:W3:Y:S01]  /*2ba30*/  LDL.LU R7, [R1+0x600] ;  /* 0x0006000001077983 */ /* 0x000ee20000300800 */
[----:B-----5:R-:W-:-:S15]  /*2ba40*/  HMMA.16816.F32 R12, R20, R2, R12 ;  /* 0x00000002140c723c */ /* 0x020fde000000180c */
[----:B------:R-:W-:-:S08]  /*2ba50*/  NOP ;  /* 0x0000000000007918 */ /* 0x000fd00000000000 */
[----:B------:R-:W-:Y:S04]  /*2ba60*/  STL.64 [R1+0xd0], R12 ;  /* 0x0000d00c01007387 */ /* 0x000fe80000100a00 */
[----:B------:R0:W-:Y:S04]  /*2ba70*/  STL.64 [R1+0xd8], R14 ;  /* 0x0000d80e01007387 */ /* 0x0001e80000100a00 */
[----:B0-----:R-:W4:Y:S04]  /*2ba80*/  LDL.LU.64 R14, [R1+0x1298] ;  /* 0x00129800010e7983 */ /* 0x001f280000300a00 */
[----:B------:R-:W5:Y:S02]  /*2ba90*/  LDL.LU.64 R12, [R1+0x1290] ;  /* 0x00129000010c7983 */ /* 0x000f640000300a00 */
[----:B-----5:R-:W-:-:S15]  /*2baa0*/  HMMA.16816.F32 R16, R20, R12, R16 ;  /* 0x0000000c1410723c */ /* 0x020fde0000001810 */
[----:B------:R-:W-:-:S08]  /*2bab0*/  NOP ;  /* 0x0000000000007918 */ /* 0x000fd00000000000 */
[----:B------:R0:W-:Y:S01]  /*2bac0*/  STL.64 [R1+0xb0], R16 ;  /* 0x0000b01001007387 */ /* 0x0001e20000100a00 */
[----:B------:R-:W-:Y:S02]  /*2bad0*/  IMAD.MOV.U32 R3, RZ, RZ, R18 ;  /* 0x000000ffff037224 */ /* 0x000fe400078e0012 */
[----:B------:R-:W-:Y:S02]  /*2bae0*/  IMAD.MOV.U32 R2, RZ, RZ, R19 ;  /* 0x000000ffff027224 */ /* 0x000fe400078e0013 */
[----:B------:R-:W4:Y:S04]  /*2baf0*/  LDL.LU.64 R18, [R1+0x1288] ;  /* 0x0012880001127983 */ /* 0x000f280000300a00 */
[----:B0-----:R-:W4:Y:S04]  /*2bb00*/  LDL.LU.64 R16, [R1+0x1280] ;  /* 0x0012800001107983 */ /* 0x001f280000300a00 */
[----:B------:R-:W5:Y:S04]  /*2bb10*/  LDL.LU R12, [R1+0x5e8] ;  /* 0x0005e800010c7983 */ /* 0x000f680000300800 */
[----:B------:R-:W3:Y:S04]  /*2bb20*/  LDL.LU R13, [R1+0x5f0] ;  /* 0x0005f000010d7983 */ /* 0x000ee80000300800 */
[----:B------:R-:W-:Y:S01]  /*2bb30*/  STL [R1+0x121c], R3 ;  /* 0x00121c0301007387 */ /* 0x000fe20000100800 */
[----:B----4-:R-:W-:-:S15]  /*2bb40*/  HMMA.16816.F32 R16, R20, R14, R16 ;  /* 0x0000000e1410723c */ /* 0x010fde0000001810 */
[----:B------:R-:W-:-:S08]  /*2bb50*/  NOP ;  /* 0x0000000000007918 */ /* 0x000fd00000000000 */
[----:B------:R-:W-:Y:S04]  /*2bb60*/  STL.64 [R1+0x80], R16 ;  /* 0x0000801001007387 */ /* 0x000fe80000100a00 */
[----:B------:R0:W-:Y:S01]  /*2bb70*/  STL [R1+0x88], R18 ;  /* 0x0000881201007387 */ /* 0x0001e20000100800 */
[----:B------:R-:W-:-:S03]  /*2bb80*/  IMAD.MOV.U32 R0, RZ, RZ, R19 ;  /* 0x000000ffff007224 */ /* 0x000fc600078e0013 */
[----:B0-----:R-:W4:Y:S04]  /*2bb90*/  LDL.LU.64 R18, [R1+0x1278] ;  /* 0x0012780001127983 */ /* 0x001f280000300a00 */
[----:B------:R-:W2:Y:S04]  /*2bba0*/  LDL.LU.64 R16, [R1+0x1270] ;  /* 0x0012700001107983 */ /* 0x000ea80000300a00 */
[----:B------:R-:W5:Y:S04]  /*2bbb0*/  LDL.LU R14, [R1+0x5f8] ;  /* 0x0005f800010e7983 */ /* 0x000f680000300800 */
[----:B------:R-:W3:Y:S04]  /*2bbc0*/  LDL.LU R15, [R1+0x5f4] ;  /* 0x0005f400010f7983 */ /* 0x000ee80000300800 */
[----:B------:R-:W5:Y:S04]  /*2bbd0*/  LDL.LU R4, [R1+0x1a0] ;  /* 0x0001a00001047983 */ /* 0x000f680000300800 */
[----:B------:R-:W5:Y:S04]  /*2bbe0*/  LDL.LU R5, [R1+0x1a4] ;  /* 0x0001a40001057983 */ /* 0x000f680000300800 */
[----:B------:R-:W-:Y:S01]  /*2bbf0*/  STL [R1+0x1218], R0 ;  /* 0x0012180001007387 */ /* 0x000fe20000100800 */
[----:B--2---:R-:W-:-:S15]  /*2bc00*/  HMMA.16816.F32 R8, R20, R16, R8 ;  /* 0x000000101408723c */ /* 0x004fde0000001808 */
[----:B------:R-:W-:-:S08]  /*2bc10*/  NOP ;  /* 0x0000000000007918 */ /* 0x000fd00000000000 */
[----:B------:R-:W-:Y:S04]  /*2bc20*/  STL.64 [R1+0x60], R8 ;  /* 0x0000600801007387 */ /* 0x000fe80000100a00 */
[----:B------:R0:W-:Y:S04]  /*2bc30*/  STL.64 [R1+0x68], R10 ;  /* 0x0000680a01007387 */ /* 0x0001e80000100a00 */
[----:B0-----:R-:W4:Y:S04]  /*2bc40*/  LDL.LU.64 R10, [R1+0x1268] ;  /* 0x00126800010a7983 */ /* 0x001f280000300a00 */
[----:B------:R-:W4:Y:S02]  /*2bc50*/  LDL.LU.64 R8, [R1+0x1260] ;  /* 0x0012600001087983 */ /* 0x000f240000300a00 */
[----:B----4-:R-:W-:Y:S02]  /*2bc60*/  HMMA.16816.F32 R16, R20, R18, R8 ;  /* 0x000000121410723c */ /* 0x010fe40000001808 */
[----:B------:R-:W2:Y:S04]  /*2bc70*/  LDL.LU.64 R10, [R1+0x1258] ;  /* 0x00125800010a7983 */ /* 0x000ea80000300a00 */
[----:B------:R-:W2:-:S15]  /*2bc80*/  LDL.LU.64 R8, [R1+0x1250] ;  /* 0x0012500001087983 */ /* 0x000e9e0000300a00 */
[----:B------:R-:W-:-:S02]  /*2bc90*/  NOP ;  /* 0x0000000000007918 */ /* 0x000fc40000000000 */
[----:B------:R0:W-:Y:S01]  /*2bca0*/  STL [R1+0x44], R17 ;  /* 0x0000441101007387 */ /* 0x0001e20000100800 */
[----:B------:R-:W-:-:S03]  /*2bcb0*/  IMAD.MOV.U32 R3, RZ, RZ, R16 ;  /* 0x000000ffff037224 */ /* 0x000fc600078e0010 */
[----:B------:R1:W-:Y:S04]  /*2bcc0*/  STL [R1+0x48], R18 ;  /* 0x0000481201007387 */ /* 0x0003e80000100800 */
[----:B------:R-:W4:Y:S01]  /*2bcd0*/  LDL.LU R16, [R1] ;  /* 0x0000000001107983 */ /* 0x000f220000300800 */
[----:B------:R-:W-:-:S03]  /*2bce0*/  IMAD.MOV.U32 R0, RZ, RZ, R19 ;  /* 0x000000ffff007224 */ /* 0x000fc600078e0013 */
[----:B0-----:R-:W4:Y:S04]  /*2bcf0*/  LDL.LU R17, [R1+0x4] ;  /* 0x0000040001117983 */ /* 0x001f280000300800 */
[----:B-1----:R-:W4:Y:S04]  /*2bd00*/  LDL.LU R18, [R1+0x8] ;  /* 0x0000080001127983 */ /* 0x002f280000300800 */
[----:B------:R-:W4:Y:S01]  /*2bd10*/  LDL.LU R19, [R1+0xc] ;  /* 0x00000c0001137983 */ /* 0x000f220000300800 */
[----:B--2---:R-:W-:-:S15]  /*2bd20*/  HMMA.16816.F32 R8, R20, R26, R8 ;  /* 0x0000001a1408723c */ /* 0x004fde0000001808 */
[----:B------:R-:W-:-:S08]  /*2bd30*/  NOP ;  /* 0x0000000000007918 */ /* 0x000fd00000000000 */
[----:B------:R-:W-:Y:S04]  /*2bd40*/  STL.64 [R1+0x30], R8 ;  /* 0x0000300801007387 */ /* 0x000fe80000100a00 */
[----:B------:R0:W-:Y:S04]  /*2bd50*/  STL.64 [R1+0x38], R10 ;  /* 0x0000380a01007387 */ /* 0x0001e80000100a00 */
[----:B0-----:R-:W2:Y:S04]  /*2bd60*/  LDL.LU.64 R10, [R1+0x1248] ;  /* 0x00124800010a7983 */ /* 0x001ea80000300a00 */
[----:B------:R-:W2:Y:S04]  /*2bd70*/  LDL.LU.64 R8, [R1+0x1240] ;  /* 0x0012400001087983 */ /* 0x000ea80000300a00 */
[----:B------:R-:W5:Y:S04]  /*2bd80*/  LDL.LU R26, [R1+0x5ec] ;  /* 0x0005ec00011a7983 */ /* 0x000f680000300800 */
[----:B------:R-:W5:Y:S01]  /*2bd90*/  LDL.LU R27, [R1+0x5fc] ;  /* 0x0005fc00011b7983 */ /* 0x000f620000300800 */
[----:B----4-:R-:W-:Y:S01]  /*2bda0*/  HMMA.16816.F32 R16, R20, R28, R16 ;  /* 0x0000001c1410723c */ /* 0x010fe20000001810 */
[----:B---3--:R-:W-:-:S02]  /*2bdb0*/  IMAD R13, R13, 0x100, R15 ;  /* 0x000001000d0d7824 */ /* 0x008fc400078e020f */
[----:B------:R-:W-:Y:S02]  /*2bdc0*/  IMAD R15, R7, 0x100, R6 ;  /* 0x00000100070f7824 */ /* 0x000fe400078e0206 */
[----:B------:R-:W3:Y:S04]  /*2bdd0*/  LDL.LU R6, [R1+0x1c0] ;  /* 0x0001c00001067983 */ /* 0x000ee80000300800 */
[----:B------:R-:W4:Y:S04]  /*2bde0*/  LDL.LU R7, [R1+0x1c4] ;  /* 0x0001c40001077983 */ /* 0x000f280000300800 */
[----:B------:R-:W4:Y:S04]  /*2bdf0*/  LDL.LU R28, [R1+0x180] ;  /* 0x00018000011c7983 */ /* 0x000f280000300800 */
[----:B------:R-:W4:Y:S01]  /*2be00*/  LDL.LU R29, [R1+0x184] ;  /* 0x00018400011d7983 */ /* 0x000f220000300800 */
[----:B--2---:R-:W-:Y:S01]  /*2be10*/  HMMA.16816.F32 R8, R20, R24, R8 ;  /* 0x000000181408723c */ /* 0x004fe20000001808 */
[----:B-----5:R-:W-:-:S02]  /*2be20*/  IMAD R12, R12, 0x100, R26 ;  /* 0x000001000c0c7824 */ /* 0x020fc400078e021a */
[----:B------:R-:W-:Y:S01]  /*2be30*/  IMAD R14, R14, 0x100, R27 ;  /* 0x000001000e0e7824 */ /* 0x000fe200078e021b */
[----:B------:R-:W2:Y:S04]  /*2be40*/  LDL.LU R26, [R1+0xea4] ;  /* 0x000ea400011a7983 */ /* 0x000ea80000300800 */
[----:B------:R-:W2:Y:S04]  /*2be50*/  LDL.LU R27, [R1+0xea0] ;  /* 0x000ea000011b7983 */ /* 0x000ea80000300800 */
[----:B------:R0:W-:Y:S04]  /*2be60*/  STL [R1+0x1184], R16 ;  /* 0x0011841001007387 */ /* 0x0001e80000100800 */
[----:B------:R1:W-:Y:S04]  /*2be70*/  STL [R1+0x1180], R17 ;  /* 0x0011801101007387 */ /* 0x0003e80000100800 */
[----:B------:R5:W-:Y:S04]  /*2be80*/  STL [R1+0x117c], R18 ;  /* 0x00117c1201007387 */ /* 0x000be80000100800 */
[----:B------:R3:W-:Y:S04]  /*2be90*/  STL [R1+0x1178], R19 ;  /* 0x0011781301007387 */ /* 0x0007e80000100800 */
[----:B0-----:R-:W4:Y:S04]  /*2bea0*/  LDL.LU R16, [R1+0x10] ;  /* 0x0000100001107983 */ /* 0x001f280000300800 */
[----:B-1----:R-:W4:Y:S04]  /*2beb0*/  LDL.LU R17, [R1+0x14] ;  /* 0x0000140001117983 */ /* 0x002f280000300800 */
[----:B-----5:R-:W4:Y:S04]  /*2bec0*/  LDL.LU R18, [R1+0x18] ;  /* 0x0000180001127983 */ /* 0x020f280000300800 */
[----:B---3--:R-:W4:Y:S04]  /*2bed0*/  LDL.LU R19, [R1+0x1c] ;  /* 0x00001c0001137983 */ /* 0x008f280000300800 */
[----:B------:R-:W3:Y:S04]  /*2bee0*/  LDL.LU R20, [R1+0x1b0] ;  /* 0x0001b00001147983 */ /* 0x000ee80000300800 */
[----:B------:R-:W3:Y:S04]  /*2bef0*/  LDL.LU R21, [R1+0x1b4] ;  /* 0x0001b40001157983 */ /* 0x000ee80000300800 */
[----:B------:R0:W-:Y:S04]  /*2bf00*/  STL.64 [R1], R8 ;  /* 0x0000000801007387 */ /* 0x0001e80000100a00 */
[----:B------:R-:W-:Y:S04]  /*2bf10*/  STL.64 [R1+0x8], R10 ;  /* 0x0000080a01007387 */ /* 0x000fe80000100a00 */
[----:B------:R-:W5:Y:S04]  /*2bf20*/  LDL.LU R22, [R1+0x190] ;  /* 0x0001900001167983 */ /* 0x000f680000300800 */
[----:B------:R-:W5:Y:S04]  /*2bf30*/  LDL.LU R23, [R1+0x194] ;  /* 0x0001940001177983 */ /* 0x000f680000300800 */
[----:B-----5:R-:W-:Y:S04]  /*2bf40*/  STL.64 [R1+0x1238], R22 ;  /* 0x0012381601007387 */ /* 0x020fe80000100a00 */
[----:B---3--:R-:W-:Y:S04]  /*2bf50*/  STL.64 [R1+0x1230], R20 ;  /* 0x0012301401007387 */ /* 0x008fe80000100a00 */
[----:B------:R-:W3:Y:S04]  /*2bf60*/  LDL.LU R24, [R1+0xe8c] ;  /* 0x000e8c0001187983 */ /* 0x000ee80000300800 */
[----:B0-----:R-:W5:Y:S04]  /*2bf70*/  LDL.LU R8, [R1+0xe88] ;  /* 0x000e880001087983 */ /* 0x001f680000300800 */
[----:B------:R-:W3:Y:S04]  /*2bf80*/  LDL.LU R25, [R1+0xe9c] ;  /* 0x000e9c0001197983 */ /* 0x000ee80000300800 */
[----:B--2---:R-:W-:Y:S01]  /*2bf90*/  STL.64 [R1+0x1228], R26 ;  /* 0x0012281a01007387 */ /* 0x004fe20000100a00 */
[----:B------:R-:W-:-:S02]  /*2bfa0*/  F2FP.F16.E4M3.UNPACK_B R12, R12 ;  /* 0x0000000cff0c723e */ /* 0x000fc400020006ff */
[----:B------:R-:W-:Y:S02]  /*2bfb0*/  F2FP.F16.E4M3.UNPACK_B R14, R14 ;  /* 0x0000000eff0e723e */ /* 0x000fe400020006ff */
[----:B------:R-:W-:Y:S02]  /*2bfc0*/  F2FP.F16.E4M3.UNPACK_B R13, R13 ;  /* 0x0000000dff0d723e */ /* 0x000fe400020006ff */
[----:B------:R-:W-:Y:S02]  /*2bfd0*/  F2FP.F16.E4M3.UNPACK_B R15, R15 ;  /* 0x0000000fff0f723e */ /* 0x000fe400020006ff */
[----:B------:R-:W-:Y:S02]  /*2bfe0*/  F2FP.F16.E4M3.UNPACK_B R4, R4.H1 ;  /* 0x00000004ff04723e */ /* 0x000fe400030006ff */
[----:B------:R-:W-:Y:S01]  /*2bff0*/  F2FP.F16.E4M3.UNPACK_B R5, R5.H1 ;  /* 0x00000005ff05723e */ /* 0x000fe200030006ff */
[----:B---3--:R0:W-:Y:S04]  /*2c000*/  STL.64 [R1+0x1220], R24 ;  /* 0x0012201801007387 */ /* 0x0081e80000100a00 */
[----:B0-----:R-:W2:Y:S04]  /*2c010*/  LDL.LU R24, [R1+0x50] ;  /* 0x0000500001187983 */ /* 0x001ea80000300800 */
[----:B------:R-:W2:Y:S04]  /*2c020*/  LDL.LU R25, [R1+0x54] ;  /* 0x0000540001197983 */ /* 0x000ea80000300800 */
[----:B------:R-:W2:Y:S04]  /*2c030*/  LDL.LU R26, [R1+0x58] ;  /* 0x00005800011a7983 */ /* 0x000ea80000300800 */
[----:B------:R-:W2:Y:S01]  /*2c040*/  LDL.LU R27, [R1+0x5c] ;  /* 0x00005c00011b7983 */ /* 0x000ea20000300800 */
[----:B----4-:R-:W-:Y:S01]  /*2c050*/  HMMA.16816.F32 R20, R12, R4, R16 ;  /* 0x000000040c14723c */ /* 0x010fe20000001810 */
[----:B------:R-:W-:-:S02]  /*2c060*/  F2FP.F16.E4M3.UNPACK_B R6, R6.H1 ;  /* 0x00000006ff06723e */ /* 0x000fc400030006ff */
[----:B------:R-:W-:Y:S01]  /*2c070*/  F2FP.F16.E4M3.UNPACK_B R7, R7.H1 ;  /* 0x00000007ff07723e */ /* 0x000fe200030006ff */
[----:B------:R-:W3:Y:S04]  /*2c080*/  LDL.LU R10, [R1+0xe98] ;  /* 0x000e9800010a7983 */ /* 0x000ee80000300800 */
[----:B------:R-:W4:Y:S04]  /*2c090*/  LDL.LU R9, [R1+0xe94] ;  /* 0x000e940001097983 */ /* 0x000f280000300800 */
[----:B------:R-:W4:-:S12]  /*2c0a0*/  LDL.LU R11, [R1+0xe90] ;  /* 0x000e9000010b7983 */ /* 0x000f180000300800 */
[----:B------:R-:W-:Y:S02]  /*2c0b0*/  IMAD.MOV.U32 R18, RZ, RZ, R22 ;  /* 0x000000ffff127224 */ /* 0x000fe400078e0016 */
[----:B------:R-:W-:Y:S02]  /*2c0c0*/  IMAD.MOV.U32 R19, RZ, RZ, R23 ;  /* 0x000000ffff137224 */ /* 0x000fe400078e0017 */
[----:B------:R-:W-:Y:S02]  /*2c0d0*/  IMAD.MOV.U32 R16, RZ, RZ, R20 ;  /* 0x000000ffff107224 */ /* 0x000fe400078e0014 */
[----:B------:R-:W-:Y:S01]  /*2c0e0*/  IMAD.MOV.U32 R17, RZ, RZ, R21 ;  /* 0x000000ffff117224 */ /* 0x000fe200078e0015 */
[----:B------:R-:W5:Y:S04]  /*2c0f0*/  LDL.LU.64 R22, [R1+0x1238] ;  /* 0x0012380001167983 */ /* 0x000f680000300a00 */
[----:B------:R-:W3:Y:S04]  /*2c100*/  LDL.LU.64 R20, [R1+0x1230] ;  /* 0x0012300001147983 */ /* 0x000ee80000300a00 */
[----:B------:R-:W-:Y:S04]  /*2c110*/  STL.64 [R1+0x1190], R18 ;  /* 0x0011901201007387 */ /* 0x000fe80000100a00 */
[----:B------:R0:W-:Y:S04]  /*2c120*/  STL.64 [R1+0x1188], R16 ;  /* 0x0011881001007387 */ /* 0x0001e80000100a00 */
[----:B0-----:R-:W4:Y:S04]  /*2c130*/  LDL.LU R16, [R1+0xa0] ;  /* 0x0000a00001107983 */ /* 0x001f280000300800 */
[----:B------:R-:W4:Y:S04]  /*2c140*/  LDL.LU R17, [R1+0xa4] ;  /* 0x0000a40001117983 */ /* 0x000f280000300800 */
[----:B------:R-:W4:Y:S04]  /*2c150*/  LDL.LU R18, [R1+0xa8] ;  /* 0x0000a80001127983 */ /* 0x000f280000300800 */
[----:B------:R-:W4:Y:S01]  /*2c160*/  LDL.LU R19, [R1+0xac] ;  /* 0x0000ac0001137983 */ /* 0x000f220000300800 */
[----:B--2---:R-:W-:-:S15]  /*2c170*/  HMMA.16816.F32 R24, R12, R6, R24 ;  /* 0x000000060c18723c */ /* 0x004fde0000001818 */
[----:B------:R-:W-:-:S08]  /*2c180*/  NOP ;  /* 0x0000000000007918 */ /* 0x000fd00000000000 */
[----:B------:R-:W-:Y:S04]  /*2c190*/  STL.64 [R1+0x50], R24 ;  /* 0x0000501801007387 */ /* 0x000fe80000100a00 */
[----:B------:R0:W-:Y:S04]  /*2c1a0*/  STL.64 [R1+0x58], R26 ;  /* 0x0000581a01007387 */ /* 0x0001e80000100a00 */
[----:B0-----:R-:W2:Y:S04]  /*2c1b0*/  LDL.LU.64 R26, [R1+0x1228] ;  /* 0x00122800011a7983 */ /* 0x001ea80000300a00 */
[----:B------:R-:W2:Y:S04]  /*2c1c0*/  LDL.LU.64 R24, [R1+0x1220] ;  /* 0x0012200001187983 */ /* 0x000ea80000300a00 */
[----:B------:R-:W-:Y:S04]  /*2c1d0*/  STL.64 [R1+0x11e0], R6 ;  /* 0x0011e00601007387 */ /* 0x000fe80000100a00 */
[----:B------:R0:W-:Y:S04]  /*2c1e0*/  STL.64 [R1+0x11d8], R4 ;  /* 0x0011d80401007387 */ /* 0x0001e80000100a00 */
[----:B0-----:R-:W4:Y:S04]  /*2c1f0*/  LDL.LU R4, [R1+0x70] ;  /* 0x0000700001047983 */ /* 0x001f280000300800 */
[----:B------:R-:W4:Y:S04]  /*2c200*/  LDL.LU R5, [R1+0x74] ;  /* 0x0000740001057983 */ /* 0x000f280000300800 */
[----:B------:R-:W4:Y:S04]  /*2c210*/  LDL.LU R6, [R1+0x78] ;  /* 0x0000780001067983 */ /* 0x000f280000300800 */
[----:B------:R-:W4:Y:S01]  /*2c220*/  LDL.LU R7, [R1+0x7c] ;  /* 0x00007c0001077983 */ /* 0x000f220000300800 */
[----:B---3--:R-:W-:-:S02]  /*2c230*/  F2FP.F16.E4M3.UNPACK_B R20, R20.H1 ;  /* 0x00000014ff14723e */ /* 0x008fc400030006ff */
[----:B------:R-:W-:Y:S02]  /*2c240*/  F2FP.F16.E4M3.UNPACK_B R21, R21.H1 ;  /* 0x00000015ff15723e */ /* 0x000fe400030006ff */
[----:B-----5:R-:W-:Y:S02]  /*2c250*/  F2FP.F16.E4M3.UNPACK_B R22, R22.H1 ;  /* 0x00000016ff16723e */ /* 0x020fe400030006ff */
[----:B------:R-:W-:-:S03]  /*2c260*/  F2FP.F16.E4M3.UNPACK_B R23, R23.H1 ;  /* 0x00000017ff17723e */ /* 0x000fc600030006ff */
[----:B----4-:R-:W-:-:S15]  /*2c270*/  HMMA.16816.F32 R4, R12, R20, R4 ;  /* 0x000000140c04723c */ /* 0x010fde0000001804 */
[----:B------:R-:W-:-:S08]  /*2c280*/  NOP ;  /* 0x0000000000007918 */ /* 0x000fd00000000000 */
[----:B------:R-:W-:Y:S04]  /*2c290*/  STL.64 [R1+0x70], R4 ;  /* 0x0000700401007387 */ /* 0x000fe80000100a00 */
[----:B------:R0:W-:Y:S02]  /*2c2a0*/  STL.64 [R1+0x78], R6 ;  /* 0x0000780601007387 */ /* 0x0001e40000100a00 */
[----:B0-----:R-:W-:Y:S06]  /*2c2b0*/  HMMA.16816.F32 R4, R12, R22, R16 ;  /* 0x000000160c04723c */ /* 0x001fec0000001810 */
[----:B------:R-:W-:Y:S04]  /*2c2c0*/  STL.64 [R1+0x11c0], R22 ;  /* 0x0011c01601007387 */ /* 0x000fe80000100a00 */
[----:B------:R0:W-:Y:S01]  /*2c2d0*/  STL.64 [R1+0x11b8], R20 ;  /* 0x0011b81401007387 */ /* 0x0001e20000100a00 */
[----:B------:R-:W-:-:S02]  /*2c2e0*/  IMAD.MOV.U32 R16, RZ, RZ, R3 ;  /* 0x000000ffff107224 */ /* 0x000fc400078e0003 */
[----:B------:R-:W-:-:S10]  /*2c2f0*/  IMAD.MOV.U32 R19, RZ, RZ, R0 ;  /* 0x000000ffff137224 */ /* 0x000fd400078e0000 */
[----:B------:R1:W-:Y:S04]  /*2c300*/  STL.64 [R1+0x90], R4 ;  /* 0x0000900401007387 */ /* 0x0003e80000100a00 */
[----:B------:R3:W-:Y:S04]  /*2c310*/  STL.64 [R1+0x98], R6 ;  /* 0x0000980601007387 */ /* 0x0007e80000100a00 */
[----:B------:R-:W4:Y:S04]  /*2c320*/  LDL.LU R3, [R1+0x121c] ;  /* 0x00121c0001037983 */ /* 0x000f280000300800 */
[----:B------:R-:W5:Y:S04]  /*2c330*/  LDL.LU R17, [R1+0x44] ;  /* 0x0000440001117983 */ /* 0x000f680000300800 */
[----:B------:R-:W5:Y:S04]  /*2c340*/  LDL.LU R18, [R1+0x48] ;  /* 0x0000480001127983 */ /* 0x000f680000300800 */
[----:B------:R-:W5:Y:S04]  /*2c350*/  LDL.LU R0, [R1+0x1218] ;  /* 0x0012180001007983 */ /* 0x000f680000300800 */
[----:B0-----:R-:W5:Y:S04]  /*2c360*/  LDL.LU R20, [R1+0xb0] ;  /* 0x0000b00001147983 */ /* 0x001f680000300800 */
[----:B------:R-:W5:Y:S04]  /*2c370*/  LDL.LU R21, [R1+0xb4] ;  /* 0x0000b40001157983 */ /* 0x000f680000300800 */
[----:B-1----:R-:W4:Y:S04]  /*2c380*/  LDL.LU R4, [R1+0xe0] ;  /* 0x0000e00001047983 */ /* 0x002f280000300800 */
[----:B------:R-:W4:Y:S04]  /*2c390*/  LDL.LU R5, [R1+0xe4] ;  /* 0x0000e40001057983 */ /* 0x000f280000300800 */
[----:B---3--:R-:W3:Y:S04]  /*2c3a0*/  LDL.LU R6, [R1+0xe8] ;  /* 0x0000e80001067983 */ /* 0x008ee80000300800 */
[----:B------:R-:W3:Y:S01]  /*2c3b0*/  LDL.LU R7, [R1+0xec] ;  /* 0x0000ec0001077983 */ /* 0x000ee20000300800 */
[----:B------:R-:W-:-:S02]  /*2c3c0*/  IMAD R9, R11, 0x100, R9 ;  /* 0x000001000b097824 */ /* 0x000fc400078e0209 */
[----:B--2---:R-:W-:Y:S01]  /*2c3d0*/  IMAD R11, R27, 0x100, R26 ;  /* 0x000001001b0b7824 */ /* 0x004fe200078e021a */
[----:B---3--:R-:W-:Y:S04]  /*2c3e0*/  STL.64 [R1+0x11f0], R6 ;  /* 0x0011f00601007387 */ /* 0x008fe80000100a00 */
[----:B----4-:R0:W-:Y:S04]  /*2c3f0*/  STL.64 [R1+0x11e8], R4 ;  /* 0x0011e80401007387 */ /* 0x0101e80000100a00 */
[----:B0-----:R-:W2:Y:S04]  /*2c400*/  LDL.LU R4, [R1+0xf0] ;  /* 0x0000f00001047983 */ /* 0x001ea80000300800 */
[----:B------:R-:W2:Y:S04]  /*2c410*/  LDL.LU R5, [R1+0xf4] ;  /* 0x0000f40001057983 */ /* 0x000ea80000300800 */
[----:B------:R-:W3:Y:S04]  /*2c420*/  LDL.LU R6, [R1+0xf8] ;  /* 0x0000f80001067983 */ /* 0x000ee80000300800 */
[----:B------:R-:W3:Y:S01]  /*2c430*/  LDL.LU R7, [R1+0xfc] ;  /* 0x0000fc0001077983 */ /* 0x000ee20000300800 */
[----:B------:R-:W-:-:S03]  /*2c440*/  IMAD R8, R8, 0x100, R24 ;  /* 0x0000010008087824 */ /* 0x000fc600078e0218 */
[----:B------:R-:W4:Y:S01]  /*2c450*/  LDL.LU R26, [R1+0x170] ;  /* 0x00017000011a7983 */ /* 0x000f220000300800 */
[----:B------:R-:W-:Y:S01]  /*2c460*/  IMAD R10, R10, 0x100, R25 ;  /* 0x000001000a0a7824 */ /* 0x000fe200078e0219 */
[----:B------:R-:W-:Y:S02]  /*2c470*/  F2FP.F16.E4M3.UNPACK_B R24, R28.H1 ;  /* 0x0000001cff18723e */ /* 0x000fe400030006ff */
[----:B------:R-:W4:Y:S01]  /*2c480*/  LDL.LU R27, [R1+0x174] ;  /* 0x00017400011b7983 */ /* 0x000f220000300800 */
[----:B------:R-:W-:-:S03]  /*2c490*/  F2FP.F16.E4M3.UNPACK_B R25, R29.H1 ;  /* 0x0000001dff19723e */ /* 0x000fc600030006ff */
[----:B------:R-:W4:Y:S01]  /*2c4a0*/  LDL.LU R28, [R1+0x160] ;  /* 0x00016000011c7983 */ /* 0x000f220000300800 */
[----:B------:R-:W-:-:S03]  /*2c4b0*/  IMAD.MOV.U32 R23, RZ, RZ, R2 ;  /* 0x000000ffff177224 */ /* 0x000fc600078e0002 */
[----:B------:R-:W4:Y:S01]  /*2c4c0*/  LDL.LU R29, [R1+0x164] ;  /* 0x00016400011d7983 */ /* 0x000f220000300800 */
[----:B------:R-:W-:-:S03]  /*2c4d0*/  IMAD.MOV.U32 R22, RZ, RZ, R3 ;  /* 0x000000ffff167224 */ /* 0x000fc600078e0003 */
[----:B------:R-:W4:Y:S04]  /*2c4e0*/  LDL.LU R2, [R1+0x150] ;  /* 0x0001500001027983 */ /* 0x000f280000300800 */
[----:B------:R-:W4:Y:S04]  /*2c4f0*/  LDL.LU R3, [R1+0x154] ;  /* 0x0001540001037983 */ /* 0x000f280000300800 */
        /* <DEDUP_REMOVED lines=13> */
[----:B-----5:R0:W-:Y:S04]  /*2c5d0*/  STL.64 [R1+0x11c8], R20 ;  /* 0x0011c81401007387 */ /* 0x0201e80000100a00 */
[----:B0-----:R-:W3:Y:S04]  /*2c5e0*/  LDL.LU R20, [R1+0xd0] ;  /* 0x0000d00001147983 */ /* 0x001ee80000300800 */
[----:B------:R-:W3:Y:S04]  /*2c5f0*/  LDL.LU R21, [R1+0xd4] ;  /* 0x0000d40001157983 */ /* 0x000ee80000300800 */
[----:B------:R-:W3:Y:S04]  /*2c600*/  LDL.LU R22, [R1+0xd8] ;  /* 0x0000d80001167983 */ /* 0x000ee80000300800 */
[----:B------:R-:W3:Y:S04]  /*2c610*/  LDL.LU R23, [R1+0xdc] ;  /* 0x0000dc0001177983 */ /* 0x000ee80000300800 */
[----:B------:R-:W-:Y:S04]  /*2c620*/  STL.64 [R1+0x11a0], R18 ;  /* 0x0011a01201007387 */ /* 0x000fe80000100a00 */
[----:B------:R0:W-:Y:S04]  /*2c630*/  STL.64 [R1+0x1198], R16 ;  /* 0x0011981001007387 */ /* 0x0001e80000100a00 */
[----:B0-----:R-:W5:Y:S04]  /*2c640*/  LDL.LU R16, [R1+0x60] ;  /* 0x0000600001107983 */ /* 0x001f680000300800 */
[----:B------:R-:W5:Y:S04]  /*2c650*/  LDL.LU R17, [R1+0x64] ;  /* 0x0000640001117983 */ /* 0x000f680000300800 */
[----:B------:R-:W4:Y:S04]  /*2c660*/  LDL.LU R18, [R1+0x68] ;  /* 0x0000680001127983 */ /* 0x000f280000300800 */
[----:B------:R-:W4:Y:S01]  /*2c670*/  LDL.LU R19, [R1+0x6c] ;  /* 0x00006c0001137983 */ /* 0x000f220000300800 */
[----:B--2---:R-:W-:Y:S03]  /*2c680*/  HMMA.16816.F32 R4, R12, R24, R4 ;  /* 0x000000180c04723c */ /* 0x004fe60000001804 */
[----:B----4-:R-:W-:Y:S04]  /*2c690*/  STL.64 [R1+0x11b0], R18 ;  /* 0x0011b01201007387 */ /* 0x010fe80000100a00 */
[----:B-----5:R0:W-:Y:S04]  /*2c6a0*/  STL.64 [R1+0x11a8], R16 ;  /* 0x0011a81001007387 */ /* 0x0201e80000100a00 */
[----:B0-----:R-:W2:Y:S04]  /*2c6b0*/  LDL.LU R16, [R1+0x80] ;  /* 0x0000800001107983 */ /* 0x001ea80000300800 */
[----:B------:R-:W2:Y:S04]  /*2c6c0*/  LDL.LU R17, [R1+0x84] ;  /* 0x0000840001117983 */ /* 0x000ea80000300800 */
[----:B------:R-:W2:Y:S01]  /*2c6d0*/  LDL.LU R18, [R1+0x88] ;  /* 0x0000880001127983 */ /* 0x000ea20000300800 */
[----:B------:R-:W-:-:S03]  /*2c6e0*/  IMAD.MOV.U32 R19, RZ, RZ, R0 ;  /* 0x000000ffff137224 */ /* 0x000fc600078e0000 */
[----:B------:R-:W4:Y:S04]  /*2c6f0*/  LDL.LU R0, [R1+0x1ac] ;  /* 0x0001ac0001007983 */ /* 0x000f280000300800 */
[----:B------:R-:W-:Y:S04]  /*2c700*/  STL.64 [R1+0xc0], R4 ;  /* 0x0000c00401007387 */ /* 0x000fe80000100a00 */
[----:B------:R0:W-:Y:S04]  /*2c710*/  STL.64 [R1+0xc8], R6 ;  /* 0x0000c80601007387 */ /* 0x0001e80000100a00 */
[----:B0-----:R-:W5:Y:S04]  /*2c720*/  LDL.LU.64 R6, [R1+0x1210] ;  /* 0x0012100001067983 */ /* 0x001f680000300a00 */
[----:B------:R-:W5:Y:S01]  /*2c730*/  LDL.LU.64 R4, [R1+0x1208] ;  /* 0x0012080001047983 */ /* 0x000f620000300a00 */
[----:B------:R-:W-:-:S02]  /*2c740*/  F2FP.F16.E4M3.UNPACK_B R26, R26.H1 ;  /* 0x0000001aff1a723e */ /* 0x000fc400030006ff */
[----:B------:R-:W-:-:S07]  /*2c750*/  F2FP.F16.E4M3.UNPACK_B R27, R27.H1 ;  /* 0x0000001bff1b723e */ /* 0x000fce00030006ff */
[----:B-----5:R-:W-:-:S15]  /*2c760*/  HMMA.16816.F32 R4, R12, R26, R4 ;  /* 0x0000001a0c04723c */ /* 0x020fde0000001804 */
[----:B------:R-:W-:-:S08]  /*2c770*/  NOP ;  /* 0x0000000000007918 */ /* 0x000fd00000000000 */
        /* <DEDUP_REMOVED lines=13> */
[----:B------:R-:W-:Y:S02]  /*2c850*/  F2FP.F16.E4M3.UNPACK_B R3, R3.H1 ;  /* 0x00000003ff03723e */ /* 0x000fe400030006ff */
[----:B------:R-:W-:Y:S02]  /*2c860*/  F2FP.F16.E4M3.UNPACK_B R8, R8 ;  /* 0x00000008ff08723e */ /* 0x000fe400020006ff */
[----:B------:R-:W-:Y:S02]  /*2c870*/  F2FP.F16.E4M3.UNPACK_B R10, R10 ;  /* 0x0000000aff0a723e */ /* 0x000fe400020006ff */
[----:B------:R-:W-:Y:S01]  /*2c880*/  F2FP.F16.E4M3.UNPACK_B R9, R9 ;  /* 0x00000009ff09723e */ /* 0x000fe200020006ff */
[----:B-----5:R-:W-:Y:S01]  /*2c890*/  HMMA.16816.F32 R12, R12, R2, R4 ;  /* 0x000000020c0c723c */ /* 0x020fe20000001804 */
[----:B------:R-:W5:Y:S04]  /*2c8a0*/  LDL.LU.64 R6, [R1+0x11e0] ;  /* 0x0011e00001067983 */ /* 0x000f680000300a00 */
[----:B------:R-:W3:Y:S01]  /*2c8b0*/  LDL.LU.64 R4, [R1+0x11d8] ;  /* 0x0011d80001047983 */ /* 0x000ee20000300a00 */
[----:B------:R-:W-:-:S15]  /*2c8c0*/  F2FP.F16.E4M3.UNPACK_B R11, R11 ;  /* 0x0000000bff0b723e */ /* 0x000fde00020006ff */
[----:B------:R-:W-:-:S02]  /*2c8d0*/  NOP ;  /* 0x0000000000007918 */ /* 0x000fc40000000000 */
[----:B------:R0:W-:Y:S04]  /*2c8e0*/  STL.64 [R1+0x100], R12 ;  /* 0x0001000c01007387 */ /* 0x0001e80000100a00 */
[----:B------:R1:W-:Y:S04]  /*2c8f0*/  STL.64 [R1+0x108], R14 ;  /* 0x0001080e01007387 */ /* 0x0003e80000100a00 */
[----:B0-----:R-:W4:Y:S04]  /*2c900*/  LDL.LU R12, [R1+0xea8] ;  /* 0x000ea800010c7983 */ /* 0x001f280000300800 */
[----:B-1----:R-:W4:Y:S04]  /*2c910*/  LDL.LU R14, [R1+0xeb8] ;  /* 0x000eb800010e7983 */ /* 0x002f280000300800 */
[----:B------:R-:W4:Y:S04]  /*2c920*/  LDL.LU R13, [R1+0xeb0] ;  /* 0x000eb000010d7983 */ /* 0x000f280000300800 */
[----:B------:R-:W4:Y:S01]  /*2c930*/  LDL.LU R15, [R1+0xec0] ;  /* 0x000ec000010f7983 */ /* 0x000f220000300800 */
[----:B---3--:R-:W-:-:S15]  /*2c940*/  HMMA.16816.F32 R20, R8, R4, R20 ;  /* 0x000000040814723c */ /* 0x008fde0000001814 */
[----:B------:R-:W-:-:S08]  /*2c950*/  NOP ;  /* 0x0000000000007918 */ /* 0x000fd00000000000 */
[----:B------:R-:W-:Y:S04]  /*2c960*/  STL.64 [R1+0xd0], R20 ;  /* 0x0000d01401007387 */ /* 0x000fe80000100a00 */
[----:B------:R0:W-:Y:S04]  /*2c970*/  STL.64 [R1+0xd8], R22 ;  /* 0x0000d81601007387 */ /* 0x0001e80000100a00 */
[----:B0-----:R-:W5:Y:S04]  /*2c980*/  LDL.LU.64 R22, [R1+0x11d0] ;  /* 0x0011d00001167983 */ /* 0x001f680000300a00 */
[----:B------:R-:W5:Y:S04]  /*2c990*/  LDL.LU.64 R20, [R1+0x11c8] ;  /* 0x0011c80001147983 */ /* 0x000f680000300a00 */
[----:B------:R-:W3:Y:S04]  /*2c9a0*/  LDL.LU R4, [R1+0xeb4] ;  /* 0x000eb40001047983 */ /* 0x000ee80000300800 */
[----:B------:R-:W4:Y:S01]  /*2c9b0*/  LDL.LU R5, [R1+0xec4] ;  /* 0x000ec40001057983 */ /* 0x000f220000300800 */
[----:B-----5:R-:W-:-:S15]  /*2c9c0*/  HMMA.16816.F32 R20, R8, R6, R20 ;  /* 0x000000060814723c */ /* 0x020fde0000001814 */
[----:B------:R-:W-:-:S08]  /*2c9d0*/  NOP ;  /* 0x0000000000007918 */ /* 0x000fd00000000000 */
[----:B------:R-:W-:Y:S04]  /*2c9e0*/  STL.64 [R1+0x140], R20 ;  /* 0x0001401401007387 */ /* 0x000fe80000100a00 */
[----:B------:R0:W-:Y:S04]  /*2c9f0*/  STL.64 [R1+0x148], R22 ;  /* 0x0001481601007387 */ /* 0x0001e80000100a00 */
[----:B0-----:R-:W5:Y:S04]  /*2ca00*/  LDL.LU.64 R22, [R1+0x11c0] ;  /* 0x0011c00001167983 */ /* 0x001f680000300a00 */
[----:B------:R-:W2:Y:S04]  /*2ca10*/  LDL.LU.64 R20, [R1+0x11b8] ;  /* 0x0011b80001147983 */ /* 0x000ea80000300a00 */
[----:B------:R-:W3:Y:S04]  /*2ca20*/  LDL.LU R6, [R1+0xeac] ;  /* 0x000eac0001067983 */ /* 0x000ee80000300800 */
[----:B------:R-:W3:Y:S01]  /*2ca30*/  LDL.LU R7, [R1+0xebc] ;  /* 0x000ebc0001077983 */ /* 0x000ee20000300800 */
[----:B--2---:R-:W-:-:S15]  /*2ca40*/  HMMA.16816.F32 R16, R8, R20, R16 ;  /* 0x000000140810723c */ /* 0x004fde0000001810 */
[----:B------:R-:W-:-:S08]  /*2ca50*/  NOP ;  /* 0x0000000000007918 */ /* 0x000fd00000000000 */
[----:B------:R-:W-:Y:S04]  /*2ca60*/  STL.64 [R1+0x130], R16 ;  /* 0x0001301001007387 */ /* 0x000fe80000100a00 */
[----:B------:R0:W-:Y:S04]  /*2ca70*/  STL.64 [R1+0x138], R18 ;  /* 0x0001381201007387 */ /* 0x0001e80000100a00 */
[----:B0-----:R-:W5:Y:S04]  /*2ca80*/  LDL.LU.64 R18, [R1+0x11b0] ;  /* 0x0011b00001127983 */ /* 0x001f680000300a00 */
[----:B------:R-:W5:Y:S02]  /*2ca90*/  LDL.LU.64 R16, [R1+0x11a8] ;  /* 0x0011a80001107983 */ /* 0x000f640000300a00 */
[----:B-----5:R-:W-:Y:S02]  /*2caa0*/  HMMA.16816.F32 R20, R8, R22, R16 ;  /* 0x000000160814723c */ /* 0x020fe40000001810 */
[----:B------:R-:W2:Y:S04]  /*2cab0*/  LDL.LU.64 R18, [R1+0x11a0] ;  /* 0x0011a00001127983 */ /* 0x000ea80000300a00 */
[----:B------:R-:W2:-:S15]  /*2cac0*/  LDL.LU.64 R16, [R1+0x1198] ;  /* 0x0011980001107983 */ /* 0x000e9e0000300a00 */
[----:B------:R-:W-:-:S02]  /*2cad0*/  NOP ;  /* 0x0000000000007918 */ /* 0x000fc40000000000 */
[----:B------:R0:W-:Y:S04]  /*2cae0*/  STL.64 [R1+0xf0], R20 ;  /* 0x0000f01401007387 */ /* 0x0001e80000100a00 */
[----:B------:R1:W-:Y:S04]  /*2caf0*/  STL.64 [R1+0xf8], R22 ;  /* 0x0000f81601007387 */ /* 0x0003e80000100a00 */
[----:B0-----:R-:W5:Y:S04]  /*2cb00*/  LDL.LU R20, [R1+0x30] ;  /* 0x0000300001147983 */ /* 0x001f680000300800 */
[----:B------:R-:W5:Y:S04]  /*2cb10*/  LDL.LU R21, [R1+0x34] ;  /* 0x0000340001157983 */ /* 0x000f680000300800 */
[----:B-1----:R-:W5:Y:S04]  /*2cb20*/  LDL.LU R22, [R1+0x38] ;  /* 0x0000380001167983 */ /* 0x002f680000300800 */
[----:B------:R-:W5:Y:S01]  /*2cb30*/  LDL.LU R23, [R1+0x3c] ;  /* 0x00003c0001177983 */ /* 0x000f620000300800 */
[C---:B--2---:R-:W-:Y:S06]  /*2cb40*/  HMMA.16816.F32 R16, R8.reuse, R24, R16 ;  /* 0x000000180810723c */ /* 0x044fec0000001810 */
[----:B-----5:R-:W-:-:S15]  /*2cb50*/  HMMA.16816.F32 R20, R8, R26, R20 ;  /* 0x0000001a0814723c */ /* 0x020fde0000001814 */
[----:B------:R-:W-:-:S02]  /*2cb60*/  NOP ;  /* 0x0000000000007918 */ /* 0x000fc40000000000 */
[----:B------:R-:W-:Y:S04]  /*2cb70*/  STL.64 [R1+0xb0], R16 ;  /* 0x0000b01001007387 */ /* 0x000fe80000100a00 */
[----:B------:R0:W-:Y:S04]  /*2cb80*/  STL.64 [R1+0xb8], R18 ;  /* 0x0000b81201007387 */ /* 0x0001e80000100a00 */
[----:B0-----:R-:W2:Y:S04]  /*2cb90*/  LDL.LU.64 R18, [R1+0x1190] ;  /* 0x0011900001127983 */ /* 0x001ea80000300a00 */
[----:B------:R-:W5:Y:S04]  /*2cba0*/  LDL.LU.64 R16, [R1+0x1188] ;  /* 0x0011880001107983 */ /* 0x000f680000300a00 */
[----:B------:R0:W-:Y:S01]  /*2cbb0*/  STL.64 [R1+0x40], R20 ;  /* 0x0000401401007387 */ /* 0x0001e20000100a00 */
[----:B------:R-:W-:-:S02]  /*2cbc0*/  IMAD.MOV.U32 R27, RZ, RZ, R22 ;  /* 0x000000ffff1b7224 */ /* 0x000fc400078e0016 */
[----:B------:R-:W-:Y:S01]  /*2cbd0*/  IMAD.MOV.U32 R26, RZ, RZ, R23 ;  /* 0x000000ffff1a7224 */ /* 0x000fe200078e0017 */
[----:B------:R-:W3:Y:S04]  /*2cbe0*/  LDL R22, [R1+0x198] ;  /* 0x0001980001167983 */ /* 0x000ee80000100800 */
[----:B------:R-:W3:Y:S04]  /*2cbf0*/  LDL R23, [R1+0x19c] ;  /* 0x00019c0001177983 */ /* 0x000ee80000100800 */
[----:B0-----:R-:W2:Y:S04]  /*2cc00*/  LDL R20, [R1+0x1b8] ;  /* 0x0001b80001147983 */ /* 0x001ea80000100800 */
[----:B------:R-:W2:Y:S01]  /*2cc10*/  LDL R21, [R1+0x1bc] ;  /* 0x0001bc0001157983 */ /* 0x000ea20000100800 */
[----:B----4-:R-:W-:-:S03]  /*2cc20*/  IMAD R15, R15, 0x100, R5 ;  /* 0x000001000f0f7824 */ /* 0x010fc600078e0205 */
[----:B------:R-:W4:Y:S04]  /*2cc30*/  LDL R5, [R1+0x1a8] ;  /* 0x0001a80001057983 */ /* 0x000f280000100800 */
[----:B---3--:R0:W-:Y:S04]  /*2cc40*/  STL.64 [R1+0x1160], R22 ;  /* 0x0011601601007387 */ /* 0x0081e80000100a00 */
[----:B--2---:R5:W-:Y:S01]  /*2cc50*/  STL.64 [R1+0x1158], R20 ;  /* 0x0011581401007387 */ /* 0x004be20000100a00 */
[----:B0-----:R-:W-:Y:S02]  /*2cc60*/  IMAD.MOV.U32 R22, RZ, RZ, R18 ;  /* 0x000000ffff167224 */ /* 0x001fe400078e0012 */
[----:B------:R-:W-:-:S02]  /*2cc70*/  IMAD.MOV.U32 R23, RZ, RZ, R19 ;  /* 0x000000ffff177224 */ /* 0x000fc400078e0013 */
[----:B-----5:R-:W-:Y:S02]  /*2cc80*/  IMAD.MOV.U32 R20, RZ, RZ, R16 ;  /* 0x000000ffff147224 */ /* 0x020fe400078e0010 */
[----:B------:R-:W-:Y:S01]  /*2cc90*/  IMAD.MOV.U32 R21, RZ, RZ, R17 ;  /* 0x000000ffff157224 */ /* 0x000fe200078e0011 */
[----:B------:R-:W2:Y:S04]  /*2cca0*/  LDL.LU R16, [R1+0x1184] ;  /* 0x0011840001107983 */ /* 0x000ea80000300800 */
[----:B------:R-:W2:Y:S04]  /*2ccb0*/  LDL.LU R17, [R1+0x1180] ;  /* 0x0011800001117983 */ /* 0x000ea80000300800 */
[----:B------:R-:W2:Y:S04]  /*2ccc0*/  LDL.LU R18, [R1+0x117c] ;  /* 0x00117c0001127983 */ /* 0x000ea80000300800 */
[----:B------:R-:W2:Y:S04]  /*2ccd0*/  LDL.LU R19, [R1+0x1178] ;  /* 0x0011780001137983 */ /* 0x000ea80000300800 */
[----:B------:R-:W-:Y:S04]  /*2cce0*/  STL.64 [R1+0x1170], R22 ;  /* 0x0011701601007387 */ /* 0x000fe80000100a00 */
[----:B------:R0:W-:Y:S04]  /*2ccf0*/  STL.64 [R1+0x1168], R20 ;  /* 0x0011681401007387 */ /* 0x0001e80000100a00 */
[----:B0-----:R-:W3:Y:S04]  /*2cd00*/  LDL.LU R20, [R1] ;  /* 0x0000000001147983 */ /* 0x001ee80000300800 */
[----:B------:R-:W3:Y:S04]  /*2cd10*/  LDL.LU R21, [R1+0x4] ;  /* 0x0000040001157983 */ /* 0x000ee80000300800 */
[----:B------:R-:W3:Y:S04]  /*2cd20*/  LDL.LU R22, [R1+0x8] ;  /* 0x0000080001167983 */ /* 0x000ee80000300800 */
[----:B------:R-:W3:Y:S04]  /*2cd30*/  LDL.LU R23, [R1+0xc] ;  /* 0x00000c0001177983 */ /* 0x000ee80000300800 */
[----:B------:R-:W5:Y:S04]  /*2cd40*/  LDL R24, [R1+0x188] ;  /* 0x0001880001187983 */ /* 0x000f680000100800 */
[----:B------:R-:W5:Y:S01]  /*2cd50*/  LDL R25, [R1+0x18c] ;  /* 0x00018c0001197983 */ /* 0x000f620000100800 */
[----:B------:R-:W-:-:S02]  /*2cd60*/  IMAD R12, R12, 0x100, R6 ;  /* 0x000001000c0c7824 */ /* 0x000fc400078e0206 */
[----:B------:R-:W-:Y:S01]  /*2cd70*/  IMAD R14, R14, 0x100, R7 ;  /* 0x000001000e0e7824 */ /* 0x000fe200078e0207 */
[----:B------:R-:W4:Y:S04]  /*2cd80*/  LDL R6, [R1+0x1c8] ;  /* 0x0001c80001067983 */ /* 0x000f280000100800 */
[----:B------:R-:W4:Y:S04]  /*2cd90*/  LDL R7, [R1+0x1cc] ;  /* 0x0001cc0001077983 */ /* 0x000f280000100800 */
[----:B------:R-:W-:Y:S01]  /*2cda0*/  STL.64 [R1+0x1150], R26 ;  /* 0x0011501a01007387 */ /* 0x000fe20000100a00 */
[C---:B--2---:R-:W-:Y:S03]  /*2cdb0*/  HMMA.16816.F32 R16, R8.reuse, R28, R16 ;  /* 0x0000001c0810723c */ /* 0x044fe60000001810 */
[----:B-----5:R0:W-:Y:S03]  /*2cdc0*/  STL.64 [R1+0x1148], R24 ;  /* 0x0011481801007387 */ /* 0x0201e60000100a00 */
[----:B---3--:R-:W-:Y:S01]  /*2cdd0*/  HMMA.16816.F32 R8, R8, R2, R20 ;  /* 0x000000020808723c */ /* 0x008fe20000001814 */
[----:B0-----:R-:W2:Y:S04]  /*2cde0*/  LDL.LU R24, [R1+0x50] ;  /* 0x0000500001187983 */ /* 0x001ea80000300800 */
[----:B------:R-:W2:Y:S04]  /*2cdf0*/  LDL.LU R25, [R1+0x54] ;  /* 0x0000540001197983 */ /* 0x000ea80000300800 */
[----:B------:R-:W2:Y:S04]  /*2ce00*/  LDL.LU R26, [R1+0x58] ;  /* 0x00005800011a7983 */ /* 0x000ea80000300800 */
[----:B------:R-:W2:Y:S04]  /*2ce10*/  LDL.LU R27, [R1+0x5c] ;  /* 0x00005c00011b7983 */ /* 0x000ea80000300800 */
[----:B------:R-:W3:Y:S04]  /*2ce20*/  LDL.LU R28, [R1+0xee4] ;  /* 0x000ee400011c7983 */ /* 0x000ee80000300800 */
[----:B------:R-:W3:Y:S04]  /*2ce30*/  LDL.LU R29, [R1+0xee0] ;  /* 0x000ee000011d7983 */ /* 0x000ee80000300800 */
[----:B------:R-:W-:Y:S04]  /*2ce40*/  STL.64 [R1+0x10b0], R18 ;  /* 0x0010b01201007387 */ /* 0x000fe80000100a00 */
[----:B------:R0:W-:Y:S04]  /*2ce50*/  STL.64 [R1+0x10a8], R16 ;  /* 0x0010a81001007387 */ /* 0x0001e80000100a00 */
[----:B0-----:R-:W5:Y:S04]  /*2ce60*/  LDL.LU R16, [R1+0x90] ;  /* 0x0000900001107983 */ /* 0x001f680000300800 */
[----:B------:R-:W5:Y:S04]  /*2ce70*/  LDL.LU R17, [R1+0x94] ;  /* 0x0000940001117983 */ /* 0x000f680000300800 */
[----:B------:R-:W5:Y:S04]  /*2ce80*/  LDL.LU R18, [R1+0x98] ;  /* 0x0000980001127983 */ /* 0x000f680000300800 */
[----:B------:R-:W5:Y:S04]  /*2ce90*/  LDL.LU R19, [R1+0x9c] ;  /* 0x00009c0001137983 */ /* 0x000f680000300800 */
[----:B------:R-:W3:Y:S04]  /*2cea0*/  LDL.LU.64 R22, [R1+0x1170] ;  /* 0x0011700001167983 */ /* 0x000ee80000300a00 */
[----:B------:R-:W3:Y:S01]  /*2ceb0*/  LDL.LU.64 R20, [R1+0x1168] ;  /* 0x0011680001147983 */ /* 0x000ee20000300a00 */
[----:B------:R-:W-:Y:S01]  /*2cec0*/  IMAD R13, R13, 0x100, R4 ;  /* 0x000001000d0d7824 */ /* 0x000fe200078e0204 */
[----:B----4-:R-:W-:-:S02]  /*2ced0*/  F2FP.F16.E4M3.UNPACK_B R4, R5 ;  /* 0x00000005ff04723e */ /* 0x010fc400020006ff */
[----:B------:R-:W-:Y:S02]  /*2cee0*/  F2FP.F16.E4M3.UNPACK_B R12, R12 ;  /* 0x0000000cff0c723e */ /* 0x000fe400020006ff */
[----:B------:R-:W-:Y:S02]  /*2cef0*/  F2FP.F16.E4M3.UNPACK_B R14, R14 ;  /* 0x0000000eff0e723e */ /* 0x000fe400020006ff */
[----:B------:R-:W-:Y:S02]  /*2cf00*/  F2FP.F16.E4M3.UNPACK_B R15, R15 ;  /* 0x0000000fff0f723e */ /* 0x000fe400020006ff */
[----:B------:R-:W-:Y:S02]  /*2cf10*/  F2FP.F16.E4M3.UNPACK_B R13, R13 ;  /* 0x0000000dff0d723e */ /* 0x000fe400020006ff */
[----:B------:R-:W-:Y:S02]  /*2cf20*/  F2FP.F16.E4M3.UNPACK_B R5, R0 ;  /* 0x00000000ff05723e */ /* 0x000fe400020006ff */
[----:B------:R-:W-:-:S02]  /*2cf30*/  F2FP.F16.E4M3.UNPACK_B R6, R6 ;  /* 0x00000006ff06723e */ /* 0x000fc400020006ff */
[----:B------:R-:W-:Y:S01]  /*2cf40*/  F2FP.F16.E4M3.UNPACK_B R7, R7 ;  /* 0x00000007ff07723e */ /* 0x000fe200020006ff */
[----:B------:R0:W-:Y:S04]  /*2cf50*/  STL.64 [R1+0x10], R8 ;  /* 0x0000100801007387 */ /* 0x0001e80000100a00 */
[----:B------:R1:W-:Y:S04]  /*2cf60*/  STL.64 [R1+0x18], R10 ;  /* 0x0000180a01007387 */ /* 0x0003e80000100a00 */
[----:B0-----:R-:W4:Y:S04]  /*2cf70*/  LDL.LU R8, [R1+0xecc] ;  /* 0x000ecc0001087983 */ /* 0x001f280000300800 */
[----:B------:R-:W4:Y:S04]  /*2cf80*/  LDL.LU R9, [R1+0xec8] ;  /* 0x000ec80001097983 */ /* 0x000f280000300800 */
[----:B-1----:R-:W4:Y:S04]  /*2cf90*/  LDL.LU R10, [R1+0xedc] ;  /* 0x000edc00010a7983 */ /* 0x002f280000300800 */
[----:B------:R-:W4:Y:S04]  /*2cfa0*/  LDL.LU R11, [R1+0xed8] ;  /* 0x000ed800010b7983 */ /* 0x000f280000300800 */
[----:B------:R-:W4:Y:S04]  /*2cfb0*/  LDL.LU R2, [R1+0xed4] ;  /* 0x000ed40001027983 */ /* 0x000f280000300800 */
[----:B------:R-:W4:Y:S01]  /*2cfc0*/  LDL.LU R3, [R1+0xed0] ;  /* 0x000ed00001037983 */ /* 0x000f220000300800 */
[C---:B--2---:R-:W-:Y:S06]  /*2cfd0*/  HMMA.16816.F32 R24, R12.reuse, R6, R24 ;  /* 0x000000060c18723c */ /* 0x044fec0000001818 */
[----:B---3--:R-:W-:-:S15]  /*2cfe0*/  HMMA.16816.F32 R20, R12, R4, R20 ;  /* 0x000000040c14723c */ /* 0x008fde0000001814 */
[----:B------:R-:W-:-:S08]  /*2cff0*/  NOP ;  /* 0x0000000000007918 */ /* 0x000fd00000000000 */
[----:B------:R-:W-:Y:S04]  /*2d000*/  STL.64 [R1+0x30], R20 ;  /* 0x0000301401007387 */ /* 0x000fe80000100a00 */
[----:B------:R0:W-:Y:S04]  /*2d010*/  STL.64 [R1+0x38], R22 ;  /* 0x0000381601007387 */ /* 0x0001e80000100a00 */
[----:B0-----:R-:W2:Y:S04]  /*2d020*/  LDL.LU.64 R22, [R1+0x1160] ;  /* 0x0011600001167983 */ /* 0x001ea80000300a00 */
[----:B------:R-:W3:Y:S04]  /*2d030*/  LDL.LU.64 R20, [R1+0x1158] ;  /* 0x0011580001147983 */ /* 0x000ee80000300a00 */
[----:B------:R-:W-:Y:S04]  /*2d040*/  STL.64 [R1+0x60], R24 ;  /* 0x0000601801007387 */ /* 0x000fe80000100a00 */
[----:B------:R0:W-:Y:S04]  /*2d050*/  STL.64 [R1+0x68], R26 ;  /* 0x0000681a01007387 */ /* 0x0001e80000100a00 */
[----:B0-----:R-:W4:Y:S04]  /*2d060*/  LDL.LU.64 R26, [R1+0x1150] ;  /* 0x00115000011a7983 */ /* 0x001f280000300a00 */
[----:B------:R-:W4:Y:S04]  /*2d070*/  LDL.LU.64 R24, [R1+0x1148] ;  /* 0x0011480001187983 */ /* 0x000f280000300a00 */
[----:B------:R-:W-:Y:S04]  /*2d080*/  STL.64 [R1+0x1110], R6 ;  /* 0x0011100601007387 */ /* 0x000fe80000100a00 */
[----:B------:R0:W-:Y:S04]  /*2d090*/  STL.64 [R1+0x1108], R4 ;  /* 0x0011080401007387 */ /* 0x0001e80000100a00 */
[----:B0-----:R-:W5:Y:S04]  /*2d0a0*/  LDL.LU R4, [R1+0x70] ;  /* 0x0000700001047983 */ /* 0x001f680000300800 */
[----:B------:R-:W5:Y:S04]  /*2d0b0*/  LDL.LU R5, [R1+0x74] ;  /* 0x0000740001057983 */ /* 0x000f680000300800 */
[----:B------:R-:W5:Y:S04]  /*2d0c0*/  LDL.LU R6, [R1+0x78] ;  /* 0x0000780001067983 */ /* 0x000f680000300800 */
[----:B------:R-:W5:Y:S01]  /*2d0d0*/  LDL.LU R7, [R1+0x7c] ;  /* 0x00007c0001077983 */ /* 0x000f620000300800 */
[----:B---3--:R-:W-:-:S02]  /*2d0e0*/  F2FP.F16.E4M3.UNPACK_B R20, R20 ;  /* 0x00000014ff14723e */ /* 0x008fc400020006ff */
[----:B------:R-:W-:Y:S02]  /*2d0f0*/  F2FP.F16.E4M3.UNPACK_B R21, R21 ;  /* 0x00000015ff15723e */ /* 0x000fe400020006ff */
[----:B--2---:R-:W-:Y:S02]  /*2d100*/  F2FP.F16.E4M3.UNPACK_B R22, R22 ;  /* 0x00000016ff16723e */ /* 0x004fe400020006ff */
[----:B------:R-:W-:-:S03]  /*2d110*/  F2FP.F16.E4M3.UNPACK_B R23, R23 ;  /* 0x00000017ff17723e */ /* 0x000fc600020006ff */
[----:B-----5:R-:W-:-:S15]  /*2d120*/  HMMA.16816.F32 R4, R12, R20, R4 ;  /* 0x000000140c04723c */ /* 0x020fde0000001804 */
[----:B------:R-:W-:-:S08]  /*2d130*/  NOP ;  /* 0x0000000000007918 */ /* 0x000fd00000000000 */
[----:B------:R-:W-:Y:S04]  /*2d140*/  STL.64 [R1+0x80], R4 ;  /* 0x0000800401007387 */ /* 0x000fe80000100a00 */
[----:B------:R0:W-:Y:S02]  /*2d150*/  STL.64 [R1+0x88], R6 ;  /* 0x0000880601007387 */ /* 0x0001e40000100a00 */
[----:B0-----:R-:W-:Y:S06]  /*2d160*/  HMMA.16816.F32 R4, R12, R22, R16 ;  /* 0x000000160c04723c */ /* 0x001fec0000001810 */
[----:B------:R-:W-:Y:S04]  /*2d170*/  STL.64 [R1+0x10f0], R22 ;  /* 0x0010f01601007387 */ /* 0x000fe80000100a00 */
[----:B------:R-:W-:-:S13]  /*2d180*/  STL.64 [R1+0x10e8], R20 ;  /* 0x0010e81401007387 */ /* 0x000fda0000100a00 */
[----:B------:R-:W-:Y:S04]  /*2d190*/  STL.64 [R1+0xa0], R4 ;  /* 0x0000a00401007387 */ /* 0x000fe80000100a00 */
[----:B------:R-:W-:Y:S04]  /*2d1a0*/  STL.64 [R1+0xa8], R6 ;  /* 0x0000a80601007387 */ /* 0x000fe80000100a00 */
[----:B------:R-:W2:Y:S04]  /*2d1b0*/  LDL.LU R16, [R1+0x40] ;  /* 0x0000400001107983 */ /* 0x000ea80000300800 */
[----:B------:R-:W2:Y:S01]  /*2d1c0*/  LDL.LU R17, [R1+0x44] ;  /* 0x0000440001117983 */ /* 0x000ea20000300800 */
[----:B----4-:R-:W-:-:S02]  /*2d1d0*/  IMAD.MOV.U32 R18, RZ, RZ, R27 ;  /* 0x000000ffff127224 */ /* 0x010fc400078e001b */
[----:B------:R-:W-:-:S05]  /*2d1e0*/  IMAD.MOV.U32 R19, RZ, RZ, R26 ;  /* 0x000000ffff137224 */ /* 0x000fca00078e001a */
[----:B------:R-:W-:Y:S04]  /*2d1f0*/  STL.64 [R1+0x10c0], R18 ;  /* 0x0010c01201007387 */ /* 0x000fe80000100a00 */
[----:B--2---:R0:W-:Y:S04]  /*2d200*/  STL.64 [R1+0x10b8], R16 ;  /* 0x0010b81001007387 */ /* 0x0041e80000100a00 */
[----:B0-----:R-:W2:Y:S04]  /*2d210*/  LDL.LU R16, [R1+0xb0] ;  /* 0x0000b00001107983 */ /* 0x001ea80000300800 */
[----:B------:R-:W2:Y:S04]  /*2d220*/  LDL.LU R17, [R1+0xb4] ;  /* 0x0000b40001117983 */ /* 0x000ea80000300800 */
[----:B------:R-:W3:Y:S04]  /*2d230*/  LDL.LU R18, [R1+0xb8] ;  /* 0x0000b80001127983 */ /* 0x000ee80000300800 */
[----:B------:R-:W3:Y:S04]  /*2d240*/  LDL.LU R19, [R1+0xbc] ;  /* 0x0000bc0001137983 */ /* 0x000ee80000300800 */
[----:B------:R-:W4:Y:S04]  /*2d250*/  LDL.LU R20, [R1+0x140] ;  /* 0x0001400001147983 */ /* 0x000f280000300800 */
[----:B------:R-:W4:Y:S04]  /*2d260*/  LDL.LU R21, [R1+0x144] ;  /* 0x0001440001157983 */ /* 0x000f280000300800 */
[----:B------:R-:W5:Y:S04]  /*2d270*/  LDL.LU R22, [R1+0x148] ;  /* 0x0001480001167983 */ /* 0x000f680000300800 */
[----:B------:R-:W5:Y:S04]  /*2d280*/  LDL.LU R23, [R1+0x14c] ;  /* 0x00014c0001177983 */ /* 0x000f680000300800 */
[----:B------:R-:W2:Y:S04]  /*2d290*/  LDL.LU R4, [R1+0x100] ;  /* 0x0001000001047983 */ /* 0x000ea80000300800 */
        /* <DEDUP_REMOVED lines=8> */
[----:B------:R-:W3:Y:S01]  /*2d320*/  LDL.LU R7, [R1+0x11c] ;  /* 0x00011c0001077983 */ /* 0x000ee20000300800 */
[----:B------:R-:W-:-:S02]  /*2d330*/  IMAD R8, R9, 0x100, R8 ;  /* 0x0000010009087824 */ /* 0x000fc400078e0208 */
[----:B------:R-:W-:Y:S02]  /*2d340*/  IMAD R10, R11, 0x100, R10 ;  /* 0x000001000b0a7824 */ /* 0x000fe400078e020a */
[----:B------:R-:W-:Y:S02]  /*2d350*/  IMAD R9, R3, 0x100, R2 ;  /* 0x0000010003097824 */ /* 0x000fe400078e0202 */
[----:B------:R-:W-:Y:S01]  /*2d360*/  IMAD R11, R29, 0x100, R28 ;  /* 0x000001001d0b7824 */ /* 0x000fe200078e021c */
[----:B------:R-:W4:Y:S04]  /*2d370*/  LDL R26, [R1+0x178] ;  /* 0x00017800011a7983 */ /* 0x000f280000100800 */
[----:B------:R-:W4:Y:S04]  /*2d380*/  LDL R27, [R1+0x17c] ;  /* 0x00017c00011b7983 */ /* 0x000f280000100800 */
[----:B------:R-:W4:Y:S04]  /*2d390*/  LDL R28, [R1+0x168] ;  /* 0x00016800011c7983 */ /* 0x000f280000100800 */
[----:B------:R-:W4:Y:S04]  /*2d3a0*/  LDL R29, [R1+0x16c] ;  /* 0x00016c00011d7983 */ /* 0x000f280000100800 */
[----:B------:R-:W4:Y:S04]  /*2d3b0*/  LDL R2, [R1+0x158] ;  /* 0x0001580001027983 */ /* 0x000f280000100800 */
[----:B------:R-:W4:Y:S04]  /*2d3c0*/  LDL R3, [R1+0x15c] ;  /* 0x00015c0001037983 */ /* 0x000f280000100800 */
[----:B---3--:R-:W-:Y:S04]  /*2d3d0*/  STL.64 [R1+0x1130], R6 ;  /* 0x0011300601007387 */ /* 0x008fe80000100a00 */
[----:B--2---:R0:W-:Y:S04]  /*2d3e0*/  STL.64 [R1+0x1128], R4 ;  /* 0x0011280401007387 */ /* 0x0041e80000100a00 */
[----:B0-----:R-:W2:Y:S04]  /*2d3f0*/  LDL.LU R4, [R1+0x120] ;  /* 0x0001200001047983 */ /* 0x001ea80000300800 */
[----:B------:R-:W2:Y:S04]  /*2d400*/  LDL.LU R5, [R1+0x124] ;  /* 0x0001240001057983 */ /* 0x000ea80000300800 */
[----:B------:R-:W3:Y:S04]  /*2d410*/  LDL.LU R6, [R1+0x128] ;  /* 0x0001280001067983 */ /* 0x000ee80000300800 */
[----:B------:R-:W3:Y:S01]  /*2d420*/  LDL.LU R7, [R1+0x12c] ;  /* 0x00012c0001077983 */ /* 0x000ee20000300800 */
[----:B------:R-:W-:-:S02]  /*2d430*/  F2FP.F16.E4M3.UNPACK_B R24, R24 ;  /* 0x00000018ff18723e */ /* 0x000fc400020006ff */
[----:B------:R-:W-:Y:S01]  /*2d440*/  F2FP.F16.E4M3.UNPACK_B R25, R25 ;  /* 0x00000019ff19723e */ /* 0x000fe200020006ff */
        /* <DEDUP_REMOVED lines=52> */
[----:B------:R-:W3:Y:S01]  /*2d790*/  LDL.LU.64 R4, [R1+0x1108] ;  /* 0x0011080001047983 */ /* 0x000ee20000300a00 */
        /* <DEDUP_REMOVED lines=16> */
[----:B------:R-:W2:-:S15]  /*2d8a0*/  LDL.LU.64 R20, [R1+0x10e8] ;  /* 0x0010e80001147983 */ /* 0x000e9e0000300a00 */
[----:B------:R-:W-:-:S02]  /*2d8b0*/  NOP ;  /* 0x0000000000007918 */ /* 0x000fc40000000000 */
[----:B------:R0:W-:Y:S04]  /*2d8c0*/  STL.64 [R1+0xc0], R4 ;  /* 0x0000c00401007387 */ /* 0x0001e80000100a00 */
[----:B------:R1:W-:Y:S04]  /*2d8d0*/  STL.64 [R1+0xc8], R6 ;  /* 0x0000c80601007387 */ /* 0x0003e80000100a00 */
[----:B0-----:R-:W4:Y:S04]  /*2d8e0*/  LDL.LU R4, [R1+0x10] ;  /* 0x0000100001047983 */ /* 0x001f280000300800 */
[----:B------:R-:W4:Y:S04]  /*2d8f0*/  LDL.LU R5, [R1+0x14] ;  /* 0x0000140001057983 */ /* 0x000f280000300800 */
[----:B-1----:R-:W4:Y:S04]  /*2d900*/  LDL.LU R6, [R1+0x18] ;  /* 0x0000180001067983 */ /* 0x002f280000300800 */
[----:B------:R-:W4:Y:S01]  /*2d910*/  LDL.LU R7, [R1+0x1c] ;  /* 0x00001c0001077983 */ /* 0x000f220000300800 */
[----:B--2---:R-:W-:-:S15]  /*2d920*/  HMMA.16816.F32 R16, R8, R20, R16 ;  /* 0x000000140810723c */ /* 0x004fde0000001810 */
[----:B------:R-:W-:-:S08]  /*2d930*/  NOP ;  /* 0x0000000000007918 */ /* 0x000fd00000000000 */
[----:B------:R-:W-:Y:S04]  /*2d940*/  STL.64 [R1+0x90], R16 ;  /* 0x0000901001007387 */ /* 0x000fe80000100a00 */
[----:B------:R0:W-:Y:S04]  /*2d950*/  STL.64 [R1+0x98], R18 ;  /* 0x0000981201007387 */ /* 0x0001e80000100a00 */
[----:B0-----:R-:W3:Y:S04]  /*2d960*/  LDL.LU.64 R18, [R1+0x10e0] ;  /* 0x0010e00001127983 */ /* 0x001ee80000300a00 */
[----:B------:R-:W3:Y:S04]  /*2d970*/  LDL.LU.64 R16, [R1+0x10d8] ;  /* 0x0010d80001107983 */ /* 0x000ee80000300a00 */
[----:B------:R-:W2:Y:S04]  /*2d980*/  LDL.LU R20, [R1+0xf04] ;  /* 0x000f040001147983 */ /* 0x000ea80000300800 */
        /* <DEDUP_REMOVED lines=9> */
[----:B---3--:R-:W-:-:S15]  /*2da20*/  HMMA.16816.F32 R16, R8, R24, R16 ;  /* 0x000000180810723c */ /* 0x008fde0000001810 */
[----:B------:R-:W-:-:S08]  /*2da30*/  NOP ;  /* 0x0000000000007918 */ /* 0x000fd00000000000 */
[----:B------:R-:W-:Y:S04]  /*2da40*/  STL.64 [R1+0x50], R16 ;  /* 0x0000501001007387 */ /* 0x000fe80000100a00 */
[----:B------:R0:W-:Y:S04]  /*2da50*/  STL.64 [R1+0x58], R18 ;  /* 0x0000581201007387 */ /* 0x0001e80000100a00 */
[----:B0-----:R-:W3:Y:S04]  /*2da60*/  LDL.LU.64 R18, [R1+0x10c0] ;  /* 0x0010c00001127983 */ /* 0x001ee80000300a00 */
[----:B------:R-:W3:Y:S04]  /*2da70*/  LDL.LU.64 R16, [R1+0x10b8] ;  /* 0x0010b80001107983 */ /* 0x000ee80000300a00 */
[----:B------:R-:W5:Y:S02]  /*2da80*/  LDL.LU R25, [R1+0xeec] ;  /* 0x000eec0001197983 */ /* 0x000f640000300800 */
[----:B-----5:R-:W-:-:S02]  /*2da90*/  IMAD R12, R12, 0x100, R25 ;  /* 0x000001000c0c7824 */ /* 0x020fc400078e0219 */
[----:B---3--:R-:W-:Y:S01]  /*2daa0*/  HMMA.16816.F32 R24, R8, R26, R16 ;  /* 0x0000001a0818723c */ /* 0x008fe20000001810 */
[----:B------:R-:W3:Y:S04]  /*2dab0*/  LDL.LU.64 R18, [R1+0x10b0] ;  /* 0x0010b00001127983 */ /* 0x000ee80000300a00 */
[----:B------:R-:W3:Y:S01]  /*2dac0*/  LDL.LU.64 R16, [R1+0x10a8] ;  /* 0x0010a80001107983 */ /* 0x000ee20000300a00 */
[----:B--2---:R-:W-:Y:S01]  /*2dad0*/  IMAD R15, R15, 0x100, R20 ;  /* 0x000001000f0f7824 */ /* 0x004fe200078e0214 */
[----:B----4-:R-:W-:Y:S02]  /*2dae0*/  F2FP.F16.E4M3.UNPACK_B R20, R21.H1 ;  /* 0x00000015ff14723e */ /* 0x010fe400030006ff */
[----:B------:R-:W-:-:S14]  /*2daf0*/  F2FP.F16.E4M3.UNPACK_B R0, R0.H1 ;  /* 0x00000000ff00723e */ /* 0x000fdc00030006ff */
[----:B------:R-:W-:Y:S04]  /*2db00*/  STL.64 [R1+0x20], R24 ;  /* 0x0000201801007387 */ /* 0x000fe80000100a00 */
[----:B------:R0:W-:Y:S04]  /*2db10*/  STL.64 [R1+0x28], R26 ;  /* 0x0000281a01007387 */ /* 0x0001e80000100a00 */
[----:B------:R-:W-:Y:S04]  /*2db20*/  STL [R1+0x40], R20 ;  /* 0x0000401401007387 */ /* 0x000fe80000100800 */
[----:B0-----:R-:W2:Y:S04]  /*2db30*/  LDL.LU R26, [R1+0x158] ;  /* 0x00015800011a7983 */ /* 0x001ea80000300800 */
[----:B------:R-:W-:Y:S04]  /*2db40*/  STL [R1+0x44], R0 ;  /* 0x0000440001007387 */ /* 0x000fe80000100800 */
[----:B------:R-:W2:Y:S01]  /*2db50*/  LDL.LU R27, [R1+0x15c] ;  /* 0x00015c00011b7983 */ /* 0x000ea20000300800 */
[C---:B---3--:R-:W-:Y:S06]  /*2db60*/  HMMA.16816.F32 R16, R8.reuse, R28, R16 ;  /* 0x0000001c0810723c */ /* 0x048fec0000001810 */
[----:B------:R-:W-:-:S15]  /*2db70*/  HMMA.16816.F32 R8, R8, R2, R4 ;  /* 0x000000020808723c */ /* 0x000fde0000001804 */
[----:B------:R-:W-:-:S02]  /*2db80*/  NOP ;  /* 0x0000000000007918 */ /* 0x000fc40000000000 */
[----:B------:R-:W-:Y:S04]  /*2db90*/  STL.64 [R1], R16 ;  /* 0x0000001001007387 */ /* 0x000fe80000100a00 */
[----:B------:R-:W-:Y:S04]  /*2dba0*/  STL.64 [R1+0x8], R18 ;  /* 0x0000081201007387 */ /* 0x000fe80000100a00 */
[----:B------:R-:W3:Y:S04]  /*2dbb0*/  LDL.LU R4, [R1+0x1b8] ;  /* 0x0001b80001047983 */ /* 0x000ee80000300800 */
[----:B------:R-:W3:Y:S04]  /*2dbc0*/  LDL.LU R5, [R1+0x1bc] ;  /* 0x0001bc0001057983 */ /* 0x000ee80000300800 */
[----:B---3--:R0:W-:Y:S04]  /*2dbd0*/  STL.64 [R1+0x1090], R4 ;  /* 0x0010900401007387 */ /* 0x0081e80000100a00 */
[----:B0-----:R-:W3:Y:S04]  /*2dbe0*/  LDL.LU.64 R4, [R1+0x40] ;  /* 0x0000400001047983 */ /* 0x001ee80000300a00 */
[----:B------:R-:W4:Y:S04]  /*2dbf0*/  LDL.LU R16, [R1+0xf08] ;  /* 0x000f080001107983 */ /* 0x000f280000300800 */
[----:B------:R-:W5:Y:S04]  /*2dc00*/  LDL.LU R6, [R1+0x198] ;  /* 0x0001980001067983 */ /* 0x000f680000300800 */
[----:B-----5:R0:W-:Y:S04]  /*2dc10*/  STL [R1+0x1078], R6 ;  /* 0x0010780601007387 */ /* 0x0201e80000100800 */
[----:B0-----:R-:W5:Y:S04]  /*2dc20*/  LDL.LU R6, [R1+0xf0c] ;  /* 0x000f0c0001067983 */ /* 0x001f680000300800 */
[----:B------:R-:W5:Y:S04]  /*2dc30*/  LDL.LU R7, [R1+0x19c] ;  /* 0x00019c0001077983 */ /* 0x000f680000300800 */
[----:B------:R-:W5:Y:S04]  /*2dc40*/  LDL.LU R0, [R1+0xf10] ;  /* 0x000f100001007983 */ /* 0x000f680000300800 */
[----:B------:R-:W2:Y:S04]  /*2dc50*/  LDL.LU R17, [R1+0xf18] ;  /* 0x000f180001117983 */ /* 0x000ea80000300800 */
[----:B--2---:R0:W-:Y:S04]  /*2dc60*/  STL [R1+0x1064], R17 ;  /* 0x0010641101007387 */ /* 0x0041e80000100800 */
[----:B0-----:R-:W4:Y:S04]  /*2dc70*/  LDL.LU R17, [R1+0xf20] ;  /* 0x000f200001117983 */ /* 0x001f280000300800 */
[----:B------:R-:W2:Y:S04]  /*2dc80*/  LDL.LU R28, [R1+0xf24] ;  /* 0x000f2400011c7983 */ /* 0x000ea80000300800 */
[----:B--2---:R0:W-:Y:S04]  /*2dc90*/  STL [R1+0x1060], R28 ;  /* 0x0010601c01007387 */ /* 0x0041e80000100800 */
[----:B0-----:R-:W2:Y:S04]  /*2dca0*/  LDL.LU R28, [R1+0xf1c] ;  /* 0x000f1c00011c7983 */ /* 0x001ea80000300800 */
[----:B------:R-:W3:Y:S01]  /*2dcb0*/  LDL.LU R19, [R1+0xf14] ;  /* 0x000f140001137983 */ /* 0x000ee20000300800 */
[----:B------:R-:W-:-:S02]  /*2dcc0*/  IMAD R14, R14, 0x100, R22 ;  /* 0x000001000e0e7824 */ /* 0x000fc400078e0216 */
[----:B------:R-:W-:Y:S01]  /*2dcd0*/  IMAD R13, R13, 0x100, R23 ;  /* 0x000001000d0d7824 */ /* 0x000fe200078e0217 */
[----:B---3--:R-:W-:Y:S04]  /*2dce0*/  STL [R1+0x10a0], R19 ;  /* 0x0010a01301007387 */ /* 0x008fe80000100800 */
[----:B----4-:R0:W-:Y:S04]  /*2dcf0*/  STL.64 [R1+0x1098], R16 ;  /* 0x0010981001007387 */ /* 0x0101e80000100a00 */
[----:B0-----:R-:W3:Y:S04]  /*2dd00*/  LDL.LU R16, [R1+0x30] ;  /* 0x0000300001107983 */ /* 0x001ee80000300800 */
[----:B------:R-:W3:Y:S04]  /*2dd10*/  LDL.LU R17, [R1+0x34] ;  /* 0x0000340001117983 */ /* 0x000ee80000300800 */
[----:B------:R-:W3:Y:S04]  /*2dd20*/  LDL.LU R18, [R1+0x38] ;  /* 0x0000380001127983 */ /* 0x000ee80000300800 */
[----:B------:R-:W3:Y:S04]  /*2dd30*/  LDL.LU R19, [R1+0x3c] ;  /* 0x00003c0001137983 */ /* 0x000ee80000300800 */
[----:B------:R-:W4:Y:S04]  /*2dd40*/  LDL.LU R3, [R1+0x1c8] ;  /* 0x0001c80001037983 */ /* 0x000f280000300800 */
        /* <DEDUP_REMOVED lines=11> */
[----:B------:R-:W-:-:S02]  /*2de00*/  F2FP.F16.E4M3.UNPACK_B R12, R12 ;  /* 0x0000000cff0c723e */ /* 0x000fc400020006ff */
[----:B------:R-:W-:Y:S02]  /*2de10*/  F2FP.F16.E4M3.UNPACK_B R14, R14 ;  /* 0x0000000eff0e723e */ /* 0x000fe400020006ff */
[----:B------:R-:W-:Y:S02]  /*2de20*/  F2FP.F16.E4M3.UNPACK_B R13, R13 ;  /* 0x0000000dff0d723e */ /* 0x000fe400020006ff */
[----:B------:R-:W-:Y:S01]  /*2de30*/  F2FP.F16.E4M3.UNPACK_B R15, R15 ;  /* 0x0000000fff0f723e */ /* 0x000fe200020006ff */
[----:B---3--:R-:W-:Y:S04]  /*2de40*/  STL.64 [R1+0x1088], R22 ;  /* 0x0010881601007387 */ /* 0x008fe80000100a00 */
[----:B--2---:R0:W-:Y:S04]  /*2de50*/  STL.64 [R1+0x1080], R20 ;  /* 0x0010801401007387 */ /* 0x0041e80000100a00 */
[----:B0-----:R-:W2:Y:S04]  /*2de60*/  LDL.LU R20, [R1+0x60] ;  /* 0x0000600001147983 */ /* 0x001ea80000300800 */
[----:B------:R-:W2:Y:S04]  /*2de70*/  LDL.LU R21, [R1+0x64] ;  /* 0x0000640001157983 */ /* 0x000ea80000300800 */
[----:B------:R-:W2:Y:S04]  /*2de80*/  LDL.LU R22, [R1+0x68] ;  /* 0x0000680001167983 */ /* 0x000ea80000300800 */
[----:B------:R-:W2:Y:S04]  /*2de90*/  LDL.LU R23, [R1+0x6c] ;  /* 0x00006c0001177983 */ /* 0x000ea80000300800 */
[----:B------:R-:W3:Y:S04]  /*2dea0*/  LDL.LU R24, [R1+0x168] ;  /* 0x0001680001187983 */ /* 0x000ee80000300800 */
[----:B------:R-:W3:Y:S01]  /*2deb0*/  LDL.LU R25, [R1+0x16c] ;  /* 0x00016c0001197983 */ /* 0x000ee20000300800 */
[----:B----4-:R-:W-:Y:S01]  /*2dec0*/  F2FP.F16.E4M3.UNPACK_B R2, R3.H1 ;  /* 0x00000003ff02723e */ /* 0x010fe200030006ff */
[----:B------:R-:W-:Y:S01]  /*2ded0*/  HMMA.16816.F32 R16, R12, R4, R16 ;  /* 0x000000040c10723c */ /* 0x000fe20000001810 */
[----:B-----5:R-:W-:Y:S01]  /*2dee0*/  F2FP.F16.E4M3.UNPACK_B R3, R29.H1 ;  /* 0x0000001dff03723e */ /* 0x020fe200030006ff */
[----:B------:R-:W-:Y:S04]  /*2def0*/  STL.64 [R1+0x1058], R26 ;  /* 0x0010581a01007387 */ /* 0x000fe80000100a00 */
[----:B------:R-:W-:-:S02]  /*2df00*/  IMAD.MOV.U32 R29, RZ, RZ, R4 ;  /* 0x000000ffff1d7224 */ /* 0x000fc400078e0004 */
[----:B--2---:R-:W-:Y:S01]  /*2df10*/  HMMA.16816.F32 R20, R12, R2, R20 ;  /* 0x000000020c14723c */ /* 0x004fe20000001814 */
[----:B---3--:R0:W-:Y:S04]  /*2df20*/  STL.64 [R1+0x1050], R24 ;  /* 0x0010501801007387 */ /* 0x0081e80000100a00 */
        /* <DEDUP_REMOVED lines=12> */
[----:B0-----:R-:W4:Y:S04]  /*2dff0*/  LDL.LU R19, [R1+0x10a0] ;  /* 0x0010a00001137983 */ /* 0x001f280000300800 */
[----:B------:R-:W5:Y:S01]  /*2e000*/  LDL.LU.64 R16, [R1+0x1098] ;  /* 0x0010980001107983 */ /* 0x000f620000300a00 */
[----:B------:R-:W-:-:S03]  /*2e010*/  IMAD.MOV.U32 R18, RZ, RZ, R5 ;  /* 0x000000ffff127224 */ /* 0x000fc600078e0005 */
[----:B------:R-:W2:Y:S04]  /*2e020*/  LDL.LU.64 R4, [R1+0x1090] ;  /* 0x0010900001047983 */ /* 0x000ea80000300a00 */
[----:B------:R-:W-:Y:S04]  /*2e030*/  STL.64 [R1+0x220], R20 ;  /* 0x0002201401007387 */ /* 0x000fe80000100a00 */
[----:B------:R0:W-:Y:S04]  /*2e040*/  STL.64 [R1+0x228], R22 ;  /* 0x0002281601007387 */ /* 0x0001e80000100a00 */
[----:B0-----:R-:W3:Y:S04]  /*2e050*/  LDL.LU.64 R22, [R1+0x1088] ;  /* 0x0010880001167983 */ /* 0x001ee80000300a00 */
[----:B------:R-:W3:Y:S01]  /*2e060*/  LDL.LU.64 R20, [R1+0x1080] ;  /* 0x0010800001147983 */ /* 0x000ee20000300a00 */
[----:B--2---:R-:W-:-:S02]  /*2e070*/  F2FP.F16.E4M3.UNPACK_B R4, R4.H1 ;  /* 0x00000004ff04723e */ /* 0x004fc400030006ff */
[----:B------:R-:W-:Y:S01]  /*2e080*/  F2FP.F16.E4M3.UNPACK_B R5, R5.H1 ;  /* 0x00000005ff05723e */ /* 0x000fe200030006ff */
[----:B-----5:R-:W-:Y:S02]  /*2e090*/  IMAD R16, R16, 0x100, R6 ;  /* 0x0000010010107824 */ /* 0x020fe400078e0206 */
[----:B------:R-:W2:Y:S04]  /*2e0a0*/  LDL.LU R6, [R1+0x1078] ;  /* 0x0010780001067983 */ /* 0x000ea80000300800 */
[----:B---3--:R-:W-:Y:S01]  /*2e0b0*/  HMMA.16816.F32 R20, R12, R4, R20 ;  /* 0x000000040c14723c */ /* 0x008fe20000001814 */
[----:B------:R-:W-:-:S15]  /*2e0c0*/  IMAD R0, R0, 0x100, R17 ;  /* 0x0000010000007824 */ /* 0x000fde00078e0211 */
[----:B------:R-:W-:-:S07]  /*2e0d0*/  NOP ;  /* 0x0000000000007918 */ /* 0x000fce0000000000 */
[----:B------:R-:W-:Y:S04]  /*2e0e0*/  STL.64 [R1+0x210], R20 ;  /* 0x0002101401007387 */ /* 0x000fe80000100a00 */
[----:B------:R0:W-:Y:S04]  /*2e0f0*/  STL.64 [R1+0x218], R22 ;  /* 0x0002181601007387 */ /* 0x0001e80000100a00 */
[----:B0-----:R-:W3:Y:S04]  /*2e100*/  LDL.LU.64 R22, [R1+0x1070] ;  /* 0x0010700001167983 */ /* 0x001ee80000300a00 */
[----:B------:R-:W5:Y:S04]  /*2e110*/  LDL.LU.64 R20, [R1+0x1068] ;  /* 0x0010680001147983 */ /* 0x000f680000300a00 */
[----:B------:R-:W4:Y:S01]  /*2e120*/  LDL.LU R17, [R1+0x1064] ;  /* 0x0010640001117983 */ /* 0x000f220000300800 */
[----:B------:R-:W-:-:S02]  /*2e130*/  F2FP.F16.E4M3.UNPACK_B R7, R7.H1 ;  /* 0x00000007ff07723e */ /* 0x000fc400030006ff */
[----:B--2---:R-:W-:-:S07]  /*2e140*/  F2FP.F16.E4M3.UNPACK_B R6, R6.H1 ;  /* 0x00000006ff06723e */ /* 0x004fce00030006ff */
[----:B------:R-:W-:Y:S01]  /*2e150*/  HMMA.16816.F32 R24, R12, R6, R24 ;  /* 0x000000060c18723c */ /* 0x000fe20000001818 */
[----:B----4-:R-:W-:Y:S02]  /*2e160*/  IMAD R17, R17, 0x100, R28 ;  /* 0x0000010011117824 */ /* 0x010fe400078e021c */
[----:B------:R-:W2:-:S15]  /*2e170*/  LDL.LU R28, [R1+0x1060] ;  /* 0x00106000011c7983 */ /* 0x000e9e0000300800 */
[----:B------:R-:W-:-:S05]  /*2e180*/  NOP ;  /* 0x0000000000007918 */ /* 0x000fca0000000000 */
[----:B------:R-:W-:Y:S04]  /*2e190*/  STL.64 [R1+0x260], R24 ;  /* 0x0002601801007387 */ /* 0x000fe80000100a00 */
[----:B------:R0:W-:Y:S04]  /*2e1a0*/  STL.64 [R1+0x268], R26 ;  /* 0x0002681a01007387 */ /* 0x0001e80000100a00 */
[----:B0-----:R-:W4:Y:S04]  /*2e1b0*/  LDL.LU.64 R26, [R1+0x1058] ;  /* 0x00105800011a7983 */ /* 0x001f280000300a00 */
[----:B------:R-:W3:Y:S01]  /*2e1c0*/  LDL.LU.64 R24, [R1+0x1050] ;  /* 0x0010500001187983 */ /* 0x000ee20000300a00 */
[----:B-----5:R-:W-:-:S02]  /*2e1d0*/  F2FP.F16.E4M3.UNPACK_B R20, R20.H1 ;  /* 0x00000014ff14723e */ /* 0x020fc400030006ff */
[----:B------:R-:W-:Y:S01]  /*2e1e0*/  F2FP.F16.E4M3.UNPACK_B R21, R21.H1 ;  /* 0x00000015ff15723e */ /* 0x000fe200030006ff */
[----:B------:R-:W-:Y:S04]  /*2e1f0*/  STL.64 [R1+0x1000], R6 ;  /* 0x0010000601007387 */ /* 0x000fe80000100a00 */
[----:B------:R0:W-:Y:S02]  /*2e200*/  STL.64 [R1+0xff8], R4 ;  /* 0x000ff80401007387 */ /* 0x0001e40000100a00 */
[----:B0-----:R-:W-:-:S15]  /*2e210*/  HMMA.16816.F32 R4, R12, R20, R8 ;  /* 0x000000140c04723c */ /* 0x001fde0000001808 */
[----:B------:R-:W-:-:S08]  /*2e220*/  NOP ;  /* 0x0000000000007918 */ /* 0x000fd00000000000 */
[----:B------:R0:W-:Y:S04]  /*2e230*/  STL.64 [R1+0x270], R4 ;  /* 0x0002700401007387 */ /* 0x0001e80000100a00 */
[----:B------:R1:W-:Y:S01]  /*2e240*/  STL.64 [R1+0x278], R6 ;  /* 0x0002780601007387 */ /* 0x0003e20000100a00 */
[----:B----4-:R-:W-:Y:S02]  /*2e250*/  F2FP.F16.E4M3.UNPACK_B R26, R26.H1 ;  /* 0x0000001aff1a723e */ /* 0x010fe400030006ff */
[----:B------:R-:W-:Y:S02]  /*2e260*/  F2FP.F16.E4M3.UNPACK_B R27, R27.H1 ;  /* 0x0000001bff1b723e */ /* 0x000fe400030006ff */
[----:B---3--:R-:W-:Y:S02]  /*2e270*/  F2FP.F16.E4M3.UNPACK_B R24, R24.H1 ;  /* 0x00000018ff18723e */ /* 0x008fe400030006ff */
[----:B------:R-:W-:Y:S01]  /*2e280*/  F2FP.F16.E4M3.UNPACK_B R25, R25.H1 ;  /* 0x00000019ff19723e */ /* 0x000fe200030006ff */
[----:B------:R-:W-:Y:S04]  /*2e290*/  STL.64 [R1+0x1048], R26 ;  /* 0x0010481a01007387 */ /* 0x000fe80000100a00 */
[----:B------:R-:W-:Y:S04]  /*2e2a0*/  STL.64 [R1+0x1040], R24 ;  /* 0x0010401801007387 */ /* 0x000fe80000100a00 */
[----:B------:R-:W3:Y:S04]  /*2e2b0*/  LDL.LU R8, [R1] ;  /* 0x0000000001087983 */ /* 0x000ee80000300800 */
[----:B------:R-:W3:Y:S04]  /*2e2c0*/  LDL.LU R9, [R1+0x4] ;  /* 0x0000040001097983 */ /* 0x000ee80000300800 */
[----:B------:R-:W4:Y:S04]  /*2e2d0*/  LDL.LU R10, [R1+0x8] ;  /* 0x00000800010a7983 */ /* 0x000f280000300800 */
[----:B------:R-:W4:Y:S04]  /*2e2e0*/  LDL.LU R11, [R1+0xc] ;  /* 0x00000c00010b7983 */ /* 0x000f280000300800 */
[----:B0-----:R-:W5:Y:S04]  /*2e2f0*/  LDL.LU R4, [R1+0xc0] ;  /* 0x0000c00001047983 */ /* 0x001f680000300800 */
[----:B------:R-:W5:Y:S04]  /*2e300*/  LDL.LU R5, [R1+0xc4] ;  /* 0x0000c40001057983 */ /* 0x000f680000300800 */
[----:B-1----:R-:W2:Y:S04]  /*2e310*/  LDL.LU R6, [R1+0xc8] ;  /* 0x0000c80001067983 */ /* 0x002ea80000300800 */
[----:B------:R-:W2:Y:S04]  /*2e320*/  LDL.LU R7, [R1+0xcc] ;  /* 0x0000cc0001077983 */ /* 0x000ea80000300800 */
[----:B--2---:R0:W-:Y:S04]  /*2e330*/  STL.64 [R1+0x1010], R6 ;  /* 0x0010100601007387 */ /* 0x0041e80000100a00 */
[----:B-----5:R1:W-:Y:S01]  /*2e340*/  STL.64 [R1+0x1008], R4 ;  /* 0x0010080401007387 */ /* 0x0203e20000100a00 */
[----:B0-----:R-:W-:-:S02]  /*2e350*/  IMAD.MOV.U32 R6, RZ, RZ, R29 ;  /* 0x000000ffff067224 */ /* 0x001fc400078e001d */
[----:B------:R-:W-:-:S05]  /*2e360*/  IMAD.MOV.U32 R7, RZ, RZ, R18 ;  /* 0x000000ffff077224 */ /* 0x000fca00078e0012 */
[----:B------:R0:W-:Y:S04]  /*2e370*/  STL.64 [R1+0x1028], R6 ;  /* 0x0010280601007387 */ /* 0x0001e80000100a00 */
[----:B-1----:R-:W2:Y:S04]  /*2e380*/  LDL.LU R4, [R1+0x100] ;  /* 0x0001000001047983 */ /* 0x002ea80000300800 */
[----:B------:R-:W2:Y:S04]  /*2e390*/  LDL.LU R5, [R1+0x104] ;  /* 0x0001040001057983 */ /* 0x000ea80000300800 */
[----:B0-----:R-:W5:Y:S04]  /*2e3a0*/  LDL.LU R6, [R1+0x108] ;  /* 0x0001080001067983 */ /* 0x001f680000300800 */
[----:B------:R-:W5:Y:S04]  /*2e3b0*/  LDL.LU R7, [R1+0x10c] ;  /* 0x00010c0001077983 */ /* 0x000f680000300800 */
[----:B------:R-:W3:Y:S04]  /*2e3c0*/  LDL.LU R24, [R1+0x120] ;  /* 0x0001200001187983 */ /* 0x000ee80000300800 */
[----:B------:R-:W3:Y:S04]  /*2e3d0*/  LDL.LU R25, [R1+0x124] ;  /* 0x0001240001197983 */ /* 0x000ee80000300800 */
[----:B------:R-:W3:Y:S04]  /*2e3e0*/  LDL.LU R26, [R1+0x128] ;  /* 0x00012800011a7983 */ /* 0x000ee80000300800 */
[----:B------:R-:W3:Y:S04]  /*2e3f0*/  LDL.LU R27, [R1+0x12c] ;  /* 0x00012c00011b7983 */ /* 0x000ee80000300800 */
[----:B-----5:R-:W-:Y:S04]  /*2e400*/  STL.64 [R1+0x1038], R6 ;  /* 0x0010380601007387 */ /* 0x020fe80000100a00 */
[----:B--2---:R0:W-:Y:S04]  /*2e410*/  STL.64 [R1+0x1030], R4 ;  /* 0x0010300401007387 */ /* 0x0041e80000100a00 */
[----:B0-----:R-:W2:Y:S04]  /*2e420*/  LDL.LU R4, [R1+0x110] ;  /* 0x0001100001047983 */ /* 0x001ea80000300800 */
[----:B------:R-:W2:Y:S04]  /*2e430*/  LDL.LU R5, [R1+0x114] ;  /* 0x0001140001057983 */ /* 0x000ea80000300800 */
[----:B------:R-:W2:Y:S04]  /*2e440*/  LDL.LU R6, [R1+0x118] ;  /* 0x0001180001067983 */ /* 0x000ea80000300800 */
[----:B------:R-:W2:Y:S04]  /*2e450*/  LDL.LU R7, [R1+0x11c] ;  /* 0x00011c0001077983 */ /* 0x000ea80000300800 */
        /* <DEDUP_REMOVED lines=12> */
[----:B------:R-:W-:-:S02]  /*2e520*/  F2FP.F16.E4M3.UNPACK_B R22, R22.H1 ;  /* 0x00000016ff16723e */ /* 0x000fc400030006ff */
[----:B------:R-:W-:-:S07]  /*2e530*/  F2FP.F16.E4M3.UNPACK_B R23, R23.H1 ;  /* 0x00000017ff17723e */ /* 0x000fce00030006ff */
[C---:B------:R-:W-:Y:S01]  /*2e540*/  HMMA.16816.F32 R24, R12.reuse, R22, R24 ;  /* 0x000000160c18723c */ /* 0x040fe20000001818 */
        /* <DEDUP_REMOVED lines=12> */
[----:B------:R-:W-:Y:S04]  /*2e610*/  STL.64 [R1+0x250], R24 ;  /* 0x0002501801007387 */ /* 0x000fe80000100a00 */
[----:B------:R0:W-:Y:S04]  /*2e620*/  STL.64 [R1+0x258], R26 ;  /* 0x0002581a01007387 */ /* 0x0001e80000100a00 */
[----:B0-----:R-:W4:Y:S04]  /*2e630*/  LDL.LU.64 R26, [R1+0x1048] ;  /* 0x00104800011a7983 */ /* 0x001f280000300a00 */
[----:B------:R-:W2:Y:S02]  /*2e640*/  LDL.LU.64 R24, [R1+0x1040] ;  /* 0x0010400001187983 */ /* 0x000ea40000300a00 */
[----:B--2---:R-:W-:-:S15]  /*2e650*/  HMMA.16816.F32 R4, R12, R24, R4 ;  /* 0x000000180c04723c */ /* 0x004fde0000001804 */
[----:B------:R-:W-:-:S08]  /*2e660*/  NOP ;  /* 0x0000000000007918 */ /* 0x000fd00000000000 */
[----:B------:R-:W-:Y:S04]  /*2e670*/  STL.64 [R1+0x240], R4 ;  /* 0x0002400401007387 */ /* 0x000fe80000100a00 */
[----:B------:R0:W-:Y:S04]  /*2e680*/  STL.64 [R1+0x248], R6 ;  /* 0x0002480601007387 */ /* 0x0001e80000100a00 */
[----:B0-----:R-:W4:Y:S04]  /*2e690*/  LDL.LU.64 R6, [R1+0x1038] ;  /* 0x0010380001067983 */ /* 0x001f280000300a00 */
[----:B------:R-:W4:Y:S01]  /*2e6a0*/  LDL.LU.64 R4, [R1+0x1030] ;  /* 0x0010300001047983 */ /* 0x000f220000300a00 */
[----:B------:R-:W-:Y:S01]  /*2e6b0*/  IMAD R19, R19, 0x100, R28 ;  /* 0x0000010013137824 */ /* 0x000fe200078e021c */
[----:B------:R-:W-:-:S02]  /*2e6c0*/  F2FP.F16.E4M3.UNPACK_B R16, R16 ;  /* 0x00000010ff10723e */ /* 0x000fc400020006ff */
[----:B------:R-:W-:Y:S02]  /*2e6d0*/  F2FP.F16.E4M3.UNPACK_B R18, R0 ;  /* 0x00000000ff12723e */ /* 0x000fe400020006ff */
[----:B------:R-:W-:Y:S01]  /*2e6e0*/  F2FP.F16.E4M3.UNPACK_B R17, R17 ;  /* 0x00000011ff11723e */ /* 0x000fe200020006ff */
[----:B------:R-:W0:Y:S01]  /*2e6f0*/  LDC R28, c[0x0][0x230] ;  /* 0x00008c00ff1c7b82 */ /* 0x000e220000000800 */
[----:B------:R-:W-:Y:S01]  /*2e700*/  F2FP.F16.E4M3.UNPACK_B R19, R19 ;  /* 0x00000013ff13723e */ /* 0x000fe200020006ff */
[----:B----4-:R-:W-:Y:S01]  /*2e710*/  HMMA.16816.F32 R12, R12, R26, R4 ;  /* 0x0000001a0c0c723c */ /* 0x010fe20000001804 */
[----:B------:R-:W3:-:S15]  /*2e720*/  LDL.LU.64 R6, [R1+0x1028] ;  /* 0x0010280001067983 */ /* 0x000ede0000300a00 */
[----:B------:R-:W-:-:S07]  /*2e730*/  NOP ;  /* 0x0000000000007918 */ /* 0x000fce0000000000 */
[----:B------:R1:W-:Y:S04]  /*2e740*/  STL.64 [R1+0x200], R12 ;  /* 0x0002000c01007387 */ /* 0x0003e80000100a00 */
[----:B------:R2:W-:Y:S04]  /*2e750*/  STL.64 [R1+0x208], R14 ;  /* 0x0002080e01007387 */ /* 0x0005e80000100a00 */
[----:B-1----:R-:W4:Y:S04]  /*2e760*/  LDL.LU R12, [R1+0x70] ;  /* 0x00007000010c7983 */ /* 0x002f280000300800 */
[----:B------:R-:W4:Y:S04]  /*2e770*/  LDL.LU R13, [R1+0x74] ;  /* 0x00007400010d7983 */ /* 0x000f280000300800 */
[----:B--2---:R-:W4:Y:S04]  /*2e780*/  LDL.LU R14, [R1+0x78] ;  /* 0x00007800010e7983 */ /* 0x004f280000300800 */
[----:B------:R-:W4:Y:S01]  /*2e790*/  LDL.LU R15, [R1+0x7c] ;  /* 0x00007c00010f7983 */ /* 0x000f220000300800 */
[----:B---3--:R-:W-:Y:S03]  /*2e7a0*/  HMMA.16816.F32 R4, R16, R6, R8 ;  /* 0x000000061004723c */ /* 0x008fe60000001808 */
[----:B------:R-:W2:Y:S04]  /*2e7b0*/  LDL.LU.64 R10, [R1+0x1020] ;  /* 0x00102000010a7983 */ /* 0x000ea80000300a00 */
[----:B------:R-:W2:-:S15]  /*2e7c0*/  LDL.LU.64 R8, [R1+0x1018] ;  /* 0x0010180001087983 */ /* 0x000e9e0000300a00 */
[----:B------:R-:W-:-:S01]  /*2e7d0*/  NOP ;  /* 0x0000000000007918 */ /* 0x000fc20000000000 */
[----:B------:R-:W-:Y:S04]  /*2e7e0*/  STL.64 [R1+0x1f0], R4 ;  /* 0x0001f00401007387 */ /* 0x000fe80000100a00 */
[----:B------:R1:W-:Y:S04]  /*2e7f0*/  STL.64 [R1+0x1f8], R6 ;  /* 0x0001f80601007387 */ /* 0x0003e80000100a00 */
[----:B-1----:R-:W3:Y:S04]  /*2e800*/  LDL.LU.64 R6, [R1+0x1010] ;  /* 0x0010100001067983 */ /* 0x002ee80000300a00 */
[----:B------:R-:W3:Y:S02]  /*2e810*/  LDL.LU.64 R4, [R1+0x1008] ;  /* 0x0010080001047983 */ /* 0x000ee40000300a00 */
[----:B---3--:R-:W-:-:S15]  /*2e820*/  HMMA.16816.F32 R4, R16, R2, R4 ;  /* 0x000000021004723c */ /* 0x008fde0000001804 */
[----:B------:R-:W-:-:S08]  /*2e830*/  NOP ;  /* 0x0000000000007918 */ /* 0x000fd00000000000 */
[----:B------:R-:W-:Y:S04]  /*2e840*/  STL.64 [R1+0x1e0], R4 ;  /* 0x0001e00401007387 */ /* 0x000fe80000100a00 */
[----:B------:R1:W-:Y:S04]  /*2e850*/  STL.64 [R1+0x1e8], R6 ;  /* 0x0001e80601007387 */ /* 0x0003e80000100a00 */
[----:B-1----:R-:W4:Y:S04]  /*2e860*/  LDL.LU.64 R6, [R1+0x1000] ;  /* 0x0010000001067983 */ /* 0x002f280000300a00 */
[----:B------:R-:W2:Y:S02]  /*2e870*/  LDL.LU.64 R4, [R1+0xff8] ;  /* 0x000ff80001047983 */ /* 0x000ea40000300a00 */
[----:B--2---:R-:W-:-:S15]  /*2e880*/  HMMA.16816.F32 R8, R16, R4, R8 ;  /* 0x000000041008723c */ /* 0x004fde0000001808 */
[----:B------:R-:W-:-:S08]  /*2e890*/  NOP ;  /* 0x0000000000007918 */ /* 0x000fd00000000000 */
[----:B------:R-:W-:Y:S04]  /*2e8a0*/  STL.64 [R1+0x1d0], R8 ;  /* 0x0001d00801007387 */ /* 0x000fe80000100a00 */
[----:B------:R1:W-:Y:S04]  /*2e8b0*/  STL.64 [R1+0x1d8], R10 ;  /* 0x0001d80a01007387 */ /* 0x0003e80000100a00 */
[----:B-1----:R-:W2:Y:S04]  /*2e8c0*/  LDL.LU.64 R10, [R1+0xff0] ;  /* 0x000ff000010a7983 */ /* 0x002ea80000300a00 */
[----:B------:R-:W2:Y:S01]  /*2e8d0*/  LDL.LU.64 R8, [R1+0xfe8] ;  /* 0x000fe80001087983 */ /* 0x000ea20000300a00 */
[----:B----4-:R-:W-:Y:S03]  /*2e8e0*/  HMMA.16816.F32 R12, R16, R6, R12 ;  /* 0x00000006100c723c */ /* 0x010fe6000000180c */
[----:B------:R-:W3:Y:S04]  /*2e8f0*/  LDL.LU R6, [R1+0xde0] ;  /* 0x000de00001067983 */ /* 0x000ee80000300800 */
[----:B------:R-:W4:-:S15]  /*2e900*/  LDL.LU R7, [R1+0x608] ;  /* 0x0006080001077983 */ /* 0x000f1e0000300800 */
[----:B------:R-:W-:-:S01]  /*2e910*/  NOP ;  /* 0x0000000000007918 */ /* 0x000fc20000000000 */
[----:B------:R1:W-:Y:S04]  /*2e920*/  STL.64 [R1+0x40], R12 ;  /* 0x0000400c01007387 */ /* 0x0003e80000100a00 */
[----:B------:R5:W-:Y:S04]  /*2e930*/  STL.64 [R1+0x48], R14 ;  /* 0x0000480e01007387 */ /* 0x000be80000100a00 */
[----:B------:R-:W4:Y:S04]  /*2e940*/  LDL.LU R4, [R1+0xddc] ;  /* 0x000ddc0001047983 */ /* 0x000f280000300800 */
[----:B------:R-:W3:Y:S04]  /*2e950*/  LDL.LU R5, [R1+0x6a0] ;  /* 0x0006a00001057983 */ /* 0x000ee80000300800 */
[----:B------:R-:W4:Y:S04]  /*2e960*/  LDL.LU R3, [R1+0xdd8] ;  /* 0x000dd80001037983 */ /* 0x000f280000300800 */
[----:B-1----:R-:W4:Y:S04]  /*2e970*/  LDL.LU R12, [R1+0x69c] ;  /* 0x00069c00010c7983 */ /* 0x002f280000300800 */
[----:B------:R-:W4:Y:S04]  /*2e980*/  LDL.LU R13, [R1+0xdd0] ;  /* 0x000dd000010d7983 */ /* 0x000f280000300800 */
[----:B-----5:R-:W5:Y:S04]  /*2e990*/  LDL.LU R14, [R1+0x698] ;  /* 0x00069800010e7983 */ /* 0x020f680000300800 */
[----:B------:R-:W5:Y:S04]  /*2e9a0*/  LDL.LU R15, [R1+0xdc8] ;  /* 0x000dc800010f7983 */ /* 0x000f680000300800 */
[----:B------:R-:W5:Y:S01]  /*2e9b0*/  LDL.LU R29, [R1+0x694] ;  /* 0x00069400011d7983 */ /* 0x000f620000300800 */
[----:B--2---:R-:W-:-:S15]  /*2e9c0*/  HMMA.16816.F32 R8, R16, R20, R8 ;  /* 0x000000141008723c */ /* 0x004fde0000001808 */
[----:B------:R-:W-:-:S08]  /*2e9d0*/  NOP ;  /* 0x0000000000007918 */ /* 0x000fd00000000000 */
[----:B------:R-:W-:Y:S04]  /*2e9e0*/  STL.64 [R1+0x10], R8 ;  /* 0x0000100801007387 */ /* 0x000fe80000100a00 */
[----:B------:R1:W-:Y:S04]  /*2e9f0*/  STL.64 [R1+0x18], R10 ;  /* 0x0000180a01007387 */ /* 0x0003e80000100a00 */
[----:B-1----:R-:W2:Y:S04]  /*2ea00*/  LDL.LU.64 R10, [R1+0xfe0] ;  /* 0x000fe000010a7983 */ /* 0x002ea80000300a00 */
[----:B------:R-:W2:Y:S04]  /*2ea10*/  LDL.LU.64 R8, [R1+0xfd8] ;  /* 0x000fd80001087983 */ /* 0x000ea80000300a00 */
[----:B------:R-:W3:Y:S04]  /*2ea20*/  LDL.LU R20, [R1+0xde4] ;  /* 0x000de40001147983 */ /* 0x000ee80000300800 */
[----:B------:R-:W5:Y:S01]  /*2ea30*/  LDL.LU R21, [R1+0xdf4] ;  /* 0x000df40001157983 */ /* 0x000f620000300800 */
[----:B0-----:R-:W-:-:S03]  /*2ea40*/  VIADD R0, R28, 0x7f ;  /* 0x0000007f1c007836 */ /* 0x001fc60000000000 */
[----:B------:R-:W4:Y:S01]  /*2ea50*/  LDL.LU R28, [R1+0xde8] ;  /* 0x000de800011c7983 */ /* 0x000f220000300800 */
[----:B--2---:R-:W-:-:S15]  /*2ea60*/  HMMA.16816.F32 R8, R16, R22, R8 ;  /* 0x000000161008723c */ /* 0x004fde0000001808 */
[----:B------:R-:W-:-:S08]  /*2ea70*/  NOP ;  /* 0x0000000000007918 */ /* 0x000fd00000000000 */
[----:B------:R-:W-:Y:S04]  /*2ea80*/  STL.64 [R1+0xf0], R8 ;  /* 0x0000f00801007387 */ /* 0x000fe80000100a00 */
[----:B------:R0:W-:Y:S04]  /*2ea90*/  STL.64 [R1+0xf8], R10 ;  /* 0x0000f80a01007387 */ /* 0x0001e80000100a00 */
[----:B0-----:R-:W2:Y:S04]  /*2eaa0*/  LDL.LU.64 R10, [R1+0xfd0] ;  /* 0x000fd000010a7983 */ /* 0x001ea80000300a00 */
[----:B------:R-:W2:Y:S04]  /*2eab0*/  LDL.LU.64 R8, [R1+0xfc8] ;  /* 0x000fc80001087983 */ /* 0x000ea80000300a00 */
[----:B------:R-:W3:Y:S04]  /*2eac0*/  LDL.LU R22, [R1+0xdf0] ;  /* 0x000df00001167983 */ /* 0x000ee80000300800 */
[----:B------:R-:W5:Y:S01]  /*2ead0*/  LDL.LU R23, [R1+0xdec] ;  /* 0x000dec0001177983 */ /* 0x000f620000300800 */
[----:B--2---:R-:W-:-:S15]  /*2eae0*/  HMMA.16816.F32 R8, R16, R24, R8 ;  /* 0x000000181008723c */ /* 0x004fde0000001808 */
[----:B------:R-:W-:-:S08]  /*2eaf0*/  NOP ;  /* 0x0000000000007918 */ /* 0x000fd00000000000 */
[----:B------:R-:W-:Y:S04]  /*2eb00*/  STL.64 [R1+0x80], R8 ;  /* 0x0000800801007387 */ /* 0x000fe80000100a00 */
[----:B------:R0:W-:Y:S04]  /*2eb10*/  STL.64 [R1+0x88], R10 ;  /* 0x0000880a01007387 */ /* 0x0001e80000100a00 */
[----:B0-----:R-:W2:Y:S04]  /*2eb20*/  LDL.LU.64 R10, [R1+0xfc0] ;  /* 0x000fc000010a7983 */ /* 0x001ea80000300a00 */
[----:B------:R-:W2:Y:S04]  /*2eb30*/  LDL.LU.64 R8, [R1+0xfb8] ;  /* 0x000fb80001087983 */ /* 0x000ea80000300a00 */
[----:B------:R-:W2:Y:S04]  /*2eb40*/  LDL.LU R24, [R1+0xdf8] ;  /* 0x000df80001187983 */ /* 0x000ea80000300800 */
[----:B------:R-:W2:Y:S01]  /*2eb50*/  LDL.LU R25, [R1+0x6a4] ;  /* 0x0006a40001197983 */ /* 0x000ea20000300800 */
[----:B------:R-:W-:-:S04]  /*2eb60*/  USHF.L.U32 UR5, UR11, 0x7, URZ ;  /* 0x000000070b057899 */ /* 0x000fc8000800063f */
[----:B------:R-:W-:Y:S02]  /*2eb70*/  USHF.R.S32.HI UR6, URZ, 0x1f, UR5 ;  /* 0x0000001f3f067899 */ /* 0x000fe40008011405 */
[----:B---3--:R-:W-:Y:S02]  /*2eb80*/  IADD3 R22, P5, R22, UR5, RZ ;  /* 0x0000000516167c10 */ /* 0x008fe4000ffbe0ff */
[----:B-----5:R-:W-:Y:S02]  /*2eb90*/  IADD3 R23, P3, R23, UR5, RZ ;  /* 0x0000000517177c10 */ /* 0x020fe4000ff7e0ff */
[----:B----4-:R-:W-:Y:S02]  /*2eba0*/  IADD3 R28, P1, R28, UR5, RZ ;  /* 0x000000051c1c7c10 */ /* 0x010fe4000ff3e0ff */
[----:B------:R-:W-:Y:S02]  /*2ebb0*/  SHF.R.S32.HI R2, RZ, 0x1f, R0 ;  /* 0x0000001fff027819 */ /* 0x000fe40000011400 */
[----:B------:R-:W-:-:S02]  /*2ebc0*/  IADD3 R20, P2, R20, UR5, RZ ;  /* 0x0000000514147c10 */ /* 0x000fc4000ff5e0ff */
[----:B------:R-:W-:Y:S02]  /*2ebd0*/  IADD3.X R5, R5, UR6, RZ, P5, !PT ;  /* 0x0000000605057c10 */ /* 0x000fe4000affe4ff */
[----:B------:R-:W-:Y:S02]  /*2ebe0*/  LEA.HI R0, R2, R0, RZ, 0x7 ;  /* 0x0000000002007211 */ /* 0x000fe400078f38ff */
[----:B------:R-:W-:Y:S01]  /*2ebf0*/  IADD3 R3, P5, R3, UR5, RZ ;  /* 0x0000000503037c10 */ /* 0x000fe2000ffbe0ff */
[----:B------:R-:W-:Y:S01]  /*2ec00*/  UIADD3 UR4, UR4, 0x1, URZ ;  /* 0x0000000104047890 */ /* 0x000fe2000fffe03f */
[----:B------:R-:W-:Y:S02]  /*2ec10*/  IADD3.X R12, R12, UR6, RZ, P3, !PT ;  /* 0x000000060c0c7c10 */ /* 0x000fe40009ffe4ff */
[----:B------:R-:W-:Y:S02]  /*2ec20*/  SHF.R.S32.HI R0, RZ, 0x7, R0 ;  /* 0x00000007ff007819 */ /* 0x000fe40000011400 */
[----:B------:R-:W-:-:S02]  /*2ec30*/  IADD3 R13, P3, R13, UR5, RZ ;  /* 0x000000050d0d7c10 */ /* 0x000fc4000ff7e0ff */
[----:B------:R-:W-:Y:S01]  /*2ec40*/  ISETP.NE.U32.AND P0, PT, R0, UR4, PT ;  /* 0x0000000400007c0c */ /* 0x000fe2000bf05070 */
[----:B--2---:R-:W-:Y:S01]  /*2ec50*/  HMMA.16816.F32 R8, R16, R26, R8 ;  /* 0x0000001a1008723c */ /* 0x004fe20000001808 */
[----:B------:R-:W-:Y:S02]  /*2ec60*/  IADD3 R24, P4, R24, UR5, RZ ;  /* 0x0000000518187c10 */ /* 0x000fe4000ff9e0ff */
[----:B------:R-:W-:Y:S02]  /*2ec70*/  IADD3 R25, P6, R25, UR5, RZ ;  /* 0x0000000519197c10 */ /* 0x000fe4000ffde0ff */
[----:B------:R-:W-:Y:S02]  /*2ec80*/  IADD3.X R21, R21, UR6, RZ, P4, !PT ;  /* 0x0000000615157c10 */ /* 0x000fe4000a7fe4ff */
[----:B------:R-:W-:Y:S02]  /*2ec90*/  IADD3 R6, P4, R6, UR5, RZ ;  /* 0x0000000506067c10 */ /* 0x000fe4000ff9e0ff */
[----:B------:R-:W-:-:S02]  /*2eca0*/  IADD3.X R7, R7, UR6, RZ, P6, !PT ;  /* 0x0000000607077c10 */ /* 0x000fc4000b7fe4ff */
[----:B------:R-:W-:-:S12]  /*2ecb0*/  IADD3 R4, P6, R4, UR5, RZ ;  /* 0x0000000504047c10 */ /* 0x000fd8000ffde0ff */
[----:B------:R-:W-:Y:S04]  /*2ecc0*/  STL.64 [R1+0x20], R8 ;  /* 0x0000200801007387 */ /* 0x000fe80000100a00 */
[----:B------:R-:W-:Y:S04]  /*2ecd0*/  STL.64 [R1+0x28], R10 ;  /* 0x0000280a01007387 */ /* 0x000fe80000100a00 */
        /* <DEDUP_REMOVED lines=14> */
[----:B------:R-:W2:Y:S01]  /*2edc0*/  LDL.LU R0, [R1+0xdb8] ;  /* 0x000db80001007983 */ /* 0x000ea20000300800 */
[----:B------:R-:W-:-:S02]  /*2edd0*/  IADD3.X R14, R14, UR6, RZ, P1, !PT ;  /* 0x000000060e0e7c10 */ /* 0x000fc40008ffe4ff */
[----:B------:R-:W-:-:S03]  /*2ede0*/  IADD3 R15, P1, R15, UR5, RZ ;  /* 0x000000050f0f7c10 */ /* 0x000fc6000ff3e0ff */
[----:B------:R-:W-:Y:S04]  /*2edf0*/  STL [R1+0x698], R14 ;  /* 0x0006980e01007387 */ /* 0x000fe80000100800 */
[----:B--2---:R0:W-:Y:S04]  /*2ee00*/  STL [R1+0xfac], R0 ;  /* 0x000fac0001007387 */ /* 0x0041e80000100800 */
[----:B------:R-:W-:Y:S04]  /*2ee10*/  STL [R1+0xdc8], R15 ;  /* 0x000dc80f01007387 */ /* 0x000fe80000100800 */
[----:B0-----:R-:W2:Y:S01]  /*2ee20*/  LDL.LU R0, [R1+0x690] ;  /* 0x0006900001007983 */ /* 0x001ea20000300800 */
[----:B------:R-:W-:-:S05]  /*2ee30*/  IADD3.X R29, R29, UR6, RZ, P2, !PT ;  /* 0x000000061d1d7c10 */ /* 0x000fca00097fe4ff */
[----:B------:R-:W-:Y:S04]  /*2ee40*/  STL [R1+0x694], R29 ;  /* 0x0006941d01007387 */ /* 0x000fe80000100800 */
        /* <DEDUP_REMOVED lines=30> */
[----:B--2---:R-:W-:-:S05]  /*2f030*/  IADD3 R0, P2, R0, UR5, RZ ;  /* 0x0000000500007c10 */ /* 0x004fca000ff5e0ff */
[----:B------:R0:W-:Y:S04]  /*2f040*/  STL [R1+0xdc0], R0 ;  /* 0x000dc00001007387 */ /* 0x0001e80000100800 */
[----:B0-----:R-:W2:Y:S02]  /*2f050*/  LDL.LU R0, [R1+0xfb0] ;  /* 0x000fb00001007983 */ /* 0x001ea40000300800 */
[----:B--2---:R-:W-:-:S05]  /*2f060*/  IADD3.X R0, R0, UR6, RZ, P4, !PT ;  /* 0x0000000600007c10 */ /* 0x004fca000a7fe4ff */
[----:B------:R0:W-:Y:S04]  /*2f070*/  STL [R1+0x690], R0 ;  /* 0x0006900001007387 */ /* 0x0001e80000100800 */
[----:B0-----:R-:W2:Y:S01]  /*2f080*/  LDL.LU R0, [R1+0xfac] ;  /* 0x000fac0001007983 */ /* 0x001ea20000300800 */
[----:B---3--:R-:W-:Y:S02]  /*2f090*/  IADD3.X R16, R16, UR6, RZ, P6, !PT ;  /* 0x0000000610107c10 */ /* 0x008fe4000b7fe4ff */
[----:B----4-:R-:W-:Y:S02]  /*2f0a0*/  IADD3 R17, P6, R17, UR5, RZ ;  /* 0x0000000511117c10 */ /* 0x010fe4000ffde0ff */
[----:B-----5:R-:W-:Y:S02]  /*2f0b0*/  IADD3.X R18, R18, UR6, RZ, P5, !PT ;  /* 0x0000000612127c10 */ /* 0x020fe4000affe4ff */
[----:B------:R-:W-:-:S02]  /*2f0c0*/  IADD3 R19, P5, R19, UR5, RZ ;  /* 0x0000000513137c10 */ /* 0x000fc4000ffbe0ff */
[----:B------:R-:W-:Y:S02]  /*2f0d0*/  IADD3.X R26, R26, UR6, RZ, P3, !PT ;  /* 0x000000061a1a7c10 */ /* 0x000fe40009ffe4ff */
[----:B------:R-:W-:Y:S02]  /*2f0e0*/  IADD3 R27, P3, R27, UR5, RZ ;  /* 0x000000051b1b7c10 */ /* 0x000fe4000ff7e0ff */
[----:B------:R-:W-:Y:S02]  /*2f0f0*/  IADD3.X R8, R8, UR6, RZ, P1, !PT ;  /* 0x0000000608087c10 */ /* 0x000fe40008ffe4ff */
[----:B------:R-:W-:Y:S02]  /*2f100*/  IADD3 R9, P1, R9, UR5, RZ ;  /* 0x0000000509097c10 */ /* 0x000fe4000ff3e0ff */
[----:B------:R-:W-:Y:S02]  /*2f110*/  IADD3.X R10, R10, UR6, RZ, P2, !PT ;  /* 0x000000060a0a7c10 */ /* 0x000fe400097fe4ff */
        /* <DEDUP_REMOVED lines=12> */
[----:B--2---:R-:W-:-:S05]  /*2f1e0*/  IADD3 R0, P4, R0, UR5, RZ ;  /* 0x0000000500007c10 */ /* 0x004fca000ff9e0ff */
[----:B------:R0:W-:Y:S04]  /*2f1f0*/  STL [R1+0xdb8], R0 ;  /* 0x000db80001007387 */ /* 0x0001e80000100800 */
[----:B------:R-:W-:Y:S04]  /*2f200*/  STL [R1+0x68c], R16 ;  /* 0x00068c1001007387 */ /* 0x000fe80000100800 */
[----:B------:R-:W-:Y:S04]  /*2f210*/  STL [R1+0xdb0], R17 ;  /* 0x000db01101007387 */ /* 0x000fe80000100800 */
[----:B------:R-:W-:Y:S04]  /*2f220*/  STL [R1+0xdd4], R18 ;  /* 0x000dd41201007387 */ /* 0x000fe80000100800 */
[----:B------:R-:W-:Y:S04]  /*2f230*/  STL [R1+0xda8], R19 ;  /* 0x000da81301007387 */ /* 0x000fe80000100800 */
[----:B------:R-:W-:Y:S04]  /*2f240*/  STL [R1+0xdcc], R26 ;  /* 0x000dcc1a01007387 */ /* 0x000fe80000100800 */
[----:B------:R-:W-:Y:S01]  /*2f250*/  STL [R1+0xda0], R27 ;  /* 0x000da01b01007387 */ /* 0x000fe20000100800 */
[----:B------:R-:W-:-:S03]  /*2f260*/  IADD3.X R2, R2, UR6, RZ, P4, !PT ;  /* 0x0000000602027c10 */ /* 0x000fc6000a7fe4ff */
[----:B------:R-:W-:Y:S01]  /*2f270*/  STL [R1+0xdc4], R8 ;  /* 0x000dc40801007387 */ /* 0x000fe20000100800 */
[----:B------:R-:W-:-:S03]  /*2f280*/  IADD3 R24, P4, R24, UR5, RZ ;  /* 0x0000000518187c10 */ /* 0x000fc6000ff9e0ff */
        /* <DEDUP_REMOVED lines=20> */
[----:B0-----:R-:W2:Y:S01]  /*2f3d0*/  LDL.LU R0, [R1+0xd64] ;  /* 0x000d640001007983 */ /* 0x001ea20000300800 */
[----:B------:R-:W-:-:S02]  /*2f3e0*/  IADD3 R14, P6, R14, UR5, RZ ;  /* 0x000000050e0e7c10 */ /* 0x000fc4000ffde0ff */
[----:B------:R-:W-:-:S03]  /*2f3f0*/  IADD3.X R15, R15, UR6, RZ, P5, !PT ;  /* 0x000000060f0f7c10 */ /* 0x000fc6000affe4ff */
[----:B------:R-:W-:Y:S04]  /*2f400*/  STL [R1+0xd50], R14 ;  /* 0x000d500e01007387 */ /* 0x000fe80000100800 */
[----:B--2---:R0:W-:Y:S04]  /*2f410*/  STL [R1+0xfa4], R0 ;  /* 0x000fa40001007387 */ /* 0x0041e80000100800 */
[----:B------:R-:W-:Y:S04]  /*2f420*/  STL [R1+0xd74], R15 ;  /* 0x000d740f01007387 */ /* 0x000fe80000100800 */
[----:B0-----:R-:W2:Y:S01]  /*2f430*/  LDL.LU R0, [R1+0xd40] ;  /* 0x000d400001007983 */ /* 0x001ea20000300800 */
[----:B------:R-:W-:-:S05]  /*2f440*/  IADD3 R29, P5, R29, UR5, RZ ;  /* 0x000000051d1d7c10 */ /* 0x000fca000ffbe0ff */
[----:B------:R-:W-:Y:S04]  /*2f450*/  STL [R1+0xd48], R29 ;  /* 0x000d481d01007387 */ /* 0x000fe80000100800 */
[----:B--2---:R0:W-:Y:S04]  /*2f460*/  STL [R1+0xfa8], R0 ;  /* 0x000fa80001007387 */ /* 0x0041e80000100800 */
[----:B0-----:R-:W2:Y:S04]  /*2f470*/  LDL.LU R0, [R1+0xd6c] ;  /* 0x000d6c0001007983 */ /* 0x001ea80000300800 */
[----:B------:R-:W3:Y:S04]  /*2f480*/  LDL.LU R16, [R1+0xd38] ;  /* 0x000d380001107983 */ /* 0x000ee80000300800 */
[----:B------:R-:W4:Y:S04]  /*2f490*/  LDL.LU R17, [R1+0xd5c] ;  /* 0x000d5c0001117983 */ /* 0x000f280000300800 */
[----:B------:R-:W5:Y:S04]  /*2f4a0*/  LDL.LU R18, [R1+0xd30] ;  /* 0x000d300001127983 */ /* 0x000f680000300800 */
[----:B------:R-:W3:Y:S04]  /*2f4b0*/  LDL.LU R19, [R1+0xd54] ;  /* 0x000d540001137983 */ /* 0x000ee80000300800 */
        /* <DEDUP_REMOVED lines=23> */
[----:B------:R-:W3:Y:S01]  /*2f630*/  LDL.LU R29, [R1+0xcf4] ;  /* 0x000cf400011d7983 */ /* 0x000ee20000300800 */
[----:B--2---:R-:W-:-:S05]  /*2f640*/  IADD3.X R0, R0, UR6, RZ, P3, !PT ;  /* 0x0000000600007c10 */ /* 0x004fca0009ffe4ff */
[----:B------:R0:W-:Y:S04]  /*2f650*/  STL [R1+0xd6c], R0 ;  /* 0x000d6c0001007387 */ /* 0x0001e80000100800 */
[----:B0-----:R-:W2:Y:S02]  /*2f660*/  LDL.LU R0, [R1+0xfa8] ;  /* 0x000fa80001007983 */ /* 0x001ea40000300800 */
[----:B--2---:R-:W-:-:S05]  /*2f670*/  IADD3 R0, P3, R0, UR5, RZ ;  /* 0x0000000500007c10 */ /* 0x004fca000ff7e0ff */
[----:B------:R0:W-:Y:S04]  /*2f680*/  STL [R1+0xd40], R0 ;  /* 0x000d400001007387 */ /* 0x0001e80000100800 */
[----:B0-----:R-:W2:Y:S01]  /*2f690*/  LDL.LU R0, [R1+0xfa4] ;  /* 0x000fa40001007983 */ /* 0x001ea20000300800 */
[----:B----4-:R-:W-:Y:S02]  /*2f6a0*/  IADD3.X R17, R17, UR6, RZ, P2, !PT ;  /* 0x0000000611117c10 */ /* 0x010fe400097fe4ff */
[----:B-----5:R-:W-:Y:S02]  /*2f6b0*/  IADD3 R18, P2, R18, UR5, RZ ;  /* 0x0000000512127c10 */ /* 0x020fe4000ff5e0ff */
[----:B---3--:R-:W-:Y:S02]  /*2f6c0*/  IADD3.X R19, R19, UR6, RZ, P4, !PT ;  /* 0x0000000613137c10 */ /* 0x008fe4000a7fe4ff */
        /* <DEDUP_REMOVED lines=17> */
[----:B--2---:R-:W-:Y:S02]  /*2f7e0*/  IADD3.X R0, R0, UR6, RZ, P1, !PT ;  /* 0x0000000600007c10 */ /* 0x004fe40008ffe4ff */
[----:B------:R-:W-:-:S03]  /*2f7f0*/  IADD3 R16, P1, R16, UR5, RZ ;  /* 0x0000000510107c10 */ /* 0x000fc6000ff3e0ff */
[----:B------:R0:W-:Y:S04]  /*2f800*/  STL [R1+0xd64], R0 ;  /* 0x000d640001007387 */ /* 0x0001e80000100800 */
        /* <DEDUP_REMOVED lines=29> */
[----:B0-----:R-:W2:Y:S01]  /*2f9e0*/  LDL.LU R0, [R1+0xcc0] ;  /* 0x000cc00001007983 */ /* 0x001ea20000300800 */
        /* <DEDUP_REMOVED lines=1317> */
[----:B------:R-:W-:Y:S01]  /*34c40*/  IADD3.X R28, R28, UR6, RZ, P6, !PT ;  /* 0x000000061c1c7c10 */ /* 0x000fe2000b7fe4ff */
[----:B------:R-:W-:Y:S01]  /*34c50*/  USHF.L.U32 UR7, UR14, 0x7, URZ ;  /* 0x000000070e077899 */ /* 0x000fe2000800063f */
        /* <DEDUP_REMOVED lines=8> */
[----:B--2---:R-:W-:-:S02]  /*34ce0*/  IADD3.X R0, R0, UR6, RZ, P2, !PT ;  /* 0x0000000600007c10 */ /* 0x004fc400097fe4ff */
        /* <DEDUP_REMOVED lines=24> */
[----:B------:R-:W-:Y:S04]  /*34e70*/  STL [R1+0xe34], R7 ;  /* 0x000e340701007387 */ /* 0x000fe80000100800 */
[----:B------:R-:W-:Y:S04]  /*34e80*/  STL [R1+0xe6c], R4 ;  /* 0x000e6c0401007387 */ /* 0x000fe80000100800 */
[----:B------:R-:W-:Y:S04]  /*34e90*/  STL [R1+0xe3c], R5 ;  /* 0x000e3c0501007387 */ /* 0x000fe80000100800 */
[----:B------:R-:W-:Y:S04]  /*34ea0*/  STL [R1+0x684], R3 ;  /* 0x0006840301007387 */ /* 0x000fe80000100800 */
[----:B------:R-:W-:Y:S04]  /*34eb0*/  STL [R1+0xe44], R12 ;  /* 0x000e440c01007387 */ /* 0x000fe80000100800 */
[----:B------:R-:W-:Y:S04]  /*34ec0*/  STL [R1+0xe4c], R13 ;  /* 0x000e4c0d01007387 */ /* 0x000fe80000100800 */
[----:B0-----:R-:W2:Y:S01]  /*34ed0*/  LDL.LU R0, [R1+0x670] ;  /* 0x0006700001007983 */ /* 0x001ea20000300800 */
[----:B------:R-:W-:-:S02]  /*34ee0*/  IADD3.X R14, R14, UR6, RZ, P6, !PT ;  /* 0x000000060e0e7c10 */ /* 0x000fc4000b7fe4ff */
[----:B------:R-:W-:-:S03]  /*34ef0*/  IADD3.X R15, R15, UR6, RZ, P5, !PT ;  /* 0x000000060f0f7c10 */ /* 0x000fc6000affe4ff */
[----:B------:R-:W-:Y:S01]  /*34f00*/  STL [R1+0xe54], R14 ;  /* 0x000e540e01007387 */ /* 0x000fe20000100800 */
[----:B------:R-:W-:-:S03]  /*34f10*/  USHF.R.S32.HI UR12, URZ, 0x1f, UR7 ;  /* 0x0000001f3f0c7899 */ /* 0x000fc60008011407 */
        /* <DEDUP_REMOVED lines=38> */
[----:B--2---:R-:W-:-:S05]  /*35180*/  IADD3 R0, P5, R0, UR7, RZ ;  /* 0x0000000700007c10 */ /* 0x004fca000ffbe0ff */
[----:B------:R0:W-:Y:S04]  /*35190*/  STL [R1+0x67c], R0 ;  /* 0x00067c0001007387 */ /* 0x0001e80000100800 */
[----:B0-----:R-:W2:Y:S01]  /*351a0*/  LDL.LU R0, [R1+0xf2c] ;  /* 0x000f2c0001007983 */ /* 0x001ea20000300800 */
[----:B---3--:R-:W-:Y:S02]  /*351b0*/  IADD3 R16, P1, R16, UR7, RZ ;  /* 0x0000000710107c10 */ /* 0x008fe4000ff3e0ff */
[----:B----4-:R-:W-:Y:S02]  /*351c0*/  IADD3.X R17, R17, UR12, RZ, P4, !PT ;  /* 0x0000000c11117c10 */ /* 0x010fe4000a7fe4ff */
[----:B-----5:R-:W-:Y:S02]  /*351d0*/  IADD3 R18, P4, R18, UR7, RZ ;  /* 0x0000000712127c10 */ /* 0x020fe4000ff9e0ff */
[----:B------:R-:W-:-:S02]  /*351e0*/  IADD3.X R19, R19, UR12, RZ, P5, !PT ;  /* 0x0000000c13137c10 */ /* 0x000fc4000affe4ff */
[----:B------:R-:W-:Y:S02]  /*351f0*/  IADD3 R26, P5, R26, UR7, RZ ;  /* 0x000000071a1a7c10 */ /* 0x000fe4000ffbe0ff */
[----:B------:R-:W-:Y:S02]  /*35200*/  IADD3.X R9, R9, UR12, RZ, P1, !PT ;  /* 0x0000000c09097c10 */ /* 0x000fe40008ffe4ff */
[----:B------:R-:W-:Y:S02]  /*35210*/  IADD3 R10, P1, R10, UR7, RZ ;  /* 0x000000070a0a7c10 */ /* 0x000fe4000ff3e0ff */
[----:B------:R-:W-:Y:S02]  /*35220*/  IADD3.X R11, R11, UR12, RZ, P4, !PT ;  /* 0x0000000c0b0b7c10 */ /* 0x000fe4000a7fe4ff */
[----:B------:R-:W-:Y:S02]  /*35230*/  IADD3 R2, P4, R2, UR7, RZ ;  /* 0x0000000702027c10 */ /* 0x000fe4000ff9e0ff */
        /* <DEDUP_REMOVED lines=8> */
[----:B------:R-:W-:Y:S02]  /*352c0*/  IADD3 R5, P6, R5, UR7, RZ ;  /* 0x0000000705057c10 */ /* 0x000fe4000ffde0ff */
[----:B------:R-:W-:Y:S02]  /*352d0*/  IADD3.X R3, R3, UR6, RZ, P3, !PT ;  /* 0x0000000603037c10 */ /* 0x000fe40009ffe4ff */
[----:B------:R-:W-:Y:S02]  /*352e0*/  IADD3.X R13, R13, UR12, RZ, P1, !PT ;  /* 0x0000000c0d0d7c10 */ /* 0x000fe40008ffe4ff */
[----:B------:R-:W-:Y:S02]  /*352f0*/  IADD3.X R14, R14, UR12, RZ, P4, !PT ;  /* 0x0000000c0e0e7c10 */ /* 0x000fe4000a7fe4ff */
[----:B------:R-:W-:-:S02]  /*35300*/  IADD3.X R29, R29, UR12, RZ, P6, !PT ;  /* 0x0000000c1d1d7c10 */ /* 0x000fc4000b7fe4ff */
[----:B------:R-:W-:Y:S02]  /*35310*/  IADD3.X R15, R15, UR12, RZ, P5, !PT ;  /* 0x0000000c0f0f7c10 */ /* 0x000fe4000affe4ff */
[----:B--2---:R-:W-:-:S04]  /*35320*/  IADD3 R0, P2, R0, UR7, RZ ;  /* 0x0000000700007c10 */ /* 0x004fc8000ff5e0ff */
[----:B------:R-:W-:Y:S01]  /*35330*/  IADD3.X R27, R27, UR12, RZ, P2, !PT ;  /* 0x0000000c1b1b7c10 */ /* 0x000fe200097fe4ff */
[----:B------:R2:W-:Y:S04]  /*35340*/  STL [R1+0x670], R0 ;  /* 0x0006700001007387 */ /* 0x0005e80000100800 */
[----:B------:R2:W-:Y:S04]  /*35350*/  STL [R1+0x668], R16 ;  /* 0x0006681001007387 */ /* 0x0005e80000100800 */
[----:B------:R2:W-:Y:S01]  /*35360*/  STL [R1+0x680], R17 ;  /* 0x0006801101007387 */ /* 0x0005e20000100800 */
[----:B------:R-:W-:-:S03]  /*35370*/  IADD3 R8, P2, R8, UR7, RZ ;  /* 0x0000000708087c10 */ /* 0x000fc6000ff5e0ff */
[----:B------:R2:W-:Y:S04]  /*35380*/  STL [R1+0x660], R18 ;  /* 0x0006601201007387 */ /* 0x0005e80000100800 */
[----:B------:R2:W-:Y:S04]  /*35390*/  STL [R1+0x678], R19 ;  /* 0x0006781301007387 */ /* 0x0005e80000100800 */
[----:B------:R2:W-:Y:S04]  /*353a0*/  STL [R1+0x658], R26 ;  /* 0x0006581a01007387 */ /* 0x0005e80000100800 */
[----:B------:R2:W-:Y:S04]  /*353b0*/  STL [R1+0x66c], R27 ;  /* 0x00066c1b01007387 */ /* 0x0005e80000100800 */
[----:B------:R2:W-:Y:S04]  /*353c0*/  STL [R1+0x650], R8 ;  /* 0x0006500801007387 */ /* 0x0005e80000100800 */
[----:B------:R2:W-:Y:S04]  /*353d0*/  STL [R1+0x664], R9 ;  /* 0x0006640901007387 */ /* 0x0005e80000100800 */
[----:B------:R2:W-:Y:S01]  /*353e0*/  STL [R1+0x648], R10 ;  /* 0x0006480a01007387 */ /* 0x0005e20000100800 */
[----:B------:R-:W-:-:S03]  /*353f0*/  IADD3.X R22, R22, UR12, RZ, P2, !PT ;  /* 0x0000000c16167c10 */ /* 0x000fc600097fe4ff */
        /* <DEDUP_REMOVED lines=21> */
[----:B------:R-:W-:Y:S05]  /*35550*/  @P0 BRA `(.L_x_1) ;  /* 0xfffffe4400ac0947 */ /* 0x000fea000383ffff */
.L_x_0:
[----:B--2---:R-:W2:Y:S01]  /*35560*/  LDL.LU R12, [R1+0x230] ;  /* 0x00023000010c7983 */ /* 0x004ea20000300800 */
[----:B------:R-:W1:Y:S01]  /*35570*/  S2UR UR5, SR_CgaCtaId ;  /* 0x00000000000579c3 */ /* 0x000e620000008800 */
[----:B------:R-:W-:Y:S01]  /*35580*/  UMOV UR4, 0x400 ;  /* 0x0000040000047882 */ /* 0x000fe20000000000 */
[----:B------:R-:W-:Y:S01]  /*35590*/  ULDC.64 UR12, c[0x0][0x228] ;  /* 0x00008a00000c7ab9 */ /* 0x000fe20000000a00 */
[----:B------:R-:W2:Y:S01]  /*355a0*/  LDL.LU R11, [R1+0x234] ;  /* 0x00023400010b7983 */ /* 0x000ea20000300800 */
[----:B------:R-:W-:-:S03]  /*355b0*/  ULDC.64 UR6, c[0x0][0x220] ;  /* 0x0000880000067ab9 */ /* 0x000fc60000000a00 */
[----:B------:R-:W3:Y:S04]  /*355c0*/  LDL.LU R10, [R1+0x238] ;  /* 0x00023800010a7983 */ /* 0x000ee80000300800 */
[----:B------:R-:W3:Y:S04]  /*355d0*/  LDL.LU R9, [R1+0x23c] ;  /* 0x00023c0001097983 */ /* 0x000ee80000300800 */
[----:B------:R-:W4:Y:S04]  /*355e0*/  LDL.LU R8, [R1+0x220] ;  /* 0x0002200001087983 */ /* 0x000f280000300800 */
[----:B------:R-:W4:Y:S04]  /*355f0*/  LDL.LU R7, [R1+0x224] ;  /* 0x0002240001077983 */ /* 0x000f280000300800 */
[----:B------:R-:W5:Y:S04]  /*35600*/  LDL.LU R6, [R1+0x228] ;  /* 0x0002280001067983 */ /* 0x000f680000300800 */
[----:B------:R-:W5:Y:S04]  /*35610*/  LDL.LU R5, [R1+0x22c] ;  /* 0x00022c0001057983 */ /* 0x000f680000300800 */
[----:B------:R-:W5:Y:S04]  /*35620*/  LDL.LU R4, [R1+0x210] ;  /* 0x0002100001047983 */ /* 0x000f680000300800 */
[----:B------:R-:W5:Y:S04]  /*35630*/  LDL.LU R3, [R1+0x214] ;  /* 0x0002140001037983 */ /* 0x000f680000300800 */
[----:B------:R-:W5:Y:S04]  /*35640*/  LDL.LU R2, [R1+0x218] ;  /* 0x0002180001027983 */ /* 0x000f680000300800 */
[----:B0-----:R-:W5:Y:S01]  /*35650*/  LDL.LU R0, [R1+0x21c] ;  /* 0x00021c0001007983 */ /* 0x001f620000300800 */
[----:B------:R-:W-:Y:S01]  /*35660*/  BAR.SYNC.DEFER_BLOCKING 0x0 ;  /* 0x0000000000007b1d */ /* 0x000fe20000010000 */
[----:B--2---:R-:W-:-:S05]  /*35670*/  F2FP.SATFINITE.E4M3.F32.PACK_AB_MERGE_C R17, R11, R12, RZ ;  /* 0x0000000c0b11723e */ /* 0x004fca00048070ff */
[----:B------:R-:W-:Y:S01]  /*35680*/  STL [R1+0xf6c], R17 ;  /* 0x000f6c1101007387 */ /* 0x000fe20000100800 */
[----:B---3--:R-:W-:-:S05]  /*35690*/  F2FP.SATFINITE.E4M3.F32.PACK_AB_MERGE_C R25, R9, R10, RZ ;  /* 0x0000000a0919723e */ /* 0x008fca00048070ff */
[----:B------:R-:W-:Y:S01]  /*356a0*/  STL [R1+0xf60], R25 ;  /* 0x000f601901007387 */ /* 0x000fe20000100800 */
[----:B----4-:R-:W-:-:S05]  /*356b0*/  F2FP.SATFINITE.E4M3.F32.PACK_AB_MERGE_C R15, R7, R8, RZ ;  /* 0x00000008070f723e */ /* 0x010fca00048070ff */
[----:B------:R-:W-:Y:S01]  /*356c0*/  STL [R1+0xf70], R15 ;  /* 0x000f700f01007387 */ /* 0x000fe20000100800 */
[----:B-----5:R-:W-:-:S05]  /*356d0*/  F2FP.SATFINITE.E4M3.F32.PACK_AB_MERGE_C R24, R5, R6, RZ ;  /* 0x000000060518723e */ /* 0x020fca00048070ff */
[----:B------:R-:W-:Y:S01]  /*356e0*/  STL [R1+0xf64], R24 ;  /* 0x000f641801007387 */ /* 0x000fe20000100800 */
[----:B------:R-:W-:-:S05]  /*356f0*/  F2FP.SATFINITE.E4M3.F32.PACK_AB_MERGE_C R13, R3, R4, RZ ;  /* 0x00000004030d723e */ /* 0x000fca00048070ff */
[----:B------:R-:W-:Y:S01]  /*35700*/  STL [R1+0xf74], R13 ;  /* 0x000f740d01007387 */ /* 0x000fe20000100800 */
[----:B------:R-:W-:-:S03]  /*35710*/  F2FP.SATFINITE.E4M3.F32.PACK_AB_MERGE_C R23, R0, R2, RZ ;  /* 0x000000020017723e */ /* 0x000fc600048070ff */
[----:B------:R-:W2:Y:S04]  /*35720*/  LDL.LU R26, [R1+0x260] ;  /* 0x00026000011a7983 */ /* 0x000ea80000300800 */
[----:B------:R-:W2:Y:S04]  /*35730*/  LDL.LU R22, [R1+0x264] ;  /* 0x0002640001167983 */ /* 0x000ea80000300800 */
[----:B------:R-:W3:Y:S04]  /*35740*/  LDL.LU R21, [R1+0x268] ;  /* 0x0002680001157983 */ /* 0x000ee80000300800 */
[----:B------:R-:W3:Y:S04]  /*35750*/  LDL.LU R20, [R1+0x26c] ;  /* 0x00026c0001147983 */ /* 0x000ee80000300800 */
[----:B------:R-:W4:Y:S04]  /*35760*/  LDL.LU R12, [R1+0x274] ;  /* 0x00027400010c7983 */ /* 0x000f280000300800 */
[----:B------:R-:W5:Y:S04]  /*35770*/  LDL.LU R11, [R1+0x27c] ;  /* 0x00027c00010b7983 */ /* 0x000f680000300800 */
[----:B-----5:R0:W-:Y:S04]  /*35780*/  STL [R1+0xfb8], R11 ;  /* 0x000fb80b01007387 */ /* 0x0201e80000100800 */
[----:B0-----:R-:W4:Y:S04]  /*35790*/  LDL.LU R11, [R1+0x270] ;  /* 0x00027000010b7983 */ /* 0x001f280000300800 */
[----:B------:R-:W5:Y:S04]  /*357a0*/  LDL.LU R10, [R1+0x254] ;  /* 0x00025400010a7983 */ /* 0x000f680000300800 */
[----:B-----5:R0:W-:Y:S04]  /*357b0*/  STL [R1+0xfb4], R10 ;  /* 0x000fb40a01007387 */ /* 0x0201e80000100800 */
[----:B0-----:R-:W5:Y:S04]  /*357c0*/  LDL.LU R10, [R1+0x278] ;  /* 0x00027800010a7983 */ /* 0x001f680000300800 */
[----:B------:R-:W2:Y:S04]  /*357d0*/  LDL.LU R8, [R1+0x25c] ;  /* 0x00025c0001087983 */ /* 0x000ea80000300800 */
[----:B--2---:R0:W-:Y:S04]  /*357e0*/  STL [R1+0xfb0], R8 ;  /* 0x000fb00801007387 */ /* 0x0041e80000100800 */
[----:B0-----:R-:W2:Y:S04]  /*357f0*/  LDL.LU R8, [R1+0x250] ;  /* 0x0002500001087983 */ /* 0x001ea80000300800 */
[----:B------:R-:W3:Y:S04]  /*35800*/  LDL.LU R6, [R1+0x244] ;  /* 0x0002440001067983 */ /* 0x000ee80000300800 */
[----:B---3--:R0:W-:Y:S04]  /*35810*/  STL [R1+0xfac], R6 ;  /* 0x000fac0601007387 */ /* 0x0081e80000100800 */
[----:B0-----:R-:W3:Y:S04]  /*35820*/  LDL.LU R6, [R1+0x258] ;  /* 0x0002580001067983 */ /* 0x001ee80000300800 */
[----:B------:R-:W4:Y:S04]  /*35830*/  LDL.LU R4, [R1+0x24c] ;  /* 0x00024c0001047983 */ /* 0x000f280000300800 */
[----:B----4-:R0:W-:Y:S04]  /*35840*/  STL [R1+0xfa8], R4 ;  /* 0x000fa80401007387 */ /* 0x0101e80000100800 */
[----:B0-----:R-:W4:Y:S04]  /*35850*/  LDL.LU R4, [R1+0x240] ;  /* 0x0002400001047983 */ /* 0x001f280000300800 */
[----:B------:R-:W5:Y:S04]  /*35860*/  LDL.LU R29, [R1+0x204] ;  /* 0x00020400011d7983 */ /* 0x000f680000300800 */
[----:B-----5:R0:W-:Y:S04]  /*35870*/  STL [R1+0xfa4], R29 ;  /* 0x000fa41d01007387 */ /* 0x0201e80000100800 */
[----:B0-----:R-:W5:Y:S04]  /*35880*/  LDL.LU R29, [R1+0x248] ;  /* 0x00024800011d7983 */ /* 0x001f680000300800 */
[----:B------:R-:W2:Y:S04]  /*35890*/  LDL.LU R2, [R1+0x1f4] ;  /* 0x0001f40001027983 */ /* 0x000ea80000300800 */
[----:B--2---:R0:W-:Y:S04]  /*358a0*/  STL [R1+0xf98], R2 ;  /* 0x000f980201007387 */ /* 0x0041e80000100800 */
[----:B0-----:R-:W2:Y:S04]  /*358b0*/  LDL.LU R2, [R1+0x20c] ;  /* 0x00020c0001027983 */ /* 0x001ea80000300800 */
[----:B--2---:R0:W-:Y:S04]  /*358c0*/  STL [R1+0xfa0], R2 ;  /* 0x000fa00201007387 */ /* 0x0041e80000100800 */
[----:B0-----:R-:W2:Y:S04]  /*358d0*/  LDL.LU R2, [R1+0x200] ;  /* 0x0002000001027983 */ /* 0x001ea80000300800 */
[----:B------:R-:W3:Y:S04]  /*358e0*/  LDL.LU R0, [R1+0x1fc] ;  /* 0x0001fc0001007983 */ /* 0x000ee80000300800 */
[----:B---3--:R0:W-:Y:S04]  /*358f0*/  STL [R1+0xf94], R0 ;  /* 0x000f940001007387 */ /* 0x0081e80000100800 */
[----:B0-----:R-:W3:Y:S04]  /*35900*/  LDL.LU R0, [R1+0x1f0] ;  /* 0x0001f00001007983 */ /* 0x001ee80000300800 */
        /* <DEDUP_REMOVED lines=17> */
[----:B----4-:R0:W-:Y:S04]  /*35a20*/  STL [R1+0xf80], R13 ;  /* 0x000f800d01007387 */ /* 0x0101e80000100800 */
[----:B0-----:R-:W4:Y:S04]  /*35a30*/  LDL.LU R13, [R1+0x1d8] ;  /* 0x0001d800010d7983 */ /* 0x001f280000300800 */
[----:B------:R-:W5:Y:S01]  /*35a40*/  LDL.LU R15, [R1+0x4c] ;  /* 0x00004c00010f7983 */ /* 0x000f620000300800 */
[----:B------:R-:W-:-:S02]  /*35a50*/  F2FP.SATFINITE.E4M3.F32.PACK_AB_MERGE_C R22, R22, R26, RZ ;  /* 0x0000001a1616723e */ /* 0x000fc400048070ff */
[----:B------:R-:W-:Y:S02]  /*35a60*/  F2FP.SATFINITE.E4M3.F32.PACK_AB_MERGE_C R20, R20, R21, RZ ;  /* 0x000000151414723e */ /* 0x000fe400048070ff */
[----:B------:R-:W-:Y:S01]  /*35a70*/  F2FP.SATFINITE.E4M3.F32.PACK_AB_MERGE_C R12, R12, R11, RZ ;  /* 0x0000000b0c0c723e */ /* 0x000fe200048070ff */
[----:B-----5:R0:W-:Y:S04]  /*35a80*/  STL [R1+0xf7c], R15 ;  /* 0x000f7c0f01007387 */ /* 0x0201e80000100800 */
[----:B0-----:R-:W5:Y:S04]  /*35a90*/  LDL.LU R15, [R1+0x40] ;  /* 0x00004000010f7983 */ /* 0x001f680000300800 */
[----:B------:R-:W2:Y:S04]  /*35aa0*/  LDL.LU R17, [R1+0x10] ;  /* 0x0000100001117983 */ /* 0x000ea80000300800 */
[----:B------:R-:W2:Y:S04]  /*35ab0*/  LDL.LU R14, [R1+0x14] ;  /* 0x00001400010e7983 */ /* 0x000ea80000300800 */
[----:B------:R-:W3:Y:S04]  /*35ac0*/  LDL.LU R28, [R1+0x18] ;  /* 0x00001800011c7983 */ /* 0x000ee80000300800 */
[----:B------:R-:W3:Y:S04]  /*35ad0*/  LDL.LU R16, [R1+0x1c] ;  /* 0x00001c0001107983 */ /* 0x000ee80000300800 */
[----:B------:R-:W4:Y:S04]  /*35ae0*/  LDL.LU R19, [R1+0xf0] ;  /* 0x0000f00001137983 */ /* 0x000f280000300800 */
[----:B------:R-:W4:Y:S04]  /*35af0*/  LDL.LU R18, [R1+0xf4] ;  /* 0x0000f40001127983 */ /* 0x000f280000300800 */
[----:B------:R0:W-:Y:S04]  /*35b00*/  STL [R1+0xf68], R23 ;  /* 0x000f681701007387 */ /* 0x0001e80000100800 */
[----:B0-----:R-:W5:Y:S04]  /*35b10*/  LDL.LU R23, [R1+0xf8] ;  /* 0x0000f80001177983 */ /* 0x001f680000300800 */
[----:B------:R-:W-:Y:S04]  /*35b20*/  STL [R1+0x50], R22 ;  /* 0x0000501601007387 */ /* 0x000fe80000100800 */
[----:B------:R-:W5:Y:S04]  /*35b30*/  LDL.LU R24, [R1+0x80] ;  /* 0x0000800001187983 */ /* 0x000f680000300800 */
[----:B------:R0:W-:Y:S04]  /*35b40*/  STL [R1+0x54], R20 ;  /* 0x0000541401007387 */ /* 0x0001e80000100800 */
[----:B------:R-:W5:Y:S04]  /*35b50*/  LDL.LU R25, [R1+0x88] ;  /* 0x0000880001197983 */ /* 0x000f680000300800 */
[----:B0-----:R-:W5:Y:S04]  /*35b60*/  LDL.LU R20, [R1+0x8c] ;  /* 0x00008c0001147983 */ /* 0x001f680000300800 */
[----:B------:R-:W5:Y:S04]  /*35b70*/  LDL.LU R27, [R1+0x20] ;  /* 0x00002000011b7983 */ /* 0x000f680000300800 */
[----:B------:R-:W5:Y:S04]  /*35b80*/  LDL.LU R21, [R1+0x24] ;  /* 0x0000240001157983 */ /* 0x000f680000300800 */
[----:B------:R-:W5:Y:S04]  /*35b90*/  LDL.LU R26, [R1+0x28] ;  /* 0x00002800011a7983 */ /* 0x000f680000300800 */
[----:B------:R-:W5:Y:S04]  /*35ba0*/  LDL.LU R22, [R1+0x2c] ;  /* 0x00002c0001167983 */ /* 0x000f680000300800 */
[----:B------:R-:W2:Y:S02]  /*35bb0*/  LDL.LU R11, [R1+0xfb8] ;  /* 0x000fb800010b7983 */ /* 0x000ea40000300800 */
[----:B--2---:R-:W-:-:S02]  /*35bc0*/  F2FP.SATFINITE.E4M3.F32.PACK_AB_MERGE_C R11, R11, R10, RZ ;  /* 0x0000000a0b0b723e */ /* 0x004fc400048070ff */
[----:B------:R-:W2:Y:S02]  /*35bd0*/  LDL.LU R10, [R1+0xfb4] ;  /* 0x000fb400010a7983 */ /* 0x000ea40000300800 */
[----:B--2---:R-:W-:Y:S02]  /*35be0*/  F2FP.SATFINITE.E4M3.F32.PACK_AB_MERGE_C R10, R10, R8, RZ ;  /* 0x000000080a0a723e */ /* 0x004fe400048070ff */
[----:B------:R-:W2:Y:S02]  /*35bf0*/  LDL.LU R8, [R1+0xfb0] ;  /* 0x000fb00001087983 */ /* 0x000ea40000300800 */
[----:B--2---:R-:W-:Y:S02]  /*35c00*/  F2FP.SATFINITE.E4M3.F32.PACK_AB_MERGE_C R8, R8, R6, RZ ;  /* 0x000000060808723e */ /* 0x004fe400048070ff */
[----:B------:R-:W2:Y:S02]  /*35c10*/  LDL.LU R6, [R1+0xfac] ;  /* 0x000fac0001067983 */ /* 0x000ea40000300800 */
[----:B--2---:R-:W-:-:S02]  /*35c20*/  F2FP.SATFINITE.E4M3.F32.PACK_AB_MERGE_C R6, R6, R4, RZ ;  /* 0x000000040606723e */ /* 0x004fc400048070ff */
[----:B------:R-:W2:Y:S02]  /*35c30*/  LDL.LU R4, [R1+0xfa8] ;  /* 0x000fa80001047983 */ /* 0x000ea40000300800 */
[----:B--2---:R-:W-:Y:S02]  /*35c40*/  F2FP.SATFINITE.E4M3.F32.PACK_AB_MERGE_C R4, R4, R29, RZ ;  /* 0x0000001d0404723e */ /* 0x004fe400048070ff */
[----:B------:R-:W2:Y:S02]  /*35c50*/  LDL.LU R29, [R1+0xfa4] ;  /* 0x000fa400011d7983 */ /* 0x000ea40000300800 */
[----:B--2---:R-:W-:Y:S02]  /*35c60*/  F2FP.SATFINITE.E4M3.F32.PACK_AB_MERGE_C R29, R29, R2, RZ ;  /* 0x000000021d1d723e */ /* 0x004fe400048070ff */
[----:B------:R-:W2:Y:S04]  /*35c70*/  LDL.LU R2, [R1+0xfa0] ;  /* 0x000fa00001027983 */ /* 0x000ea80000300800 */
[----:B------:R0:W-:Y:S01]  /*35c80*/  STL [R1+0x38], R29 ;  /* 0x0000381d01007387 */ /* 0x0001e20000100800 */
[----:B------:R-:W-:-:S02]  /*35c90*/  F2FP.SATFINITE.E4M3.F32.PACK_AB_MERGE_C R14, R14, R17, RZ ;  /* 0x000000110e0e723e */ /* 0x000fc400048070ff */
[----:B----4-:R-:W-:Y:S02]  /*35ca0*/  F2FP.SATFINITE.E4M3.F32.PACK_AB_MERGE_C R18, R18, R19, RZ ;  /* 0x000000131212723e */ /* 0x010fe400048070ff */
[----:B---3--:R-:W-:Y:S02]  /*35cb0*/  F2FP.SATFINITE.E4M3.F32.PACK_AB_MERGE_C R16, R16, R28, RZ ;  /* 0x0000001c1010723e */ /* 0x008fe400048070ff */
[----:B-----5:R-:W-:Y:S01]  /*35cc0*/  F2FP.SATFINITE.E4M3.F32.PACK_AB_MERGE_C R20, R20, R25, RZ ;  /* 0x000000191414723e */ /* 0x020fe200048070ff */
[----:B0-----:R-:W0:Y:S01]  /*35cd0*/  S2R R29, SR_TID.X ;  /* 0x00000000001d7919 */ /* 0x001e220000002100 */
[----:B--2---:R-:W-:Y:S02]  /*35ce0*/  F2FP.SATFINITE.E4M3.F32.PACK_AB_MERGE_C R2, R2, R0, RZ ;  /* 0x000000000202723e */ /* 0x004fe400048070ff */
[----:B------:R-:W2:Y:S04]  /*35cf0*/  LDL.LU R0, [R1+0xf9c] ;  /* 0x000f9c0001007983 */ /* 0x000ea80000300800 */
[----:B------:R3:W-:Y:S04]  /*35d00*/  STL [R1+0x3c], R2 ;  /* 0x00003c0201007387 */ /* 0x0007e80000100800 */
[----:B---3--:R-:W2:Y:S02]  /*35d10*/  LDL.LU R2, [R1+0xf98] ;  /* 0x000f980001027983 */ /* 0x008ea40000300800 */
        /* <DEDUP_REMOVED lines=13> */
[----:B------:R-:W2:Y:S04]  /*35df0*/  LDL.LU R15, [R1+0xf7c] ;  /* 0x000f7c00010f7983 */ /* 0x000ea80000300800 */
[----:B------:R3:W-:Y:S04]  /*35e00*/  STL [R1+0x30], R13 ;  /* 0x0000300d01007387 */ /* 0x0007e80000100800 */
[----:B---3--:R-:W2:Y:S02]  /*35e10*/  LDL.LU R13, [R1+0xf78] ;  /* 0x000f7800010d7983 */ /* 0x008ea40000300800 */
[----:B--2---:R-:W-:-:S02]  /*35e20*/  F2FP.SATFINITE.E4M3.F32.PACK_AB_MERGE_C R15, R15, R13, RZ ;  /* 0x0000000d0f0f723e */ /* 0x004fc400048070ff */
[----:B------:R-:W2:Y:S04]  /*35e30*/  LDL.LU R13, [R1+0xf74] ;  /* 0x000f7400010d7983 */ /* 0x000ea80000300800 */
[----:B------:R3:W-:Y:S04]  /*35e40*/  STL [R1+0x34], R15 ;  /* 0x0000340f01007387 */ /* 0x0007e80000100800 */
[----:B---3--:R-:W3:Y:S04]  /*35e50*/  LDL.LU R15, [R1+0xf70] ;  /* 0x000f7000010f7983 */ /* 0x008ee80000300800 */
[----:B------:R-:W4:Y:S01]  /*35e60*/  LDL.LU R17, [R1+0xf6c] ;  /* 0x000f6c0001117983 */ /* 0x000f220000300800 */
[----:B---3--:R-:W-:-:S02]  /*35e70*/  LOP3.LUT R28, R15, 0xffff, RZ, 0xc0, !PT ;  /* 0x0000ffff0f1c7812 */ /* 0x008fc400078ec0ff */
[----:B----4-:R-:W-:Y:S02]  /*35e80*/  LOP3.LUT R19, R17, 0xffff, RZ, 0xc0, !PT ;  /* 0x0000ffff11137812 */ /* 0x010fe400078ec0ff */
[----:B--2---:R-:W-:Y:S02]  /*35e90*/  LOP3.LUT R17, R13, 0xffff, RZ, 0xc0, !PT ;  /* 0x0000ffff0d117812 */ /* 0x004fe400078ec0ff */
[----:B------:R-:W2:Y:S04]  /*35ea0*/  LDL.LU R13, [R1+0xfc] ;  /* 0x0000fc00010d7983 */ /* 0x000ea80000300800 */
[----:B------:R-:W3:Y:S01]  /*35eb0*/  LDL.LU R15, [R1+0x84] ;  /* 0x00008400010f7983 */ /* 0x000ee20000300800 */
[----:B------:R-:W-:Y:S02]  /*35ec0*/  F2FP.SATFINITE.E4M3.F32.PACK_AB_MERGE_C R21, R21, R27, RZ ;  /* 0x0000001b1515723e */ /* 0x000fe400048070ff */
[----:B------:R-:W-:Y:S01]  /*35ed0*/  F2FP.SATFINITE.E4M3.F32.PACK_AB_MERGE_C R22, R22, R26, RZ ;  /* 0x0000001a1616723e */ /* 0x000fe200048070ff */
[----:B0-----:R-:W-:Y:S01]  /*35ee0*/  IMAD.SHL.U32 R27, R29, 0x20, RZ ;  /* 0x000000201d1b7824 */ /* 0x001fe200078e00ff */
[----:B------:R-:W-:-:S02]  /*35ef0*/  LOP3.LUT R12, R12, 0xffff, RZ, 0xc0, !PT ;  /* 0x0000ffff0c0c7812 */ /* 0x000fc400078ec0ff */
[----:B------:R-:W-:Y:S02]  /*35f00*/  LOP3.LUT R10, R10, 0xffff, RZ, 0xc0, !PT ;  /* 0x0000ffff0a0a7812 */ /* 0x000fe400078ec0ff */
[----:B--2---:R-:W-:Y:S02]  /*35f10*/  F2FP.SATFINITE.E4M3.F32.PACK_AB_MERGE_C R13, R13, R23, RZ ;  /* 0x000000170d0d723e */ /* 0x004fe400048070ff */
[----:B------:R-:W2:Y:S01]  /*35f20*/  LDL.LU R23, [R1+0xf68] ;  /* 0x000f680001177983 */ /* 0x000ea20000300800 */
[----:B---3--:R-:W-:-:S03]  /*35f30*/  F2FP.SATFINITE.E4M3.F32.PACK_AB_MERGE_C R15, R15, R24, RZ ;  /* 0x000000180f0f723e */ /* 0x008fc600048070ff */
[----:B------:R0:W-:Y:S04]  /*35f40*/  STL [R1+0x4], R19 ;  /* 0x0000041301007387 */ /* 0x0001e80000100800 */
[----:B------:R3:W-:Y:S04]  /*35f50*/  STL [R1+0x8], R17 ;  /* 0x0000081101007387 */ /* 0x0007e80000100800 */
[----:B------:R-:W4:Y:S01]  /*35f60*/  LDL.LU R24, [R1+0xf64] ;  /* 0x000f640001187983 */ /* 0x000f220000300800 */
[----:B0-----:R-:W-:-:S03]  /*35f70*/  PRMT R19, R19, 0x3340, R28 ;  /* 0x0000334013137816 */ /* 0x001fc6000000001c */
[----:B------:R-:W5:Y:S01]  /*35f80*/  LDL.LU R25, [R1+0xf60] ;  /* 0x000f600001197983 */ /* 0x000f620000300800 */
[----:B---3--:R-:W-:-:S04]  /*35f90*/  PRMT R17, R17, 0x3340, R1 ;  /* 0x0000334011117816 */ /* 0x008fc80000000001 */
[----:B------:R-:W-:Y:S01]  /*35fa0*/  PRMT R17, R19, 0x5410, R17 ;  /* 0x0000541013117816 */ /* 0x000fe20000000011 */
[----:B------:R0:W-:Y:S01]  /*35fb0*/  STL [R1+0xf58], R21 ;  /* 0x000f581501007387 */ /* 0x0001e20000100800 */
[----:B------:R-:W-:-:S03]  /*35fc0*/  LOP3.LUT R6, R6, 0xffff, RZ, 0xc0, !PT ;  /* 0x0000ffff06067812 */ /* 0x000fc600078ec0ff */
[----:B------:R3:W-:Y:S01]  /*35fd0*/  STL [R1+0xf54], R22 ;  /* 0x000f541601007387 */ /* 0x0007e20000100800 */
[----:B------:R-:W-:-:S03]  /*35fe0*/  LOP3.LUT R29, R29, 0xe0, RZ, 0xc0, !PT ;  /* 0x000000e01d1d7812 */ /* 0x000fc600078ec0ff */
[----:B------:R1:W-:Y:S01]  /*35ff0*/  STL [R1+0x24], R17 ;  /* 0x0000241101007387 */ /* 0x0003e20000100800 */
[----:B------:R-:W-:Y:S02]  /*36000*/  LOP3.LUT R27, R27, 0x60, RZ, 0xc0, !PT ;  /* 0x000000601b1b7812 */ /* 0x000fe400078ec0ff */
[----:B0-----:R-:W-:Y:S02]  /*36010*/  LOP3.LUT R21, R14, 0xffff, RZ, 0xc0, !PT ;  /* 0x0000ffff0e157812 */ /* 0x001fe400078ec0ff */
[----:B------:R-:W-:Y:S02]  /*36020*/  PRMT R14, R6, 0x3340, R1 ;  /* 0x00003340060e7816 */ /* 0x000fe40000000001 */
[----:B---3--:R-:W-:Y:S02]  /*36030*/  LOP3.LUT R22, R18, 0xffff, RZ, 0xc0, !PT ;  /* 0x0000ffff12167812 */ /* 0x008fe400078ec0ff */
[----:B-1----:R-:W-:Y:S02]  /*36040*/  LOP3.LUT R17, R15, 0xffff, RZ, 0xc0, !PT ;  /* 0x0000ffff0f117812 */ /* 0x002fe400078ec0ff */
[----:B------:R-:W-:-:S02]  /*36050*/  PRMT R15, R12, 0x3340, R10 ;  /* 0x000033400c0f7816 */ /* 0x000fc4000000000a */
[----:B------:R-:W-:Y:S02]  /*36060*/  LOP3.LUT R26, R2, 0xffff, RZ, 0xc0, !PT ;  /* 0x0000ffff021a7812 */ /* 0x000fe400078ec0ff */
[----:B------:R-:W-:Y:S02]  /*36070*/  LOP3.LUT R3, R3, 0xffff, RZ, 0xc0, !PT ;  /* 0x0000ffff03037812 */ /* 0x000fe400078ec0ff */
[----:B------:R-:W-:Y:S01]  /*36080*/  LOP3.LUT R7, R7, 0xffff, RZ, 0xc0, !PT ;  /* 0x0000ffff07077812 */ /* 0x000fe200078ec0ff */
[----:B------:R-:W-:Y:S01]  /*36090*/  STL [R1+0x10], R21 ;  /* 0x0000101501007387 */ /* 0x000fe20000100800 */
[----:B------:R-:W-:Y:S01]  /*360a0*/  PRMT R15, R15, 0x5410, R14 ;  /* 0x000054100f0f7816 */ /* 0x000fe2000000000e */
[----:B------:R-:W-:Y:S01]  /*360b0*/  IMAD R14, R29, 0x10, R27 ;  /* 0x000000101d0e7824 */ /* 0x000fe200078e021b */
[----:B------:R-:W-:Y:S01]  /*360c0*/  PRMT R2, R7, 0x3340, R1 ;  /* 0x0000334007027816 */ /* 0x000fe20000000001 */
[----:B------:R0:W-:Y:S01]  /*360d0*/  STL [R1+0xc], R22 ;  /* 0x00000c1601007387 */ /* 0x0001e20000100800 */
[----:B------:R-:W-:-:S02]  /*360e0*/  PRMT R18, R26, 0x3340, R3 ;  /* 0x000033401a127816 */ /* 0x000fc40000000003 */
[----:B------:R-:W-:Y:S01]  /*360f0*/  PRMT R19, R21, 0x3340, R22 ;  /* 0x0000334015137816 */ /* 0x000fe20000000016 */
[----:B------:R1:W-:Y:S01]  /*36100*/  STL [R1], R17 ;  /* 0x0000001101007387 */ /* 0x0003e20000100800 */
[----:B------:R-:W-:-:S03]  /*36110*/  LOP3.LUT R29, R8, 0xffff, RZ, 0xc0, !PT ;  /* 0x0000ffff081d7812 */ /* 0x000fc600078ec0ff */
[----:B------:R3:W-:Y:S01]  /*36120*/  STL [R1+0xf5c], R14 ;  /* 0x000f5c0e01007387 */ /* 0x0007e20000100800 */
[----:B0-----:R-:W-:Y:S02]  /*36130*/  PRMT R22, R18, 0x5410, R2 ;  /* 0x0000541012167816 */ /* 0x001fe40000000002 */
[----:B-1----:R-:W-:Y:S01]  /*36140*/  PRMT R17, R17, 0x3340, R1 ;  /* 0x0000334011117816 */ /* 0x002fe20000000001 */
[----:B------:R4:W-:Y:S01]  /*36150*/  STL [R1+0x20], R15 ;  /* 0x0000200f01007387 */ /* 0x0009e20000100800 */
[----:B------:R-:W-:Y:S02]  /*36160*/  LOP3.LUT R4, R4, 0xffff, RZ, 0xc0, !PT ;  /* 0x0000ffff04047812 */ /* 0x000fe400078ec0ff */
[----:B------:R-:W-:Y:S02]  /*36170*/  PRMT R2, R19, 0x5410, R17 ;  /* 0x0000541013027816 */ /* 0x000fe40000000011 */
[----:B---3--:R-:W-:Y:S02]  /*36180*/  LOP3.LUT R14, R11, 0xffff, RZ, 0xc0, !PT ;  /* 0x0000ffff0b0e7812 */ /* 0x008fe400078ec0ff */
[----:B------:R-:W-:-:S02]  /*36190*/  LOP3.LUT R21, R9, 0xffff, RZ, 0xc0, !PT ;  /* 0x0000ffff09157812 */ /* 0x000fc400078ec0ff */
[----:B------:R-:W-:Y:S02]  /*361a0*/  PRMT R9, R4, 0x3340, R1 ;  /* 0x0000334004097816 */ /* 0x000fe40000000001 */
[----:B--2---:R-:W-:-:S04]  /*361b0*/  LOP3.LUT R17, R23, 0xffff, RZ, 0xc0, !PT ;  /* 0x0000ffff17117812 */ /* 0x004fc800078ec0ff */
[----:B------:R-:W-:Y:S02]  /*361c0*/  PRMT R19, R17, 0x3340, R1 ;  /* 0x0000334011137816 */ /* 0x000fe40000000001 */
[----:B----4-:R-:W-:Y:S02]  /*361d0*/  LOP3.LUT R15, R24, 0xffff, RZ, 0xc0, !PT ;  /* 0x0000ffff180f7812 */ /* 0x010fe400078ec0ff */
[----:B-----5:R-:W-:Y:S02]  /*361e0*/  LOP3.LUT R18, R25, 0xffff, RZ, 0xc0, !PT ;  /* 0x0000ffff19127812 */ /* 0x020fe400078ec0ff */
[----:B------:R-:W-:Y:S02]  /*361f0*/  PRMT R25, R14, 0x3340, R29 ;  /* 0x000033400e197816 */ /* 0x000fe4000000001d */
[----:B------:R-:W-:Y:S02]  /*36200*/  PRMT R27, R18, 0x3340, R15 ;  /* 0x00003340121b7816 */ /* 0x000fe4000000000f */
[----:B------:R-:W-:-:S02]  /*36210*/  PRMT R9, R25, 0x5410, R9 ;  /* 0x0000541019097816 */ /* 0x000fc40000000009 */
[----:B------:R-:W-:Y:S02]  /*36220*/  PRMT R19, R27, 0x5410, R19 ;  /* 0x000054101b137816 */ /* 0x000fe40000000013 */
[----:B------:R-:W2:Y:S04]  /*36230*/  LDL.LU R27, [R1+0x8] ;  /* 0x00000800011b7983 */ /* 0x000ea80000300800 */
[----:B------:R-:W3:Y:S01]  /*36240*/  LDL.LU R25, [R1+0x4] ;  /* 0x0000040001197983 */ /* 0x000ee20000300800 */
[----:B------:R-:W-:Y:S02]  /*36250*/  LOP3.LUT R16, R16, 0xffff, RZ, 0xc0, !PT ;  /* 0x0000ffff10107812 */ /* 0x000fe400078ec0ff */
[----:B------:R-:W-:Y:S02]  /*36260*/  LOP3.LUT R13, R13, 0xffff, RZ, 0xc0, !PT ;  /* 0x0000ffff0d0d7812 */ /* 0x000fe400078ec0ff */
[----:B------:R-:W-:-:S02]  /*36270*/  LOP3.LUT R20, R20, 0xffff, RZ, 0xc0, !PT ;  /* 0x0000ffff14147812 */ /* 0x000fc400078ec0ff */
[----:B------:R-:W-:Y:S02]  /*36280*/  PRMT R23, R16, 0x3340, R13 ;  /* 0x0000334010177816 */ /* 0x000fe4000000000d */
[----:B------:R-:W-:-:S04]  /*36290*/  PRMT R8, R20, 0x3340, R1 ;  /* 0x0000334014087816 */ /* 0x000fc80000000001 */
[----:B------:R-:W-:Y:S02]  /*362a0*/  PRMT R8, R23, 0x5410, R8 ;  /* 0x0000541017087816 */ /* 0x000fe40000000008 */
[----:B------:R-:W-:Y:S02]  /*362b0*/  SHF.R.U32.HI R23, RZ, 0x8, R28 ;  /* 0x00000008ff177819 */ /* 0x000fe4000001161c */
[----:B------:R-:W0:Y:S01]  /*362c0*/  S2R R28, SR_TID.X ;  /* 0x00000000001c7919 */ /* 0x000e220000002100 */
[----:B------:R-:W-:Y:S02]  /*362d0*/  LOP3.LUT R0, R0, 0xffff, RZ, 0xc0, !PT ;  /* 0x0000ffff00007812 */ /* 0x000fe400078ec0ff */
[----:B------:R-:W-:Y:S02]  /*362e0*/  LOP3.LUT R5, R5, 0xffff, RZ, 0xc0, !PT ;  /* 0x0000ffff05057812 */ /* 0x000fe400078ec0ff */
[----:B------:R-:W-:Y:S02]  /*362f0*/  PRMT R11, R21, 0x3340, R1 ;  /* 0x00003340150b7816 */ /* 0x000fe40000000001 */
[----:B------:R-:W-:-:S04]  /*36300*/  PRMT R24, R0, 0x3340, R5 ;  /* 0x0000334000187816 */ /* 0x000fc80000000005 */
[----:B------:R-:W-:Y:S02]  /*36310*/  PRMT R11, R24, 0x5410, R11 ;  /* 0x00005410180b7816 */ /* 0x000fe4000000000b */
[----:B------:R-:W-:Y:S02]  /*36320*/  LOP3.LUT R23, R23, 0xffff, RZ, 0xc0, !PT ;  /* 0x0000ffff17177812 */ /* 0x000fe400078ec0ff */
[----:B------:R-:W-:Y:S02]  /*36330*/  SHF.R.U32.HI R12, RZ, 0x8, R12 ;  /* 0x00000008ff0c7819 */ /* 0x000fe4000001160c */
[----:B------:R-:W-:Y:S02]  /*36340*/  SHF.R.U32.HI R10, RZ, 0x8, R10 ;  /* 0x00000008ff0a7819 */ /* 0x000fe4000001160a */
[----:B------:R-:W-:Y:S02]  /*36350*/  SHF.R.U32.HI R6, RZ, 0x8, R6 ;  /* 0x00000008ff067819 */ /* 0x000fe40000011606 */
[----:B------:R-:W-:-:S02]  /*36360*/  LOP3.LUT R10, R10, 0xffff, RZ, 0xc0, !PT ;  /* 0x0000ffff0a0a7812 */ /* 0x000fc400078ec0ff */
[----:B------:R-:W-:-:S04]  /*36370*/  LOP3.LUT R12, R12, 0xffff, RZ, 0xc0, !PT ;  /* 0x0000ffff0c0c7812 */ /* 0x000fc800078ec0ff */
[----:B------:R-:W-:Y:S02]  /*36380*/  PRMT R12, R12, 0x3340, R10 ;  /* 0x000033400c0c7816 */ /* 0x000fe4000000000a */
[----:B------:R-:W-:Y:S02]  /*36390*/  SHF.R.U32.HI R18, RZ, 0x8, R18 ;  /* 0x00000008ff127819 */ /* 0x000fe40000011612 */
[----:B------:R-:W-:Y:S02]  /*363a0*/  SHF.R.U32.HI R15, RZ, 0x8, R15 ;  /* 0x00000008ff0f7819 */ /* 0x000fe4000001160f */
[----:B------:R-:W-:Y:S02]  /*363b0*/  LOP3.LUT R18, R18, 0xffff, RZ, 0xc0, !PT ;  /* 0x0000ffff12127812 */ /* 0x000fe400078ec0ff */
[----:B------:R-:W-:-:S04]  /*363c0*/  LOP3.LUT R15, R15, 0xffff, RZ, 0xc0, !PT ;  /* 0x0000ffff0f0f7812 */ /* 0x000fc800078ec0ff */
[----:B------:R-:W-:Y:S02]  /*363d0*/  PRMT R15, R18, 0x3340, R15 ;  /* 0x00003340120f7816 */ /* 0x000fe4000000000f */
[----:B------:R-:W-:Y:S02]  /*363e0*/  SHF.R.U32.HI R18, RZ, 0x8, R14 ;  /* 0x00000008ff127819 */ /* 0x000fe4000001160e */
[----:B---3--:R-:W-:Y:S02]  /*363f0*/  SHF.R.U32.HI R24, RZ, 0x8, R25 ;  /* 0x00000008ff187819 */ /* 0x008fe40000011619 */
[----:B--2---:R-:W-:Y:S02]  /*36400*/  SHF.R.U32.HI R25, RZ, 0x8, R27 ;  /* 0x00000008ff197819 */ /* 0x004fe4000001161b */
[----:B------:R-:W-:Y:S02]  /*36410*/  LOP3.LUT R24, R24, 0xffff, RZ, 0xc0, !PT ;  /* 0x0000ffff18187812 */ /* 0x000fe400078ec0ff */
[----:B------:R-:W-:-:S02]  /*36420*/  LOP3.LUT R25, R25, 0xffff, RZ, 0xc0, !PT ;  /* 0x0000ffff19197812 */ /* 0x000fc400078ec0ff */
[----:B------:R-:W-:Y:S02]  /*36430*/  PRMT R23, R24, 0x3340, R23 ;  /* 0x0000334018177816 */ /* 0x000fe40000000017 */
[----:B------:R-:W-:Y:S02]  /*36440*/  LOP3.LUT R24, R6, 0xffff, RZ, 0xc0, !PT ;  /* 0x0000ffff06187812 */ /* 0x000fe400078ec0ff */
[--C-:B------:R-:W-:Y:S02]  /*36450*/  PRMT R6, R25, 0x3340, R1.reuse ;  /* 0x0000334019067816 */ /* 0x100fe40000000001 */
[----:B0-----:R-:W-:Y:S02]  /*36460*/  SHF.R.S32.HI R25, RZ, 0x4, R28 ;  /* 0x00000004ff197819 */ /* 0x001fe4000001141c */
[C---:B------:R-:W-:Y:S01]  /*36470*/  LOP3.LUT R27, R28.reuse, 0xc, RZ, 0xc0, !PT ;  /* 0x0000000c1c1b7812 */ /* 0x040fe200078ec0ff */
[----:B------:R-:W-:Y:S01]  /*36480*/  IMAD.SHL.U32 R28, R28, 0x8, RZ ;  /* 0x000000081c1c7824 */ /* 0x000fe200078e00ff */
[----:B------:R-:W-:-:S02]  /*36490*/  PRMT R10, R24, 0x3340, R1 ;  /* 0x00003340180a7816 */ /* 0x000fc40000000001 */
[----:B------:R-:W-:Y:S02]  /*364a0*/  SGXT R24, R25, 0x1 ;  /* 0x000000011918781a */ /* 0x000fe40000000200 */
[----:B------:R-:W-:Y:S02]  /*364b0*/  SHF.R.U32.HI R25, RZ, 0x8, R26 ;  /* 0x00000008ff197819 */ /* 0x000fe4000001161a */
[----:B------:R-:W-:Y:S02]  /*364c0*/  SHF.R.U32.HI R26, RZ, 0x8, R3 ;  /* 0x00000008ff1a7819 */ /* 0x000fe40000011603 */
[----:B------:R-:W-:Y:S02]  /*364d0*/  LOP3.LUT R28, R28, 0x1f8, RZ, 0xc0, !PT ;  /* 0x000001f81c1c7812 */ /* 0x000fe400078ec0ff */
[----:B------:R-:W-:Y:S02]  /*364e0*/  LOP3.LUT R24, R24, 0x1020, RZ, 0xc0, !PT ;  /* 0x0000102018187812 */ /* 0x000fe400078ec0ff */
[----:B------:R-:W-:-:S02]  /*364f0*/  SHF.R.U32.HI R3, RZ, 0x8, R7 ;  /* 0x00000008ff037819 */ /* 0x000fc40000011607 */
[----:B------:R-:W-:Y:S02]  /*36500*/  LOP3.LUT R25, R25, 0xffff, RZ, 0xc0, !PT ;  /* 0x0000ffff19197812 */ /* 0x000fe400078ec0ff */
[----:B------:R-:W-:Y:S01]  /*36510*/  LOP3.LUT R7, R26, 0xffff, RZ, 0xc0, !PT ;  /* 0x0000ffff1a077812 */ /* 0x000fe200078ec0ff */
[C---:B------:R-:W-:Y:S01]  /*36520*/  IMAD R28, R27.reuse, 0x400, R28 ;  /* 0x000004001b1c7824 */ /* 0x040fe200078e021c */
[----:B------:R-:W2:Y:S01]  /*36530*/  LDL.LU R26, [R1+0xc] ;  /* 0x00000c00011a7983 */ /* 0x000ea20000300800 */
[----:B------:R-:W-:Y:S01]  /*36540*/  IMAD R24, R27, 0x2, R24 ;  /* 0x000000021b187824 */ /* 0x000fe200078e0218 */
[----:B------:R-:W-:Y:S02]  /*36550*/  PRMT R7, R25, 0x3340, R7 ;  /* 0x0000334019077816 */ /* 0x000fe40000000007 */
[----:B------:R-:W3:Y:S04]  /*36560*/  LDL.LU R27, [R1] ;  /* 0x00000000011b7983 */ /* 0x000ee80000300800 */
[----:B------:R-:W4:Y:S04]  /*36570*/  LDL.LU R25, [R1+0x10] ;  /* 0x0000100001197983 */ /* 0x000f280000300800 */
[----:B------:R-:W5:Y:S01]  /*36580*/  LDL.LU R14, [R1+0xf5c] ;  /* 0x000f5c00010e7983 */ /* 0x000f620000300800 */
[----:B------:R-:W-:-:S02]  /*36590*/  SHF.R.U32.HI R29, RZ, 0x8, R29 ;  /* 0x00000008ff1d7819 */ /* 0x000fc4000001161d */
[----:B------:R-:W-:Y:S02]  /*365a0*/  LOP3.LUT R18, R18, 0xffff, RZ, 0xc0, !PT ;  /* 0x0000ffff12127812 */ /* 0x000fe400078ec0ff */
[----:B------:R-:W-:-:S04]  /*365b0*/  LOP3.LUT R29, R29, 0xffff, RZ, 0xc0, !PT ;  /* 0x0000ffff1d1d7812 */ /* 0x000fc800078ec0ff */
[----:B------:R-:W-:Y:S02]  /*365c0*/  PRMT R18, R18, 0x3340, R29 ;  /* 0x0000334012127816 */ /* 0x000fe4000000001d */
[----:B------:R-:W0:Y:S01]  /*365d0*/  S2R R29, SR_TID.X ;  /* 0x00000000001d7919 */ /* 0x000e220000002100 */
[----:B------:R-:W-:Y:S02]  /*365e0*/  SHF.R.U32.HI R0, RZ, 0x8, R0 ;  /* 0x00000008ff007819 */ /* 0x000fe40000011600 */
[----:B------:R-:W-:Y:S02]  /*365f0*/  SHF.R.U32.HI R5, RZ, 0x8, R5 ;  /* 0x00000008ff057819 */ /* 0x000fe40000011605 */
[----:B------:R-:W-:Y:S02]  /*36600*/  SHF.R.U32.HI R16, RZ, 0x8, R16 ;  /* 0x00000008ff107819 */ /* 0x000fe40000011610 */
[----:B------:R-:W-:Y:S02]  /*36610*/  SHF.R.U32.HI R13, RZ, 0x8, R13 ;  /* 0x00000008ff0d7819 */ /* 0x000fe4000001160d */
[----:B------:R-:W-:-:S02]  /*36620*/  LOP3.LUT R5, R5, 0xffff, RZ, 0xc0, !PT ;  /* 0x0000ffff05057812 */ /* 0x000fc400078ec0ff */
[----:B------:R-:W-:Y:S02]  /*36630*/  LOP3.LUT R0, R0, 0xffff, RZ, 0xc0, !PT ;  /* 0x0000ffff00007812 */ /* 0x000fe400078ec0ff */
[----:B------:R-:W-:Y:S02]  /*36640*/  LOP3.LUT R16, R16, 0xffff, RZ, 0xc0, !PT ;  /* 0x0000ffff10107812 */ /* 0x000fe400078ec0ff */
[----:B------:R-:W-:Y:S02]  /*36650*/  LOP3.LUT R13, R13, 0xffff, RZ, 0xc0, !PT ;  /* 0x0000ffff0d0d7812 */ /* 0x000fe400078ec0ff */
[----:B------:R-:W-:Y:S02]  /*36660*/  PRMT R0, R0, 0x3340, R5 ;  /* 0x0000334000007816 */ /* 0x000fe40000000005 */
[----:B------:R-:W-:Y:S02]  /*36670*/  LOP3.LUT R3, R3, 0xffff, RZ, 0xc0, !PT ;  /* 0x0000ffff03037812 */ /* 0x000fe400078ec0ff */
[----:B------:R-:W-:-:S02]  /*36680*/  SHF.R.U32.HI R5, RZ, 0x8, R21 ;  /* 0x00000008ff057819 */ /* 0x000fc40000011615 */
[----:B------:R-:W-:Y:S01]  /*36690*/  SHF.R.U32.HI R17, RZ, 0x8, R17 ;  /* 0x00000008ff117819 */ /* 0x000fe20000011611 */
[----:B------:R-:W5:Y:S01]  /*366a0*/  LDL.LU R21, [R1+0xf58] ;  /* 0x000f580001157983 */ /* 0x000f620000300800 */
[----:B------:R-:W-:Y:S02]  /*366b0*/  PRMT R13, R16, 0x3340, R13 ;  /* 0x00003340100d7816 */ /* 0x000fe4000000000d */
[----:B------:R-:W-:Y:S01]  /*366c0*/  PRMT R6, R23, 0x5410, R6 ;  /* 0x0000541017067816 */ /* 0x000fe20000000006 */
[----:B------:R-:W5:Y:S01]  /*366d0*/  LDL.LU R16, [R1+0x3c] ;  /* 0x00003c0001107983 */ /* 0x000f620000300800 */
[----:B------:R-:W-:Y:S02]  /*366e0*/  PRMT R3, R3, 0x3340, R1 ;  /* 0x0000334003037816 */ /* 0x000fe40000000001 */
[----:B------:R-:W-:Y:S02]  /*366f0*/  PRMT R10, R12, 0x5410, R10 ;  /* 0x000054100c0a7816 */ /* 0x000fe4000000000a */
[----:B------:R-:W-:-:S02]  /*36700*/  LOP3.LUT R17, R17, 0xffff, RZ, 0xc0, !PT ;  /* 0x0000ffff11117812 */ /* 0x000fc400078ec0ff */
[----:B------:R-:W-:Y:S02]  /*36710*/  PRMT R3, R7, 0x5410, R3 ;  /* 0x0000541007037816 */ /* 0x000fe40000000003 */
[----:B------:R-:W-:-:S04]  /*36720*/  PRMT R17, R17, 0x3340, R1 ;  /* 0x0000334011117816 */ /* 0x000fc80000000001 */
[----:B------:R-:W-:Y:S02]  /*36730*/  PRMT R17, R15, 0x5410, R17 ;  /* 0x000054100f117816 */ /* 0x000fe40000000011 */
[----:B--2---:R-:W-:-:S04]  /*36740*/  SHF.R.U32.HI R26, RZ, 0x8, R26 ;  /* 0x00000008ff1a7819 */ /* 0x004fc8000001161a */
[----:B------:R-:W-:Y:S02]  /*36750*/  LOP3.LUT R26, R26, 0xffff, RZ, 0xc0, !PT ;  /* 0x0000ffff1a1a7812 */ /* 0x000fe400078ec0ff */
[----:B----4-:R-:W-:-:S04]  /*36760*/  SHF.R.U32.HI R25, RZ, 0x8, R25 ;  /* 0x00000008ff197819 */ /* 0x010fc80000011619 */
[----:B------:R-:W-:Y:S02]  /*36770*/  LOP3.LUT R25, R25, 0xffff, RZ, 0xc0, !PT ;  /* 0x0000ffff19197812 */ /* 0x000fe400078ec0ff */
[----:B---3--:R-:W-:Y:S02]  /*36780*/  SHF.R.U32.HI R27, RZ, 0x8, R27 ;  /* 0x00000008ff1b7819 */ /* 0x008fe4000001161b */
[----:B------:R-:W-:Y:S02]  /*36790*/  PRMT R25, R25, 0x3340, R26 ;  /* 0x0000334019197816 */ /* 0x000fe4000000001a */
[----:B0-----:R-:W-:Y:S02]  /*367a0*/  SHF.R.U32.HI R26, RZ, 0x1, R29 ;  /* 0x00000001ff1a7819 */ /* 0x001fe4000001161d */
[----:B------:R-:W-:Y:S02]  /*367b0*/  LOP3.LUT R27, R27, 0xffff, RZ, 0xc0, !PT ;  /* 0x0000ffff1b1b7812 */ /* 0x000fe400078ec0ff */
[----:B------:R-:W-:-:S02]  /*367c0*/  LOP3.LUT R28, R28, 0x60, R26, 0x78, !PT ;  /* 0x000000601c1c7812 */ /* 0x000fc400078e781a */
[----:B------:R-:W2:Y:S01]  /*367d0*/  LDL.LU R26, [R1+0x34] ;  /* 0x00003400011a7983 */ /* 0x000ea20000300800 */
[----:B------:R-:W-:Y:S02]  /*367e0*/  PRMT R27, R27, 0x3340, R1 ;  /* 0x000033401b1b7816 */ /* 0x000fe40000000001 */
[----:B-----5:R-:W-:Y:S01]  /*367f0*/  LOP3.LUT R24, R24, R14, RZ, 0x3c, !PT ;  /* 0x0000000e18187212 */ /* 0x020fe200078e3cff */
[----:B------:R-:W3:Y:S04]  /*36800*/  LDL.LU R23, [R1+0x54] ;  /* 0x0000540001177983 */ /* 0x000ee80000300800 */
[----:B------:R-:W4:Y:S01]  /*36810*/  LDL.LU R12, [R1+0x30] ;  /* 0x00003000010c7983 */ /* 0x000f220000300800 */
[----:B------:R-:W-:-:S03]  /*36820*/  PRMT R25, R25, 0x5410, R27 ;  /* 0x0000541019197816 */ /* 0x000fc6000000001b */
[----:B------:R-:W5:Y:S04]  /*36830*/  LDL.LU R14, [R1+0x50] ;  /* 0x00005000010e7983 */ /* 0x000f680000300800 */
[----:B------:R-:W2:Y:S04]  /*36840*/  LDL.LU R7, [R1+0x20] ;  /* 0x0000200001077983 */ /* 0x000ea80000300800 */
[----:B------:R-:W3:Y:S04]  /*36850*/  LDL.LU R27, [R1+0x24] ;  /* 0x00002400011b7983 */ /* 0x000ee80000300800 */
[----:B------:R-:W2:Y:S01]  /*36860*/  LDL.LU R15, [R1+0x38] ;  /* 0x00003800010f7983 */ /* 0x000ea20000300800 */
[----:B------:R-:W-:-:S04]  /*36870*/  SHF.R.U32.HI R4, RZ, 0x8, R4 ;  /* 0x00000008ff047819 */ /* 0x000fc80000011604 */
[----:B------:R-:W-:-:S04]  /*36880*/  LOP3.LUT R4, R4, 0xffff, RZ, 0xc0, !PT ;  /* 0x0000ffff04047812 */ /* 0x000fc800078ec0ff */
[--C-:B------:R-:W-:Y:S02]  /*36890*/  PRMT R4, R4, 0x3340, R1.reuse ;  /* 0x0000334004047816 */ /* 0x100fe40000000001 */
[----:B------:R-:W-:Y:S02]  /*368a0*/  SHF.R.U32.HI R20, RZ, 0x8, R20 ;  /* 0x00000008ff147819 */ /* 0x000fe40000011614 */
[----:B------:R-:W-:Y:S02]  /*368b0*/  LOP3.LUT R5, R5, 0xffff, RZ, 0xc0, !PT ;  /* 0x0000ffff05057812 */ /* 0x000fe400078ec0ff */
[----:B------:R-:W-:Y:S02]  /*368c0*/  PRMT R18, R18, 0x5410, R4 ;  /* 0x0000541012127816 */ /* 0x000fe40000000004 */
[----:B------:R-:W-:Y:S02]  /*368d0*/  LOP3.LUT R20, R20, 0xffff, RZ, 0xc0, !PT ;  /* 0x0000ffff14147812 */ /* 0x000fe400078ec0ff */
[----:B------:R-:W-:-:S02]  /*368e0*/  PRMT R5, R5, 0x3340, R1 ;  /* 0x0000334005057816 */ /* 0x000fc40000000001 */
[----:B------:R-:W-:Y:S02]  /*368f0*/  PRMT R20, R20, 0x3340, R1 ;  /* 0x0000334014147816 */ /* 0x000fe40000000001 */
[----:B------:R-:W-:Y:S02]  /*36900*/  PRMT R0, R0, 0x5410, R5 ;  /* 0x0000541000007816 */ /* 0x000fe40000000005 */
[----:B------:R-:W-:Y:S02]  /*36910*/  LOP3.LUT R21, R21, 0xffff, RZ, 0xc0, !PT ;  /* 0x0000ffff15157812 */ /* 0x000fe400078ec0ff */
[----:B------:R-:W-:Y:S02]  /*36920*/  PRMT R20, R13, 0x5410, R20 ;  /* 0x000054100d147816 */ /* 0x000fe40000000014 */
[----:B------:R-:W-:Y:S02]  /*36930*/  PRMT R13, R25, 0x5210, R21 ;  /* 0x00005210190d7816 */ /* 0x000fe40000000015 */
[----:B----4-:R-:W-:-:S02]  /*36940*/  LOP3.LUT R12, R12, 0xffff, RZ, 0xc0, !PT ;  /* 0x0000ffff0c0c7812 */ /* 0x010fc400078ec0ff */
[----:B-----5:R-:W-:-:S04]  /*36950*/  LOP3.LUT R14, R14, 0xffff, RZ, 0xc0, !PT ;  /* 0x0000ffff0e0e7812 */ /* 0x020fc800078ec0ff */
[--C-:B---3--:R-:W-:Y:S02]  /*36960*/  PRMT R4, R27, 0x4210, R14.reuse ;  /* 0x000042101b047816 */ /* 0x108fe4000000000e */
[----:B------:R-:W-:Y:S02]  /*36970*/  PRMT R14, R6, 0x5210, R14 ;  /* 0x00005210060e7816 */ /* 0x000fe4000000000e */
[----:B------:R-:W-:Y:S02]  /*36980*/  PRMT R6, R22, 0x4210, R12 ;  /* 0x0000421016067816 */ /* 0x000fe4000000000c */
[----:B------:R-:W3:Y:S01]  /*36990*/  LDL.LU R22, [R1+0xf54] ;  /* 0x000f540001167983 */ /* 0x000ee20000300800 */
[----:B--2---:R-:W-:-:S04]  /*369a0*/  LOP3.LUT R15, R15, 0xffff, RZ, 0xc0, !PT ;  /* 0x0000ffff0f0f7812 */ /* 0x004fc800078ec0ff */
[--C-:B------:R-:W-:Y:S02]  /*369b0*/  PRMT R5, R7, 0x4210, R15.reuse ;  /* 0x0000421007057816 */ /* 0x100fe4000000000f */
[----:B------:R-:W-:Y:S02]  /*369c0*/  PRMT R15, R10, 0x5210, R15 ;  /* 0x000052100a0f7816 */ /* 0x000fe4000000000f */
[----:B------:R-:W-:Y:S02]  /*369d0*/  LOP3.LUT R10, R23, 0xffff, RZ, 0xc0, !PT ;  /* 0x0000ffff170a7812 */ /* 0x000fe400078ec0ff */
[----:B------:R-:W2:Y:S04]  /*369e0*/  LDL.LU R23, [R1+0xf28] ;  /* 0x000f280001177983 */ /* 0x000ea80000300800 */
[----:B------:R-:W4:Y:S01]  /*369f0*/  LDL.LU R25, [R1+0x5e4] ;  /* 0x0005e40001197983 */ /* 0x000f220000300800 */
[----:B------:R-:W-:Y:S01]  /*36a00*/  ULEA UR4, UR5, UR4, 0x18 ;  /* 0x0000000405047291 */ /* 0x000fe2000f8ec03f */
[----:B------:R-:W-:-:S02]  /*36a10*/  LOP3.LUT R16, R16, 0xffff, RZ, 0xc0, !PT ;  /* 0x0000ffff10107812 */ /* 0x000fc400078ec0ff */
[----:B------:R-:W-:Y:S01]  /*36a20*/  PRMT R7, R2, 0x4210, R21 ;  /* 0x0000421002077816 */ /* 0x000fe20000000015 */
[----:B------:R-:W-:Y:S01]  /*36a30*/  ULDC UR5, c[0x0][0x244] ;  /* 0x0000910000057ab9 */ /* 0x000fe20000000800 */
[----:B------:R-:W-:Y:S02]  /*36a40*/  PRMT R2, R19, 0x4210, R10 ;  /* 0x0000421013027816 */ /* 0x000fe4000000000a */
[----:B------:R-:W-:Y:S02]  /*36a50*/  PRMT R12, R3, 0x5210, R12 ;  /* 0x00005210030c7816 */ /* 0x000fe4000000000c */
[----:B------:R0:W-:Y:S01]  /*36a60*/  STS.64 [R24+UR4], R4 ;  /* 0x0000000418007988 */ /* 0x0001e20008000a04 */
[----:B------:R-:W-:-:S03]  /*36a70*/  PRMT R3, R9, 0x4210, R16 ;  /* 0x0000421009037816 */ /* 0x000fc60000000010 */
[----:B------:R1:W-:Y:S01]  /*36a80*/  STS.64 [R24+UR4+0x80], R6 ;  /* 0x0000800618007988 */ /* 0x0003e20008000a04 */
[----:B0-----:R-:W-:Y:S02]  /*36a90*/  PRMT R4, R17, 0x5210, R10 ;  /* 0x0000521011047816 */ /* 0x001fe4000000000a */
[----:B------:R-:W-:Y:S02]  /*36aa0*/  LOP3.LUT R10, R26, 0xffff, RZ, 0xc0, !PT ;  /* 0x0000ffff1a0a7812 */ /* 0x000fe400078ec0ff */
[----:B------:R-:W-:Y:S02]  /*36ab0*/  PRMT R5, R18, 0x5210, R16 ;  /* 0x0000521012057816 */ /* 0x000fe40000000010 */
[--C-:B-1----:R-:W-:Y:S02]  /*36ac0*/  PRMT R6, R11, 0x4210, R10.reuse ;  /* 0x000042100b067816 */ /* 0x102fe4000000000a */
[----:B------:R-:W-:Y:S01]  /*36ad0*/  LOP3.LUT R11, R24, 0x40, RZ, 0x3c, !PT ;  /* 0x00000040180b7812 */ /* 0x000fe200078e3cff */
[----:B------:R0:W-:Y:S04]  /*36ae0*/  STS.64 [R24+UR4+0x100], R14 ;  /* 0x0001000e18007988 */ /* 0x0001e80008000a04 */
[----:B------:R-:W-:Y:S04]  /*36af0*/  STS.64 [R24+UR4+0x180], R12 ;  /* 0x0001800c18007988 */ /* 0x000fe80008000a04 */
[----:B------:R4:W-:Y:S01]  /*36b00*/  STS.64 [R11+UR4+0x2100], R4 ;  /* 0x002100040b007988 */ /* 0x0009e20008000a04 */
[----:B0-----:R-:W-:-:S03]  /*36b10*/  PRMT R14, R0, 0x5210, R10 ;  /* 0x00005210000e7816 */ /* 0x001fc6000000000a */
[----:B------:R-:W-:Y:S01]  /*36b20*/  STS.64 [R11+UR4+0x2000], R2 ;  /* 0x002000020b007988 */ /* 0x000fe20008000a04 */
[----:B---3--:R-:W-:Y:S02]  /*36b30*/  LOP3.LUT R9, R22, 0xffff, RZ, 0xc0, !PT ;  /* 0x0000ffff16097812 */ /* 0x008fe400078ec0ff */
[----:B------:R-:W-:-:S04]  /*36b40*/  SHF.R.U32.HI R22, RZ, 0x5, R29 ;  /* 0x00000005ff167819 */ /* 0x000fc8000001161d */
[----:B------:R-:W-:-:S04]  /*36b50*/  SGXT.U32 R22, R22, 0x3 ;  /* 0x000000031616781a */ /* 0x000fc80000000000 */
[C-C-:B----4-:R-:W-:Y:S02]  /*36b60*/  LOP3.LUT R4, R25.reuse, 0x1e8, R22.reuse, 0xfe, !PT ;  /* 0x000001e819047812 */ /* 0x150fe400078efe16 */
[C-C-:B------:R-:W-:Y:S02]  /*36b70*/  LOP3.LUT R0, R25.reuse, 0x1e0, R22.reuse, 0xfe, !PT ;  /* 0x000001e019007812 */ /* 0x140fe400078efe16 */
[----:B------:R-:W-:Y:S01]  /*36b80*/  LOP3.LUT R5, R25, 0x1d0, R22, 0xfe, !PT ;  /* 0x000001d019057812 */ /* 0x000fe200078efe16 */
[----:B------:R0:W-:Y:S01]  /*36b90*/  STL [R1+0xd8], R4 ;  /* 0x0000d80401007387 */ /* 0x0001e20000100800 */
[----:B------:R-:W-:-:S03]  /*36ba0*/  PRMT R7, R8, 0x4210, R9 ;  /* 0x0000421008077816 */ /* 0x000fc60000000009 */
[----:B------:R1:W-:Y:S01]  /*36bb0*/  STL [R1+0xd4], R0 ;  /* 0x0000d40001007387 */ /* 0x0003e20000100800 */
[----:B------:R-:W-:Y:S02]  /*36bc0*/  PRMT R15, R20, 0x5210, R9 ;  /* 0x00005210140f7816 */ /* 0x000fe40000000009 */
[C-C-:B0-----:R-:W-:Y:S01]  /*36bd0*/  LOP3.LUT R4, R25.reuse, 0x1c8, R22.reuse, 0xfe, !PT ;  /* 0x000001c819047812 */ /* 0x141fe200078efe16 */
[----:B------:R0:W-:Y:S01]  /*36be0*/  STL [R1+0xd0], R5 ;  /* 0x0000d00501007387 */ /* 0x0001e20000100800 */
[----:B-1----:R-:W-:-:S03]  /*36bf0*/  LOP3.LUT R0, R25, 0x1c0, R22, 0xfe, !PT ;  /* 0x000001c019007812 */ /* 0x002fc600078efe16 */
[----:B------:R1:W-:Y:S04]  /*36c00*/  STL [R1+0xcc], R4 ;  /* 0x0000cc0401007387 */ /* 0x0003e80000100800 */
[----:B------:R3:W-:Y:S01]  /*36c10*/  STL [R1+0xc8], R0 ;  /* 0x0000c80001007387 */ /* 0x0007e20000100800 */
[----:B0-----:R-:W-:-:S03]  /*36c20*/  LOP3.LUT R5, R25, 0x1b8, R22, 0xfe, !PT ;  /* 0x000001b819057812 */ /* 0x001fc600078efe16 */
[----:B------:R-:W-:Y:S01]  /*36c30*/  STS.64 [R11+UR4+0x2080], R6 ;  /* 0x002080060b007988 */ /* 0x000fe20008000a04 */
[----:B-1----:R-:W-:-:S03]  /*36c40*/  LOP3.LUT R4, R25, 0x1b0, R22, 0xfe, !PT ;  /* 0x000001b019047812 */ /* 0x002fc600078efe16 */
[----:B------:R-:W-:Y:S01]  /*36c50*/  STS.64 [R11+UR4+0x2180], R14 ;  /* 0x0021800e0b007988 */ /* 0x000fe20008000a04 */
[C-C-:B---3--:R-:W-:Y:S01]  /*36c60*/  LOP3.LUT R0, R25.reuse, 0x1a8, R22.reuse, 0xfe, !PT ;  /* 0x000001a819007812 */ /* 0x148fe200078efe16 */
[----:B------:R-:W-:Y:S06]  /*36c70*/  BAR.SYNC.DEFER_BLOCKING 0x0 ;  /* 0x0000000000007b1d */ /* 0x000fec0000010000 */
[----:B------:R0:W-:Y:S04]  /*36c80*/  STL [R1+0xc4], R5 ;  /* 0x0000c40501007387 */ /* 0x0001e80000100800 */
[----:B------:R1:W-:Y:S04]  /*36c90*/  STL [R1+0xc0], R4 ;  /* 0x0000c00401007387 */ /* 0x0003e80000100800 */
[----:B------:R3:W-:Y:S01]  /*36ca0*/  STL [R1+0xbc], R0 ;  /* 0x0000bc0001007387 */ /* 0x0007e20000100800 */
[----:B0-----:R-:W-:-:S02]  /*36cb0*/  LOP3.LUT R5, R25, 0x1a0, R22, 0xfe, !PT ;  /* 0x000001a019057812 */ /* 0x001fc400078efe16 */
[----:B-1----:R-:W-:-:S03]  /*36cc0*/  LOP3.LUT R4, R25, 0x198, R22, 0xfe, !PT ;  /* 0x0000019819047812 */ /* 0x002fc600078efe16 */
[----:B------:R0:W-:Y:S01]  /*36cd0*/  STL [R1+0xb8], R5 ;  /* 0x0000b80501007387 */ /* 0x0001e20000100800 */
[----:B---3--:R-:W-:-:S03]  /*36ce0*/  LOP3.LUT R0, R25, 0x190, R22, 0xfe, !PT ;  /* 0x0000019019007812 */ /* 0x008fc600078efe16 */
[----:B------:R1:W-:Y:S04]  /*36cf0*/  STL [R1+0xb4], R4 ;  /* 0x0000b40401007387 */ /* 0x0003e80000100800 */
[----:B------:R3:W-:Y:S01]  /*36d00*/  STL [R1+0xb0], R0 ;  /* 0x0000b00001007387 */ /* 0x0007e20000100800 */
[----:B0-----:R-:W-:-:S03]  /*36d10*/  LOP3.LUT R5, R25, 0x188, R22, 0xfe, !PT ;  /* 0x0000018819057812 */ /* 0x001fc600078efe16 */
[----:B------:R-:W0:Y:S01]  /*36d20*/  LDS.64 R16, [R28+UR4] ;  /* 0x000000041c107984 */ /* 0x000e220008000a00 */
[----:B-1----:R-:W-:-:S03]  /*36d30*/  LOP3.LUT R4, R25, 0x180, R22, 0xfe, !PT ;  /* 0x0000018019047812 */ /* 0x002fc600078efe16 */
[----:B------:R-:W1:Y:S01]  /*36d40*/  LDS.64 R20, [R28+UR4+0x200] ;  /* 0x000200041c147984 */ /* 0x000e620008000a00 */
[----:B---3--:R-:W-:-:S03]  /*36d50*/  LOP3.LUT R0, R25, 0x178, R22, 0xfe, !PT ;  /* 0x0000017819007812 */ /* 0x008fc600078efe16 */
[----:B------:R3:W-:Y:S04]  /*36d60*/  STL [R1+0xac], R5 ;  /* 0x0000ac0501007387 */ /* 0x0007e80000100800 */
[----:B------:R4:W-:Y:S04]  /*36d70*/  STL [R1+0xa8], R4 ;  /* 0x0000a80401007387 */ /* 0x0009e80000100800 */
[----:B------:R5:W-:Y:S01]  /*36d80*/  STL [R1+0xa4], R0 ;  /* 0x0000a40001007387 */ /* 0x000be20000100800 */
[----:B---3--:R-:W-:-:S03]  /*36d90*/  LOP3.LUT R5, R25, 0x170, R22, 0xfe, !PT ;  /* 0x0000017019057812 */ /* 0x008fc600078efe16 */
[----:B------:R-:W3:Y:S01]  /*36da0*/  LDS.64 R10, [R28+UR4+0x400] ;  /* 0x000400041c0a7984 */ /* 0x000ee20008000a00 */
[----:B----4-:R-:W-:-:S03]  /*36db0*/  LOP3.LUT R4, R25, 0x168, R22, 0xfe, !PT ;  /* 0x0000016819047812 */ /* 0x010fc600078efe16 */
[----:B------:R-:W4:Y:S01]  /*36dc0*/  LDS.64 R18, [R28+UR4+0x600] ;  /* 0x000600041c127984 */ /* 0x000f220008000a00 */
[----:B-----5:R-:W-:-:S03]  /*36dd0*/  LOP3.LUT R0, R25, 0x160, R22, 0xfe, !PT ;  /* 0x0000016019007812 */ /* 0x020fc600078efe16 */
[----:B------:R5:W-:Y:S04]  /*36de0*/  STL [R1+0xa0], R5 ;  /* 0x0000a00501007387 */ /* 0x000be80000100800 */
[----:B------:R0:W-:Y:S04]  /*36df0*/  STL [R1+0x9c], R4 ;  /* 0x00009c0401007387 */ /* 0x0001e80000100800 */
[----:B------:R1:W-:Y:S01]  /*36e00*/  STL [R1+0x98], R0 ;  /* 0x0000980001007387 */ /* 0x0003e20000100800 */
[--C-:B-----5:R-:W-:Y:S01]  /*36e10*/  LOP3.LUT R5, R25, 0x158, R22.reuse, 0xfe, !PT ;  /* 0x0000015819057812 */ /* 0x120fe200078efe16 */
[C---:B--2---:R-:W-:Y:S01]  /*36e20*/  IMAD R2, R23.reuse, UR5, RZ ;  /* 0x0000000517027c24 */ /* 0x044fe2000f8e02ff */
[----:B------:R-:W-:Y:S01]  /*36e30*/  ISETP.GE.AND P0, PT, R23, UR12, PT ;  /* 0x0000000c17007c0c */ /* 0x000fe2000bf06270 */
[----:B------:R-:W2:Y:S01]  /*36e40*/  LDS.64 R14, [R28+UR4+0x800] ;  /* 0x000800041c0e7984 */ /* 0x000ea20008000a00 */
[----:B0-----:R-:W-:-:S02]  /*36e50*/  LOP3.LUT R4, R25, 0x150, R22, 0xfe, !PT ;  /* 0x0000015019047812 */ /* 0x001fc400078efe16 */
[C---:B------:R-:W-:Y:S01]  /*36e60*/  LOP3.LUT R3, R25.reuse, R22, RZ, 0xfc, !PT ;  /* 0x0000001619037212 */ /* 0x040fe200078efcff */
[----:B------:R-:W-:Y:S01]  /*36e70*/  LDS.64 R12, [R28+UR4+0xc00] ;  /* 0x000c00041c0c7984 */ /* 0x000fe20008000a00 */
[----:B-1----:R-:W-:-:S03]  /*36e80*/  LOP3.LUT R0, R25, 0x148, R22, 0xfe, !PT ;  /* 0x0000014819007812 */ /* 0x002fc600078efe16 */
[----:B------:R0:W-:Y:S04]  /*36e90*/  STL [R1+0x94], R5 ;  /* 0x0000940501007387 */ /* 0x0001e80000100800 */
[----:B------:R1:W-:Y:S04]  /*36ea0*/  STL [R1+0x90], R4 ;  /* 0x0000900401007387 */ /* 0x0003e80000100800 */
[----:B------:R5:W-:Y:S01]  /*36eb0*/  STL [R1+0x8c], R0 ;  /* 0x00008c0001007387 */ /* 0x000be20000100800 */
[C-C-:B0-----:R-:W-:Y:S02]  /*36ec0*/  LOP3.LUT R5, R25.reuse, 0x140, R22.reuse, 0xfe, !PT ;  /* 0x0000014019057812 */ /* 0x141fe400078efe16 */
[----:B-1----:R-:W-:-:S03]  /*36ed0*/  LOP3.LUT R4, R25, 0x138, R22, 0xfe, !PT ;  /* 0x0000013819047812 */ /* 0x002fc600078efe16 */
[----:B------:R0:W-:Y:S01]  /*36ee0*/  STL [R1+0x88], R5 ;  /* 0x0000880501007387 */ /* 0x0001e20000100800 */
[----:B-----5:R-:W-:-:S03]  /*36ef0*/  LOP3.LUT R0, R25, 0x130, R22, 0xfe, !PT ;  /* 0x0000013019007812 */ /* 0x020fc600078efe16 */
        /* <DEDUP_REMOVED lines=28> */
[----:B------:R-:W-:Y:S01]  /*370c0*/  STL [R1+0x4c], R5 ;  /* 0x00004c0501007387 */ /* 0x000fe20000100800 */
[----:B-----5:R-:W-:-:S03]  /*370d0*/  LOP3.LUT R0, R25, 0xb8, R22, 0xfe, !PT ;  /* 0x000000b819007812 */ /* 0x020fc600078efe16 */
[----:B------:R-:W-:Y:S04]  /*370e0*/  STL [R1+0x48], R4 ;  /* 0x0000480401007387 */ /* 0x000fe80000100800 */
[----:B------:R0:W-:Y:S04]  /*370f0*/  STL [R1+0x44], R0 ;  /* 0x0000440001007387 */ /* 0x0001e80000100800 */
[----:B------:R1:W-:Y:S01]  /*37100*/  STL [R1+0xf2c], R17 ;  /* 0x000f2c1101007387 */ /* 0x0003e20000100800 */
[C-C-:B0-----:R-:W-:Y:S02]  /*37110*/  LOP3.LUT R0, R25.reuse, 0xb0, R22.reuse, 0xfe, !PT ;  /* 0x000000b019007812 */ /* 0x141fe400078efe16 */
[----:B-1----:R-:W-:-:S05]  /*37120*/  LOP3.LUT R17, R25, 0xa8, R22, 0xfe, !PT ;  /* 0x000000a819117812 */ /* 0x002fca00078efe16 */
[----:B------:R0:W-:Y:S04]  /*37130*/  STL [R1+0xf30], R17 ;  /* 0x000f301101007387 */ /* 0x0001e80000100800 */
[----:B------:R1:W-:Y:S01]  /*37140*/  STL [R1+0x40], R0 ;  /* 0x0000400001007387 */ /* 0x0003e20000100800 */
[C-C-:B0-----:R-:W-:Y:S02]  /*37150*/  LOP3.LUT R17, R25.reuse, 0x98, R22.reuse, 0xfe, !PT ;  /* 0x0000009819117812 */ /* 0x141fe400078efe16 */
[----:B-1----:R-:W-:-:S03]  /*37160*/  LOP3.LUT R0, R25, 0xa0, R22, 0xfe, !PT ;  /* 0x000000a019007812 */ /* 0x002fc600078efe16 */
[----:B------:R0:W-:Y:S04]  /*37170*/  STL [R1+0xf34], R17 ;  /* 0x000f341101007387 */ /* 0x0001e80000100800 */
[----:B------:R1:W-:Y:S01]  /*37180*/  STL [R1+0x38], R0 ;  /* 0x0000380001007387 */ /* 0x0003e20000100800 */
[C-C-:B0-----:R-:W-:Y:S02]  /*37190*/  LOP3.LUT R17, R25.reuse, 0x88, R22.reuse, 0xfe, !PT ;  /* 0x0000008819117812 */ /* 0x141fe400078efe16 */
[----:B-1----:R-:W-:-:S03]  /*371a0*/  LOP3.LUT R0, R25, 0x90, R22, 0xfe, !PT ;  /* 0x0000009019007812 */ /* 0x002fc600078efe16 */
[----:B------:R-:W-:Y:S04]  /*371b0*/  STL [R1+0xf38], R17 ;  /* 0x000f381101007387 */ /* 0x000fe80000100800 */
[----:B------:R0:W-:Y:S04]  /*371c0*/  STL [R1+0x30], R0 ;  /* 0x0000300001007387 */ /* 0x0001e80000100800 */
[----:B------:R1:W-:Y:S01]  /*371d0*/  STL [R1+0xf3c], R21 ;  /* 0x000f3c1501007387 */ /* 0x0003e20000100800 */
[C-C-:B0-----:R-:W-:Y:S02]  /*371e0*/  LOP3.LUT R0, R25.reuse, 0x80, R22.reuse, 0xfe, !PT ;  /* 0x0000008019007812 */ /* 0x141fe400078efe16 */
[----:B------:R-:W-:-:S03]  /*371f0*/  LOP3.LUT R17, R25, 0x78, R22, 0xfe, !PT ;  /* 0x0000007819117812 */ /* 0x000fc600078efe16 */
[----:B------:R0:W-:Y:S01]  /*37200*/  STL [R1+0x28], R0 ;  /* 0x0000280001007387 */ /* 0x0001e20000100800 */
[----:B-1----:R-:W-:-:S03]  /*37210*/  LOP3.LUT R21, R25, 0x70, R22, 0xfe, !PT ;  /* 0x0000007019157812 */ /* 0x002fc600078efe16 */
[----:B------:R1:W-:Y:S01]  /*37220*/  STL [R1+0xf40], R17 ;  /* 0x000f401101007387 */ /* 0x0003e20000100800 */
[C-C-:B0-----:R-:W-:Y:S02]  /*37230*/  LOP3.LUT R0, R25.reuse, 0x1f8, R22.reuse, 0xfe, !PT ;  /* 0x000001f819007812 */ /* 0x141fe400078efe16 */
[----:B-1----:R-:W-:-:S03]  /*37240*/  LOP3.LUT R17, R25, 0x60, R22, 0xfe, !PT ;  /* 0x0000006019117812 */ /* 0x002fc600078efe16 */
[----:B------:R0:W-:Y:S04]  /*37250*/  STL [R1+0xdc], R0 ;  /* 0x0000dc0001007387 */ /* 0x0001e80000100800 */
[----:B------:R1:W-:Y:S01]  /*37260*/  STL [R1+0xf44], R21 ;  /* 0x000f441501007387 */ /* 0x0003e20000100800 */
[----:B0-----:R-:W-:-:S03]  /*37270*/  LOP3.LUT R0, R25, 0x68, R22, 0xfe, !PT ;  /* 0x0000006819007812 */ /* 0x001fc600078efe16 */
[----:B------:R-:W-:Y:S01]  /*37280*/  STL [R1+0xf48], R17 ;  /* 0x000f481101007387 */ /* 0x000fe20000100800 */
[----:B-1----:R-:W-:-:S03]  /*37290*/  LOP3.LUT R21, R25, 0x58, R22, 0xfe, !PT ;  /* 0x0000005819157812 */ /* 0x002fc600078efe16 */
[----:B------:R-:W-:Y:S04]  /*372a0*/  STL [R1+0x18], R0 ;  /* 0x0000180001007387 */ /* 0x000fe80000100800 */
[----:B------:R-:W-:Y:S04]  /*372b0*/  STL [R1+0xf4c], R21 ;  /* 0x000f4c1501007387 */ /* 0x000fe80000100800 */
[----:B---3--:R0:W-:Y:S02]  /*372c0*/  STL [R1+0xf50], R11 ;  /* 0x000f500b01007387 */ /* 0x0081e40000100800 */
[----:B0-----:R-:W0:Y:S01]  /*372d0*/  LDC R11, c[0x0][0x248] ;  /* 0x00009200ff0b7b82 */ /* 0x001e220000000800 */
[----:B------:R-:W-:-:S02]  /*372e0*/  LOP3.LUT R0, R25, 0x50, R22, 0xfe, !PT ;  /* 0x0000005019007812 */ /* 0x000fc400078efe16 */
[----:B------:R-:W-:Y:S02]  /*372f0*/  ISETP.LT.AND P3, PT, R3, UR13, !P0 ;  /* 0x0000000d03007c0c */ /* 0x000fe4000c761270 */
[C-C-:B------:R-:W-:Y:S01]  /*37300*/  LOP3.LUT R6, R25.reuse, 0x1f0, R22.reuse, 0xfe, !PT ;  /* 0x000001f019067812 */ /* 0x140fe200078efe16 */
[----:B------:R1:W-:Y:S01]  /*37310*/  STL [R1+0xc], R0 ;  /* 0x00000c0001007387 */ /* 0x0003e20000100800 */
[C-C-:B------:R-:W-:Y:S02]  /*37320*/  LOP3.LUT R7, R25.reuse, 0x1d8, R22.reuse, 0xfe, !PT ;  /* 0x000001d819077812 */ /* 0x140fe400078efe16 */
[C-C-:B------:R-:W-:Y:S02]  /*37330*/  LOP3.LUT R17, R25.reuse, 0x48, R22.reuse, 0xfe, !PT ;  /* 0x0000004819117812 */ /* 0x140fe400078efe16 */
[C-C-:B------:R-:W-:Y:S02]  /*37340*/  LOP3.LUT R21, R25.reuse, 0x40, R22.reuse, 0xfe, !PT ;  /* 0x0000004019157812 */ /* 0x140fe400078efe16 */
[----:B------:R-:W-:-:S02]  /*37350*/  LOP3.LUT R29, R25, 0x38, R22, 0xfe, !PT ;  /* 0x00000038191d7812 */ /* 0x000fc400078efe16 */
[C-C-:B------:R-:W-:Y:S02]  /*37360*/  LOP3.LUT R27, R25.reuse, 0x30, R22.reuse, 0xfe, !PT ;  /* 0x00000030191b7812 */ /* 0x140fe400078efe16 */
[C-C-:B------:R-:W-:Y:S02]  /*37370*/  LOP3.LUT R4, R25.reuse, 0x28, R22.reuse, 0xfe, !PT ;  /* 0x0000002819047812 */ /* 0x140fe400078efe16 */
[C-C-:B------:R-:W-:Y:S02]  /*37380*/  LOP3.LUT R5, R25.reuse, 0x20, R22.reuse, 0xfe, !PT ;  /* 0x0000002019057812 */ /* 0x140fe400078efe16 */
[C-C-:B------:R-:W-:Y:S02]  /*37390*/  LOP3.LUT R26, R25.reuse, 0x18, R22.reuse, 0xfe, !PT ;  /* 0x00000018191a7812 */ /* 0x140fe400078efe16 */
[----:B------:R-:W-:Y:S01]  /*373a0*/  LOP3.LUT R23, R25, 0x10, R22, 0xfe, !PT ;  /* 0x0000001019177812 */ /* 0x000fe200078efe16 */
[----:B0-----:R-:W-:Y:S01]  /*373b0*/  IMAD R3, R3, R11, RZ ;  /* 0x0000000b03037224 */ /* 0x001fe200078e02ff */
[----:B-1----:R-:W-:-:S02]  /*373c0*/  IADD3 R0, P2, R2, UR6, RZ ;  /* 0x0000000602007c10 */ /* 0x002fc4000ff5e0ff */
[----:B------:R-:W-:Y:S02]  /*373d0*/  LOP3.LUT R22, R25, 0x8, R22, 0xfe, !PT ;  /* 0x0000000819167812 */ /* 0x000fe400078efe16 */
[----:B------:R-:W-:Y:S02]  /*373e0*/  LEA.HI.X.SX32 R2, R2, UR7, 0x1, P2 ;  /* 0x0000000702027c11 */ /* 0x000fe400090f0eff */
[C---:B------:R-:W-:Y:S02]  /*373f0*/  IADD3 R8, P6, R3.reuse, R0, RZ ;  /* 0x0000000003087210 */ /* 0x040fe40007fde0ff */
[C---:B------:R-:W-:Y:S01]  /*37400*/  ISETP.LT.AND P2, PT, R22.reuse, UR13, !P0 ;  /* 0x0000000d16007c0c */ /* 0x040fe2000c741270 */
[----:B------:R-:W-:Y:S01]  /*37410*/  IMAD R22, R22, R11, RZ ;  /* 0x0000000b16167224 */ /* 0x000fe200078e02ff */
[----:B------:R-:W-:Y:S02]  /*37420*/  LEA.HI.X.SX32 R9, R3, R2, 0x1, P6 ;  /* 0x0000000203097211 */ /* 0x000fe400030f0eff */
[----:B------:R-:W-:-:S02]  /*37430*/  PRMT R25, R16, 0x7770, RZ ;  /* 0x0000777010197816 */ /* 0x000fc400000000ff */
[C---:B------:R-:W-:Y:S01]  /*37440*/  ISETP.LT.AND P5, PT, R23.reuse, UR13, !P0 ;  /* 0x0000000d17007c0c */ /* 0x040fe2000c7a1270 */
[----:B------:R-:W-:Y:S01]  /*37450*/  IMAD R23, R23, R11, RZ ;  /* 0x0000000b17177224 */ /* 0x000fe200078e02ff */
[----:B------:R-:W-:Y:S01]  /*37460*/  IADD3 R24, P6, R22, R0, RZ ;  /* 0x0000000016187210 */ /* 0x000fe20007fde0ff */
[----:B------:R0:W-:Y:S01]  /*37470*/  @P3 STG.E.U8 desc[UR8][R8.64], R25 ;  /* 0x0000001908003986 */ /* 0x0001e2000c101108 */
[----:B------:R-:W-:Y:S02]  /*37480*/  ISETP.LT.AND P1, PT, R6, UR13, !P0 ;  /* 0x0000000d06007c0c */ /* 0x000fe4000c721270 */
[----:B------:R-:W-:Y:S01]  /*37490*/  ISETP.LT.AND P4, PT, R7, UR13, !P0 ;  /* 0x0000000d07007c0c */ /* 0x000fe2000c781270 */
[----:B------:R-:W-:Y:S01]  /*374a0*/  LDS.64 R8, [R28+UR4+0xe00] ;  /* 0x000e00041c087984 */ /* 0x000fe20008000a00 */
[----:B------:R-:W-:-:S03]  /*374b0*/  ISETP.LT.AND P3, PT, R26, UR13, !P0 ;  /* 0x0000000d1a007c0c */ /* 0x000fc6000c761270 */
[----:B------:R1:W3:Y:S01]  /*374c0*/  LDS.64 R6, [R28+UR4+0xa00] ;  /* 0x000a00041c067984 */ /* 0x0002e20008000a00 */
[----:B------:R-:W-:Y:S01]  /*374d0*/  IMAD R26, R26, R11, RZ ;  /* 0x0000000b1a1a7224 */ /* 0x000fe200078e02ff */
[----:B0-----:R-:W-:Y:S02]  /*374e0*/  LEA.HI.X.SX32 R25, R22, R2, 0x1, P6 ;  /* 0x0000000216197211 */ /* 0x001fe400030f0eff */
[C---:B------:R-:W-:Y:S02]  /*374f0*/  IADD3 R22, P6, R23.reuse, R0, RZ ;  /* 0x0000000017167210 */ /* 0x040fe40007fde0ff */
[----:B-1----:R-:W-:Y:S02]  /*37500*/  PRMT R28, R20, 0x7770, RZ ;  /* 0x00007770141c7816 */ /* 0x002fe400000000ff */
[----:B------:R-:W-:-:S03]  /*37510*/  LEA.HI.X.SX32 R23, R23, R2, 0x1, P6 ;  /* 0x0000000217177211 */ /* 0x000fc600030f0eff */
[----:B------:R0:W-:Y:S02]  /*37520*/  @P2 STG.E.U8 desc[UR8][R24.64], R28 ;  /* 0x0000001c18002986 */ /* 0x0001e4000c101108 */
[----:B0-----:R-:W-:Y:S02]  /*37530*/  PRMT R25, R10, 0x7770, RZ ;  /* 0x000077700a197816 */ /* 0x001fe400000000ff */
[----:B------:R-:W5:Y:S01]  /*37540*/  LDL.LU R28, [R1+0xc] ;  /* 0x00000c00011c7983 */ /* 0x000f620000300800 */
[----:B------:R-:W-:-:S03]  /*37550*/  IADD3 R24, P6, R26, R0, RZ ;  /* 0x000000001a187210 */ /* 0x000fc60007fde0ff */
[----:B------:R0:W-:Y:S02]  /*37560*/  @P5 STG.E.U8 desc[UR8][R22.64], R25 ;  /* 0x0000001916005986 */ /* 0x0001e4000c101108 */
[----:B0-----:R-:W-:Y:S02]  /*37570*/  LEA.HI.X.SX32 R25, R26, R2, 0x1, P6 ;  /* 0x000000021a197211 */ /* 0x001fe400030f0eff */
[----:B------:R-:W0:Y:S01]  /*37580*/  LDC R26, c[0x0][0x248] ;  /* 0x00009200ff1a7b82 */ /* 0x000e220000000800 */
[----:B----4-:R-:W-:-:S05]  /*37590*/  PRMT R23, R18, 0x7770, RZ ;  /* 0x0000777012177816 */ /* 0x010fca00000000ff */
[----:B------:R1:W-:Y:S01]  /*375a0*/  @P3 STG.E.U8 desc[UR8][R24.64], R23 ;  /* 0x0000001718003986 */ /* 0x0003e2000c101108 */
[C---:B------:R-:W-:Y:S01]  /*375b0*/  ISETP.LT.AND P2, PT, R5.reuse, UR13, !P0 ;  /* 0x0000000d05007c0c */ /* 0x040fe2000c741270 */
[----:B-1----:R-:W1:Y:S01]  /*375c0*/  LDC R25, c[0x0][0x248] ;  /* 0x00009200ff197b82 */ /* 0x002e620000000800 */
[----:B------:R-:W-:Y:S01]  /*375d0*/  IMAD R5, R5, R11, RZ ;  /* 0x0000000b05057224 */ /* 0x000fe200078e02ff */
[C---:B------:R-:W-:Y:S01]  /*375e0*/  ISETP.LT.AND P5, PT, R4.reuse, UR13, !P0 ;  /* 0x0000000d04007c0c */ /* 0x040fe2000c7a1270 */
[----:B------:R-:W4:Y:S03]  /*375f0*/  LDL.LU R11, [R1+0xf50] ;  /* 0x000f5000010b7983 */ /* 0x000f260000300800 */
[----:B------:R-:W-:Y:S01]  /*37600*/  IADD3 R22, P6, R5, R0, RZ ;  /* 0x0000000005167210 */ /* 0x000fe20007fde0ff */
[----:B0-----:R-:W-:-:S03]  /*37610*/  IMAD R26, R4, R26, RZ ;  /* 0x0000001a041a7224 */ /* 0x001fc600078e02ff */
[----:B------:R-:W-:Y:S02]  /*37620*/  LEA.HI.X.SX32 R23, R5, R2, 0x1, P6 ;  /* 0x0000000205177211 */ /* 0x000fe400030f0eff */
[----:B--2---:R-:W-:Y:S02]  /*37630*/  PRMT R5, R14, 0x7770, RZ ;  /* 0x000077700e057816 */ /* 0x004fe400000000ff */
[C---:B------:R-:W-:Y:S02]  /*37640*/  ISETP.LT.AND P3, PT, R27.reuse, UR13, !P0 ;  /* 0x0000000d1b007c0c */ /* 0x040fe4000c761270 */
[C---:B------:R-:W-:Y:S01]  /*37650*/  IADD3 R4, P6, R26.reuse, R0, RZ ;  /* 0x000000001a047210 */ /* 0x040fe20007fde0ff */
[----:B------:R0:W-:Y:S01]  /*37660*/  @P2 STG.E.U8 desc[UR8][R22.64], R5 ;  /* 0x0000000516002986 */ /* 0x0001e2000c101108 */
[----:B-1----:R-:W-:Y:S02]  /*37670*/  IMAD R27, R27, R25, RZ ;  /* 0x000000191b1b7224 */ /* 0x002fe400078e02ff */
[----:B0-----:R-:W-:-:S02]  /*37680*/  LEA.HI.X.SX32 R5, R26, R2, 0x1, P6 ;  /* 0x000000021a057211 */ /* 0x001fc400030f0eff */
[----:B---3--:R-:W-:Y:S02]  /*37690*/  PRMT R23, R6, 0x7770, RZ ;  /* 0x0000777006177816 */ /* 0x008fe400000000ff */
[C---:B------:R-:W-:Y:S01]  /*376a0*/  ISETP.LT.AND P6, PT, R29.reuse, UR13, !P0 ;  /* 0x0000000d1d007c0c */ /* 0x040fe2000c7c1270 */
[----:B------:R-:W-:Y:S01]  /*376b0*/  IMAD R29, R29, R25, RZ ;  /* 0x000000191d1d7224 */ /* 0x000fe200078e02ff */
[C---:B------:R-:W-:Y:S01]  /*376c0*/  IADD3 R22, P2, R27.reuse, R0, RZ ;  /* 0x000000001b167210 */ /* 0x040fe20007f5e0ff */
[----:B------:R0:W-:Y:S03]  /*376d0*/  @P5 STG.E.U8 desc[UR8][R4.64], R23 ;  /* 0x0000001704005986 */ /* 0x0001e6000c101108 */
[----:B0-----:R-:W-:Y:S02]  /*376e0*/  LEA.HI.X.SX32 R23, R27, R2, 0x1, P2 ;  /* 0x000000021b177211 */ /* 0x001fe400010f0eff */
[----:B------:R-:W-:Y:S01]  /*376f0*/  PRMT R5, R12, 0x7770, RZ ;  /* 0x000077700c057816 */ /* 0x000fe200000000ff */
[----:B------:R-:W2:Y:S01]  /*37700*/  LDL.LU R27, [R1+0x18] ;  /* 0x00001800011b7983 */ /* 0x000ea20000300800 */
[----:B------:R-:W-:-:S03]  /*37710*/  IADD3 R4, P5, R29, R0, RZ ;  /* 0x000000001d047210 */ /* 0x000fc60007fbe0ff */
[----:B------:R0:W-:Y:S02]  /*37720*/  @P3 STG.E.U8 desc[UR8][R22.64], R5 ;  /* 0x0000000516003986 */ /* 0x0001e4000c101108 */
[----:B0-----:R-:W-:Y:S02]  /*37730*/  LEA.HI.X.SX32 R5, R29, R2, 0x1, P5 ;  /* 0x000000021d057211 */ /* 0x001fe400028f0eff */
[----:B------:R-:W0:Y:S01]  /*37740*/  LDC R29, c[0x0][0x248] ;  /* 0x00009200ff1d7b82 */ /* 0x000e220000000800 */
[C---:B------:R-:W-:Y:S01]  /*37750*/  ISETP.LT.AND P2, PT, R21.reuse, UR13, !P0 ;  /* 0x0000000d15007c0c */ /* 0x040fe2000c741270 */
[----:B------:R-:W-:Y:S01]  /*37760*/  IMAD R24, R21, R25, RZ ;  /* 0x0000001915187224 */ /* 0x000fe200078e02ff */
[C---:B------:R-:W-:Y:S01]  /*37770*/  ISETP.LT.AND P3, PT, R17.reuse, UR13, !P0 ;  /* 0x0000000d11007c0c */ /* 0x040fe2000c761270 */
[----:B------:R-:W3:Y:S01]  /*37780*/  LDL.LU R21, [R1+0xf4c] ;  /* 0x000f4c0001157983 */ /* 0x000ee20000300800 */
[----:B0-----:R-:W-:-:S03]  /*37790*/  IMAD R25, R17, R29, RZ ;  /* 0x0000001d11197224 */ /* 0x001fc600078e02ff */
[----:B------:R-:W4:Y:S01]  /*377a0*/  LDL.LU R17, [R1+0xf48] ;  /* 0x000f480001117983 */ /* 0x000f220000300800 */
[----:B------:R-:W-:Y:S02]  /*377b0*/  PRMT R23, R8, 0x7770, RZ ;  /* 0x0000777008177816 */ /* 0x000fe400000000ff */
[----:B------:R-:W-:-:S03]  /*377c0*/  IADD3 R22, P5, R24, R0, RZ ;  /* 0x0000000018167210 */ /* 0x000fc60007fbe0ff */
[----:B------:R0:W-:Y:S01]  /*377d0*/  @P6 STG.E.U8 desc[UR8][R4.64], R23 ;  /* 0x0000001704006986 */ /* 0x0001e2000c101108 */
[----:B------:R-:W-:Y:S02]  /*377e0*/  PRMT R26, R16, 0x7771, RZ ;  /* 0x00007771101a7816 */ /* 0x000fe400000000ff */
[C---:B0-----:R-:W-:Y:S02]  /*377f0*/  IADD3 R4, P6, R25.reuse, R0, RZ ;  /* 0x0000000019047210 */ /* 0x041fe40007fde0ff */
[-C--:B------:R-:W-:Y:S02]  /*37800*/  LEA.HI.X.SX32 R23, R24, R2.reuse, 0x1, P5 ;  /* 0x0000000218177211 */ /* 0x080fe400028f0eff */
[----:B------:R-:W-:Y:S02]  /*37810*/  LEA.HI.X.SX32 R5, R25, R2, 0x1, P6 ;  /* 0x0000000219057211 */ /* 0x000fe400030f0eff */
[----:B------:R-:W-:Y:S01]  /*37820*/  PRMT R25, R20, 0x7771, RZ ;  /* 0x0000777114197816 */ /* 0x000fe200000000ff */
[----:B------:R0:W-:Y:S04]  /*37830*/  @P2 STG.E.U8 desc[UR8][R22.64], R26 ;  /* 0x0000001a16002986 */ /* 0x0001e8000c101108 */
[----:B------:R1:W-:Y:S01]  /*37840*/  @P3 STG.E.U8 desc[UR8][R4.64], R25 ;  /* 0x0000001904003986 */ /* 0x0003e2000c101108 */
[----:B-----5:R-:W-:-:S05]  /*37850*/  IMAD R24, R28, R29, RZ ;  /* 0x0000001d1c187224 */ /* 0x020fca00078e02ff */
[----:B0-----:R-:W-:-:S04]  /*37860*/  IADD3 R22, P2, R24, R0, RZ ;  /* 0x0000000018167210 */ /* 0x001fc80007f5e0ff */
[----:B------:R-:W-:Y:S02]  /*37870*/  LEA.HI.X.SX32 R23, R24, R2, 0x1, P2 ;  /* 0x0000000218177211 */ /* 0x000fe400010f0eff */
[C---:B---3--:R-:W-:Y:S01]  /*37880*/  ISETP.LT.AND P3, PT, R21.reuse, UR13, !P0 ;  /* 0x0000000d15007c0c */ /* 0x048fe2000c761270 */
[-C--:B-1----:R-:W-:Y:S02]  /*37890*/  IMAD R5, R21, R29.reuse, RZ ;  /* 0x0000001d15057224 */ /* 0x082fe400078e02ff */
[----:B------:R-:W3:Y:S01]  /*378a0*/  LDL.LU R21, [R1+0xf44] ;  /* 0x000f440001157983 */ /* 0x000ee20000300800 */
[C---:B----4-:R-:W-:Y:S01]  /*378b0*/  IMAD R24, R17.reuse, R29, RZ ;  /* 0x0000001d11187224 */ /* 0x050fe200078e02ff */
[----:B------:R-:W-:Y:S02]  /*378c0*/  ISETP.LT.AND P2, PT, R17, UR13, !P0 ;  /* 0x0000000d11007c0c */ /* 0x000fe4000c741270 */
[----:B------:R-:W4:Y:S01]  /*378d0*/  LDL.LU R17, [R1+0xf40] ;  /* 0x000f400001117983 */ /* 0x000f220000300800 */
[----:B------:R-:W-:-:S02]  /*378e0*/  ISETP.LT.AND P5, PT, R28, UR13, !P0 ;  /* 0x0000000d1c007c0c */ /* 0x000fc4000c7a1270 */
[----:B------:R-:W-:Y:S01]  /*378f0*/  PRMT R25, R10, 0x7771, RZ ;  /* 0x000077710a197816 */ /* 0x000fe200000000ff */
[----:B------:R-:W5:Y:S01]  /*37900*/  LDL.LU R28, [R1+0x30] ;  /* 0x00003000011c7983 */ /* 0x000f620000300800 */
[C---:B------:R-:W-:Y:S02]  /*37910*/  IADD3 R4, P6, R5.reuse, R0, RZ ;  /* 0x0000000005047210 */ /* 0x040fe40007fde0ff */
[----:B------:R-:W-:Y:S02]  /*37920*/  PRMT R26, R18, 0x7771, RZ ;  /* 0x00007771121a7816 */ /* 0x000fe400000000ff */
[----:B------:R-:W-:-:S05]  /*37930*/  LEA.HI.X.SX32 R5, R5, R2, 0x1, P6 ;  /* 0x0000000205057211 */ /* 0x000fca00030f0eff */
[----:B------:R0:W-:Y:S04]  /*37940*/  @P5 STG.E.U8 desc[UR8][R22.64], R25 ;  /* 0x0000001916005986 */ /* 0x0001e8000c101108 */
[----:B------:R1:W-:Y:S01]  /*37950*/  @P3 STG.E.U8 desc[UR8][R4.64], R26 ;  /* 0x0000001a04003986 */ /* 0x0003e2000c101108 */
[----:B0-----:R-:W-:Y:S01]  /*37960*/  IADD3 R22, P5, R24, R0, RZ ;  /* 0x0000000018167210 */ /* 0x001fe20007fbe0ff */
[----:B--2---:R-:W-:-:S03]  /*37970*/  IMAD R25, R27, R29, RZ ;  /* 0x0000001d1b197224 */ /* 0x004fc600078e02ff */
[----:B------:R-:W-:Y:S01]  /*37980*/  LEA.HI.X.SX32 R23, R24, R2, 0x1, P5 ;  /* 0x0000000218177211 */ /* 0x000fe200028f0eff */
[----:B-1----:R-:W2:Y:S01]  /*37990*/  LDL.LU R26, [R1+0x28] ;  /* 0x00002800011a7983 */ /* 0x002ea20000300800 */
[----:B------:R-:W-:Y:S02]  /*379a0*/  PRMT R24, R14, 0x7771, RZ ;  /* 0x000077710e187816 */ /* 0x000fe400000000ff */
[----:B------:R-:W-:-:S03]  /*379b0*/  IADD3 R4, P3, R25, R0, RZ ;  /* 0x0000000019047210 */ /* 0x000fc60007f7e0ff */
[----:B------:R0:W-:Y:S01]  /*379c0*/  @P2 STG.E.U8 desc[UR8][R22.64], R24 ;  /* 0x0000001816002986 */ /* 0x0001e2000c101108 */
[----:B------:R-:W-:Y:S02]  /*379d0*/  LEA.HI.X.SX32 R5, R25, R2, 0x1, P3 ;  /* 0x0000000219057211 */ /* 0x000fe400018f0eff */
[C---:B---3--:R-:W-:Y:S01]  /*379e0*/  ISETP.LT.AND P2, PT, R21.reuse, UR13, !P0 ;  /* 0x0000000d15007c0c */ /* 0x048fe2000c741270 */
[-C--:B0-----:R-:W-:Y:S02]  /*379f0*/  IMAD R23, R21, R29.reuse, RZ ;  /* 0x0000001d15177224 */ /* 0x081fe400078e02ff */
[----:B------:R-:W3:Y:S01]  /*37a00*/  LDL.LU R21, [R1+0xf3c] ;  /* 0x000f3c0001157983 */ /* 0x000ee20000300800 */
[C---:B----4-:R-:W-:Y:S01]  /*37a10*/  IMAD R24, R17.reuse, R29, RZ ;  /* 0x0000001d11187224 */ /* 0x050fe200078e02ff */
[----:B------:R-:W-:Y:S02]  /*37a20*/  ISETP.LT.AND P3, PT, R17, UR13, !P0 ;  /* 0x0000000d11007c0c */ /* 0x000fe4000c761270 */
[----:B------:R-:W4:Y:S01]  /*37a30*/  LDL.LU R17, [R1+0xf38] ;  /* 0x000f380001117983 */ /* 0x000f220000300800 */
[----:B------:R-:W-:-:S02]  /*37a40*/  ISETP.LT.AND P6, PT, R27, UR13, !P0 ;  /* 0x0000000d1b007c0c */ /* 0x000fc4000c7c1270 */
[----:B------:R-:W-:Y:S01]  /*37a50*/  PRMT R25, R6, 0x7771, RZ ;  /* 0x0000777106197816 */ /* 0x000fe200000000ff */
[----:B------:R-:W3:Y:S01]  /*37a60*/  LDL.LU R27, [R1+0x38] ;  /* 0x00003800011b7983 */ /* 0x000ee20000300800 */
[----:B------:R-:W-:-:S04]  /*37a70*/  IADD3 R22, P5, R23, R0, RZ ;  /* 0x0000000017167210 */ /* 0x000fc80007fbe0ff */
[----:B------:R-:W-:-:S05]  /*37a80*/  LEA.HI.X.SX32 R23, R23, R2, 0x1, P5 ;  /* 0x0000000217177211 */ /* 0x000fca00028f0eff */
[----:B------:R0:W-:Y:S02]  /*37a90*/  @P6 STG.E.U8 desc[UR8][R4.64], R25 ;  /* 0x0000001904006986 */ /* 0x0001e4000c101108 */
[----:B0-----:R-:W-:-:S05]  /*37aa0*/  PRMT R25, R12, 0x7771, RZ ;  /* 0x000077710c197816 */ /* 0x001fca00000000ff */
[----:B------:R0:W-:Y:S01]  /*37ab0*/  @P2 STG.E.U8 desc[UR8][R22.64], R25 ;  /* 0x0000001916002986 */ /* 0x0001e2000c101108 */
[----:B----4-:R-:W-:-:S03]  /*37ac0*/  ISETP.LT.AND P2, PT, R17, UR13, !P0 ;  /* 0x0000000d11007c0c */ /* 0x010fc6000c741270 */
[----:B------:R-:W4:Y:S01]  /*37ad0*/  LDL.LU R17, [R1+0xf34] ;  /* 0x000f340001117983 */ /* 0x000f220000300800 */
[----:B------:R-:W-:Y:S01]  /*37ae0*/  IADD3 R4, P6, R24, R0, RZ ;  /* 0x0000000018047210 */ /* 0x000fe20007fde0ff */
[----:B------:R-:W-:-:S03]  /*37af0*/  IMAD R3, R29, 0x80, R3 ;  /* 0x000000801d037824 */ /* 0x000fc600078e0203 */
[----:B------:R-:W-:Y:S02]  /*37b00*/  LEA.HI.X.SX32 R5, R24, R2, 0x1, P6 ;  /* 0x0000000218057211 */ /* 0x000fe400030f0eff */
[----:B------:R-:W-:Y:S02]  /*37b10*/  PRMT R24, R8, 0x7771, RZ ;  /* 0x0000777108187816 */ /* 0x000fe400000000ff */
[----:B0-----:R-:W-:-:S03]  /*37b20*/  IADD3 R22, P6, R3, R0, RZ ;  /* 0x0000000003167210 */ /* 0x001fc60007fde0ff */
[----:B------:R0:W-:Y:S01]  /*37b30*/  @P3 STG.E.U8 desc[UR8][R4.64], R24 ;  /* 0x0000001804003986 */ /* 0x0001e2000c101108 */
[----:B------:R-:W-:Y:S02]  /*37b40*/  LEA.HI.X.SX32 R23, R3, R2, 0x1, P6 ;  /* 0x0000000203177211 */ /* 0x000fe400030f0eff */
[----:B--2---:R-:W-:Y:S02]  /*37b50*/  ISETP.LT.AND P5, PT, R26, UR13, !P0 ;  /* 0x0000000d1a007c0c */ /* 0x004fe4000c7a1270 */
[----:B------:R-:W2:Y:S01]  /*37b60*/  LDL.LU R26, [R1+0x40] ;  /* 0x00004000011a7983 */ /* 0x000ea20000300800 */
[----:B0-----:R-:W-:Y:S01]  /*37b70*/  IMAD R5, R29, 0x8, R3 ;  /* 0x000000081d057824 */ /* 0x001fe200078e0203 */
[----:B-----5:R-:W-:Y:S02]  /*37b80*/  ISETP.LT.AND P3, PT, R28, UR13, !P0 ;  /* 0x0000000d1c007c0c */ /* 0x020fe4000c761270 */
[----:B------:R-:W5:Y:S02]  /*37b90*/  LDL.LU R28, [R1+0x44] ;  /* 0x00004400011c7983 */ /* 0x000f640000300800 */
[----:B------:R-:W-:Y:S01]  /*37ba0*/  IADD3 R4, P6, R5, R0, RZ ;  /* 0x0000000005047210 */ /* 0x000fe20007fde0ff */
[----:B------:R-:W-:-:S03]  /*37bb0*/  IMAD R3, R29, 0x8, R5 ;  /* 0x000000081d037824 */ /* 0x000fc600078e0205 */
[----:B------:R-:W-:Y:S02]  /*37bc0*/  LEA.HI.X.SX32 R5, R5, R2, 0x1, P6 ;  /* 0x0000000205057211 */ /* 0x000fe400030f0eff */
[----:B------:R-:W-:Y:S02]  /*37bd0*/  PRMT R24, R16, 0x7772, RZ ;  /* 0x0000777210187816 */ /* 0x000fe400000000ff */
[----:B----4-:R-:W-:Y:S02]  /*37be0*/  ISETP.LT.AND P6, PT, R17, UR13, !P0 ;  /* 0x0000000d11007c0c */ /* 0x010fe4000c7c1270 */
[----:B------:R-:W4:Y:S01]  /*37bf0*/  LDL.LU R17, [R1+0xf30] ;  /* 0x000f300001117983 */ /* 0x000f220000300800 */
[----:B------:R-:W-:-:S03]  /*37c00*/  PRMT R25, R20, 0x7772, RZ ;  /* 0x0000777214197816 */ /* 0x000fc600000000ff */
[----:B------:R0:W-:Y:S04]  /*37c10*/  @P5 STG.E.U8 desc[UR8][R22.64], R24 ;  /* 0x0000001816005986 */ /* 0x0001e8000c101108 */
[----:B------:R1:W-:Y:S04]  /*37c20*/  @P2 STG.E.U8 desc[UR8][R4.64], R25 ;  /* 0x0000001904002986 */ /* 0x0003e8000c101108 */
[----:B------:R-:W4:Y:S01]  /*37c30*/  LDL.LU R29, [R1+0x48] ;  /* 0x00004800011d7983 */ /* 0x000f220000300800 */
[----:B0-----:R-:W0:Y:S08]  /*37c40*/  LDC R24, c[0x0][0x248] ;  /* 0x00009200ff187b82 */ /* 0x001e300000000800 */
[----:B-1----:R-:W1:Y:S01]  /*37c50*/  LDC R25, c[0x0][0x248] ;  /* 0x00009200ff197b82 */ /* 0x002e620000000800 */
[----:B------:R-:W-:-:S04]  /*37c60*/  IADD3 R22, P5, R3, R0, RZ ;  /* 0x0000000003167210 */ /* 0x000fc80007fbe0ff */
[----:B------:R-:W-:Y:S01]  /*37c70*/  LEA.HI.X.SX32 R23, R3, R2, 0x1, P5 ;  /* 0x0000000203177211 */ /* 0x000fe200028f0eff */
[----:B0-----:R-:W-:Y:S01]  /*37c80*/  IMAD R24, R24, 0x8, R3 ;  /* 0x0000000818187824 */ /* 0x001fe200078e0203 */
[----:B------:R-:W-:-:S04]  /*37c90*/  PRMT R3, R10, 0x7772, RZ ;  /* 0x000077720a037816 */ /* 0x000fc800000000ff */
[C---:B------:R-:W-:Y:S01]  /*37ca0*/  IADD3 R4, P5, R24.reuse, R0, RZ ;  /* 0x0000000018047210 */ /* 0x040fe20007fbe0ff */
[----:B------:R1:W-:Y:S01]  /*37cb0*/  @P3 STG.E.U8 desc[UR8][R22.64], R3 ;  /* 0x0000000316003986 */ /* 0x0003e2000c101108 */
[----:B---3--:R-:W-:Y:S02]  /*37cc0*/  ISETP.LT.AND P2, PT, R27, UR13, !P0 ;  /* 0x0000000d1b007c0c */ /* 0x008fe4000c741270 */
[----:B------:R-:W-:Y:S01]  /*37cd0*/  LEA.HI.X.SX32 R5, R24, R2, 0x1, P5 ;  /* 0x0000000218057211 */ /* 0x000fe200028f0eff */
[----:B-1----:R-:W-:Y:S01]  /*37ce0*/  IMAD R3, R25, 0x8, R24 ;  /* 0x0000000819037824 */ /* 0x002fe200078e0218 */
[----:B------:R-:W-:-:S03]  /*37cf0*/  PRMT R23, R18, 0x7772, RZ ;  /* 0x0000777212177816 */ /* 0x000fc600000000ff */
[----:B------:R-:W-:Y:S01]  /*37d00*/  IMAD R24, R25, 0x8, R3 ;  /* 0x0000000819187824 */ /* 0x000fe200078e0203 */
[C---:B------:R-:W-:Y:S01]  /*37d10*/  IADD3 R22, P5, R3.reuse, R0, RZ ;  /* 0x0000000003167210 */ /* 0x040fe20007fbe0ff */
[----:B------:R0:W-:Y:S01]  /*37d20*/  @P6 STG.E.U8 desc[UR8][R4.64], R23 ;  /* 0x0000001704006986 */ /* 0x0001e2000c101108 */
[----:B--2---:R-:W-:Y:S02]  /*37d30*/  ISETP.LT.AND P6, PT, R26, UR13, !P0 ;  /* 0x0000000d1a007c0c */ /* 0x004fe4000c7c1270 */
[----:B------:R-:W-:Y:S02]  /*37d40*/  PRMT R26, R14, 0x7772, RZ ;  /* 0x000077720e1a7816 */ /* 0x000fe400000000ff */
[----:B0-----:R-:W-:Y:S02]  /*37d50*/  LEA.HI.X.SX32 R23, R3, R2, 0x1, P5 ;  /* 0x0000000203177211 */ /* 0x001fe400028f0eff */
[----:B------:R-:W-:Y:S01]  /*37d60*/  IADD3 R4, P5, R24, R0, RZ ;  /* 0x0000000018047210 */ /* 0x000fe20007fbe0ff */
[----:B------:R-:W-:Y:S01]  /*37d70*/  IMAD R3, R25, 0x8, R24 ;  /* 0x0000000819037824 */ /* 0x000fe200078e0218 */
[----:B------:R-:W-:-:S02]  /*37d80*/  PRMT R25, R6, 0x7772, RZ ;  /* 0x0000777206197816 */ /* 0x000fc400000000ff */
[----:B------:R-:W-:Y:S01]  /*37d90*/  LEA.HI.X.SX32 R5, R24, R2, 0x1, P5 ;  /* 0x0000000218057211 */ /* 0x000fe200028f0eff */
[----:B------:R0:W-:Y:S01]  /*37da0*/  @P2 STG.E.U8 desc[UR8][R22.64], R26 ;  /* 0x0000001a16002986 */ /* 0x0001e2000c101108 */
[----:B-----5:R-:W-:Y:S01]  /*37db0*/  ISETP.LT.AND P2, PT, R28, UR13, !P0 ;  /* 0x0000000d1c007c0c */ /* 0x020fe2000c741270 */
[----:B0-----:R-:W0:Y:S01]  /*37dc0*/  LDC R26, c[0x0][0x248] ;  /* 0x00009200ff1a7b82 */ /* 0x001e220000000800 */
[----:B----4-:R-:W-:Y:S02]  /*37dd0*/  ISETP.LT.AND P3, PT, R17, UR13, !P0 ;  /* 0x0000000d11007c0c */ /* 0x010fe4000c761270 */
[----:B------:R-:W2:Y:S04]  /*37de0*/  LDL.LU R17, [R1+0xf2c] ;  /* 0x000f2c0001117983 */ /* 0x000ea80000300800 */
[----:B------:R-:W3:Y:S04]  /*37df0*/  LDL.LU R27, [R1+0x50] ;  /* 0x00005000011b7983 */ /* 0x000ee80000300800 */
[----:B------:R-:W4:Y:S04]  /*37e00*/  LDL.LU R28, [R1+0x58] ;  /* 0x00005800011c7983 */ /* 0x000f280000300800 */
[----:B------:R1:W-:Y:S04]  /*37e10*/  @P3 STG.E.U8 desc[UR8][R4.64], R25 ;  /* 0x0000001904003986 */ /* 0x0003e8000c101108 */
[----:B-1----:R-:W5:Y:S01]  /*37e20*/  LDL.LU R25, [R1+0x4c] ;  /* 0x00004c0001197983 */ /* 0x002f620000300800 */
[----:B------:R-:W-:Y:S01]  /*37e30*/  IADD3 R22, P5, R3, R0, RZ ;  /* 0x0000000003167210 */ /* 0x000fe20007fbe0ff */
[----:B0-----:R-:W-:Y:S01]  /*37e40*/  IMAD R5, R26, 0x8, R3 ;  /* 0x000000081a057824 */ /* 0x001fe200078e0203 */
[----:B------:R-:W-:-:S02]  /*37e50*/  PRMT R24, R12, 0x7772, RZ ;  /* 0x000077720c187816 */ /* 0x000fc400000000ff */
[----:B------:R-:W-:Y:S02]  /*37e60*/  LEA.HI.X.SX32 R23, R3, R2, 0x1, P5 ;  /* 0x0000000203177211 */ /* 0x000fe400028f0eff */
[C---:B------:R-:W-:Y:S01]  /*37e70*/  IADD3 R4, P5, R5.reuse, R0, RZ ;  /* 0x0000000005047210 */ /* 0x040fe20007fbe0ff */
[C---:B------:R-:W-:Y:S02]  /*37e80*/  IMAD R3, R26.reuse, 0x8, R5 ;  /* 0x000000081a037824 */ /* 0x040fe400078e0205 */
[----:B------:R0:W-:Y:S01]  /*37e90*/  @P6 STG.E.U8 desc[UR8][R22.64], R24 ;  /* 0x0000001816006986 */ /* 0x0001e2000c101108 */
[----:B------:R-:W-:Y:S02]  /*37ea0*/  LEA.HI.X.SX32 R5, R5, R2, 0x1, P5 ;  /* 0x0000000205057211 */ /* 0x000fe400028f0eff */
[----:B------:R-:W-:Y:S02]  /*37eb0*/  ISETP.LT.AND P3, PT, R29, UR13, !P0 ;  /* 0x0000000d1d007c0c */ /* 0x000fe4000c761270 */
[----:B------:R-:W2:Y:S01]  /*37ec0*/  LDL.LU R29, [R1+0x5c] ;  /* 0x00005c00011d7983 */ /* 0x000ea20000300800 */
[----:B0-----:R-:W-:Y:S01]  /*37ed0*/  IADD3 R22, P5, R3, R0, RZ ;  /* 0x0000000003167210 */ /* 0x001fe20007fbe0ff */
[----:B------:R-:W-:-:S03]  /*37ee0*/  IMAD R24, R26, 0x8, R3 ;  /* 0x000000081a187824 */ /* 0x000fc600078e0203 */
[----:B------:R-:W-:Y:S02]  /*37ef0*/  LEA.HI.X.SX32 R23, R3, R2, 0x1, P5 ;  /* 0x0000000203177211 */ /* 0x000fe400028f0eff */
[----:B------:R-:W-:Y:S02]  /*37f00*/  PRMT R16, R16, 0x7773, RZ ;  /* 0x0000777310107816 */ /* 0x000fe400000000ff */
[----:B------:R-:W-:Y:S01]  /*37f10*/  PRMT R20, R20, 0x7773, RZ ;  /* 0x0000777314147816 */ /* 0x000fe200000000ff */
[----:B------:R-:W-:Y:S01]  /*37f20*/  IMAD R3, R26, 0x8, R24 ;  /* 0x000000081a037824 */ /* 0x000fe200078e0218 */
[----:B-----5:R-:W-:Y:S02]  /*37f30*/  ISETP.LT.AND P6, PT, R25, UR13, !P0 ;  /* 0x0000000d19007c0c */ /* 0x020fe4000c7c1270 */
[----:B------:R-:W-:-:S05]  /*37f40*/  PRMT R25, R8, 0x7772, RZ ;  /* 0x0000777208197816 */ /* 0x000fca00000000ff */
[----:B------:R0:W-:Y:S04]  /*37f50*/  @P2 STG.E.U8 desc[UR8][R4.64], R25 ;  /* 0x0000001904002986 */ /* 0x0001e8000c101108 */
[----:B0-----:R-:W5:Y:S01]  /*37f60*/  LDL.LU R25, [R1+0x54] ;  /* 0x0000540001197983 */ /* 0x001f620000300800 */
[----:B------:R-:W-:-:S04]  /*37f70*/  IADD3 R4, P5, R24, R0, RZ ;  /* 0x0000000018047210 */ /* 0x000fc80007fbe0ff */
[----:B------:R-:W-:Y:S01]  /*37f80*/  LEA.HI.X.SX32 R5, R24, R2, 0x1, P5 ;  /* 0x0000000218057211 */ /* 0x000fe200028f0eff */
[----:B------:R0:W-:Y:S01]  /*37f90*/  @P3 STG.E.U8 desc[UR8][R22.64], R16 ;  /* 0x0000001016003986 */ /* 0x0001e2000c101108 */
[----:B---3--:R-:W-:-:S03]  /*37fa0*/  ISETP.LT.AND P2, PT, R27, UR13, !P0 ;  /* 0x0000000d1b007c0c */ /* 0x008fc6000c741270 */
[----:B------:R-:W3:Y:S04]  /*37fb0*/  LDL.LU R27, [R1+0x64] ;  /* 0x00006400011b7983 */ /* 0x000ee80000300800 */
[----:B------:R1:W-:Y:S01]  /*37fc0*/  @P6 STG.E.U8 desc[UR8][R4.64], R20 ;  /* 0x0000001404006986 */ /* 0x0003e2000c101108 */
[----:B----4-:R-:W-:-:S03]  /*37fd0*/  ISETP.LT.AND P6, PT, R28, UR13, !P0 ;  /* 0x0000000d1c007c0c */ /* 0x010fc6000c7c1270 */
[----:B------:R-:W4:Y:S04]  /*37fe0*/  LDL.LU R24, [R1+0x60] ;  /* 0x0000600001187983 */ /* 0x000f280000300800 */
[----:B------:R-:W4:Y:S01]  /*37ff0*/  LDL.LU R28, [R1+0x68] ;  /* 0x00006800011c7983 */ /* 0x000f220000300800 */
[----:B0-----:R-:W-:Y:S01]  /*38000*/  IMAD R16, R26, 0x8, R3 ;  /* 0x000000081a107824 */ /* 0x001fe200078e0203 */
[----:B------:R-:W-:-:S04]  /*38010*/  IADD3 R22, P5, R3, R0, RZ ;  /* 0x0000000003167210 */ /* 0x000fc80007fbe0ff */
[----:B------:R-:W-:Y:S02]  /*38020*/  LEA.HI.X.SX32 R23, R3, R2, 0x1, P5 ;  /* 0x0000000203177211 */ /* 0x000fe400028f0eff */
[----:B-1----:R-:W-:Y:S02]  /*38030*/  IADD3 R4, P5, R16, R0, RZ ;  /* 0x0000000010047210 */ /* 0x002fe40007fbe0ff */
[----:B------:R-:W-:Y:S01]  /*38040*/  PRMT R10, R10, 0x7773, RZ ;  /* 0x000077730a0a7816 */ /* 0x000fe200000000ff */
[----:B------:R-:W-:Y:S01]  /*38050*/  IMAD R3, R26, 0x8, R16 ;  /* 0x000000081a037824 */ /* 0x000fe200078e0210 */
[----:B------:R-:W-:Y:S02]  /*38060*/  PRMT R18, R18, 0x7773, RZ ;  /* 0x0000777312127816 */ /* 0x000fe400000000ff */
[----:B------:R-:W-:Y:S01]  /*38070*/  LEA.HI.X.SX32 R5, R16, R2, 0x1, P5 ;  /* 0x0000000210057211 */ /* 0x000fe200028f0eff */
[----:B------:R0:W-:Y:S01]  /*38080*/  @P2 STG.E.U8 desc[UR8][R22.64], R10 ;  /* 0x0000000a16002986 */ /* 0x0001e2000c101108 */
[----:B--2---:R-:W-:-:S02]  /*38090*/  ISETP.LT.AND P2, PT, R29, UR13, !P0 ;  /* 0x0000000d1d007c0c */ /* 0x004fc4000c741270 */
[----:B------:R-:W-:Y:S02]  /*380a0*/  PRMT R14, R14, 0x7773, RZ ;  /* 0x000077730e0e7816 */ /* 0x000fe400000000ff */
[----:B0-----:R-:W-:-:S04]  /*380b0*/  IADD3 R22, P5, R3, R0, RZ ;  /* 0x0000000003167210 */ /* 0x001fc80007fbe0ff */
[----:B------:R-:W-:Y:S02]  /*380c0*/  LEA.HI.X.SX32 R23, R3, R2, 0x1, P5 ;  /* 0x0000000203177211 */ /* 0x000fe400028f0eff */
[----:B------:R-:W-:Y:S02]  /*380d0*/  PRMT R10, R6, 0x7773, RZ ;  /* 0x00007773060a7816 */ /* 0x000fe400000000ff */
[----:B-----5:R-:W-:Y:S02]  /*380e0*/  ISETP.LT.AND P3, PT, R25, UR13, !P0 ;  /* 0x0000000d19007c0c */ /* 0x020fe4000c761270 */
[----:B------:R-:W2:Y:S04]  /*380f0*/  LDL.LU R25, [R1+0x6c] ;  /* 0x00006c0001197983 */ /* 0x000ea80000300800 */
[----:B------:R-:W5:Y:S07]  /*38100*/  LDL.LU R29, [R1+0x70] ;  /* 0x00007000011d7983 */ /* 0x000f6e0000300800 */
[----:B------:R0:W-:Y:S02]  /*38110*/  @P3 STG.E.U8 desc[UR8][R4.64], R18 ;  /* 0x0000001204003986 */ /* 0x0001e4000c101108 */
[----:B0-----:R-:W-:-:S05]  /*38120*/  IMAD R5, R26, 0x8, R3 ;  /* 0x000000081a057824 */ /* 0x001fca00078e0203 */
[C---:B------:R-:W-:Y:S01]  /*38130*/  IADD3 R4, P5, R5.reuse, R0, RZ ;  /* 0x0000000005047210 */ /* 0x040fe20007fbe0ff */
[----:B------:R-:W-:Y:S01]  /*38140*/  IMAD R3, R26, 0x8, R5 ;  /* 0x000000081a037824 */ /* 0x000fe200078e0205 */
[----:B------:R0:W-:Y:S02]  /*38150*/  @P6 STG.E.U8 desc[UR8][R22.64], R14 ;  /* 0x0000000e16006986 */ /* 0x0001e4000c101108 */
[----:B------:R-:W-:Y:S02]  /*38160*/  LEA.HI.X.SX32 R5, R5, R2, 0x1, P5 ;  /* 0x0000000205057211 */ /* 0x000fe400028f0eff */
[----:B---3--:R-:W-:Y:S02]  /*38170*/  ISETP.LT.AND P6, PT, R27, UR13, !P0 ;  /* 0x0000000d1b007c0c */ /* 0x008fe4000c7c1270 */
[----:B------:R-:W3:Y:S04]  /*38180*/  LDL.LU R27, [R1+0x74] ;  /* 0x00007400011b7983 */ /* 0x000ee80000300800 */
[----:B------:R-:W3:Y:S01]  /*38190*/  LDL.LU R26, [R1+0x78] ;  /* 0x00007800011a7983 */ /* 0x000ee20000300800 */
[----:B0-----:R-:W0:Y:S03]  /*381a0*/  LDC R14, c[0x0][0x248] ;  /* 0x00009200ff0e7b82 */ /* 0x001e260000000800 */
[----:B------:R1:W-:Y:S01]  /*381b0*/  @P2 STG.E.U8 desc[UR8][R4.64], R10 ;  /* 0x0000000a04002986 */ /* 0x0003e2000c101108 */
[----:B----4-:R-:W-:-:S03]  /*381c0*/  ISETP.LT.AND P2, PT, R28, UR13, !P0 ;  /* 0x0000000d1c007c0c */ /* 0x010fc6000c741270 */
[----:B------:R-:W4:Y:S01]  /*381d0*/  LDL.LU R28, [R1+0x7c] ;  /* 0x00007c00011c7983 */ /* 0x000f220000300800 */
[----:B------:R-:W-:Y:S02]  /*381e0*/  ISETP.LT.AND P3, PT, R24, UR13, !P0 ;  /* 0x0000000d18007c0c */ /* 0x000fe4000c761270 */
[C---:B------:R-:W-:Y:S02]  /*381f0*/  IADD3 R22, P5, R3.reuse, R0, RZ ;  /* 0x0000000003167210 */ /* 0x040fe40007fbe0ff */
[----:B------:R-:W-:Y:S02]  /*38200*/  PRMT R12, R12, 0x7773, RZ ;  /* 0x000077730c0c7816 */ /* 0x000fe400000000ff */
[----:B------:R-:W-:Y:S02]  /*38210*/  LEA.HI.X.SX32 R23, R3, R2, 0x1, P5 ;  /* 0x0000000203177211 */ /* 0x000fe400028f0eff */
[----:B------:R-:W-:Y:S01]  /*38220*/  PRMT R8, R8, 0x7773, RZ ;  /* 0x0000777308087816 */ /* 0x000fe200000000ff */
[----:B0-----:R-:W-:-:S04]  /*38230*/  IMAD R6, R14, 0x8, R3 ;  /* 0x000000080e067824 */ /* 0x001fc800078e0203 */
[----:B------:R-:W-:Y:S01]  /*38240*/  IMAD R3, R14, 0x8, R6 ;  /* 0x000000080e037824 */ /* 0x000fe200078e0206 */
[C---:B-1----:R-:W-:Y:S01]  /*38250*/  IADD3 R4, P5, R6.reuse, R0, RZ ;  /* 0x0000000006047210 */ /* 0x042fe20007fbe0ff */
[----:B------:R0:W-:Y:S03]  /*38260*/  @P3 STG.E.U8 desc[UR8][R22.64], R12 ;  /* 0x0000000c16003986 */ /* 0x0001e6000c101108 */
[----:B------:R-:W-:Y:S01]  /*38270*/  LEA.HI.X.SX32 R5, R6, R2, 0x1, P5 ;  /* 0x0000000206057211 */ /* 0x000fe200028f0eff */
[----:B------:R-:W-:Y:S01]  /*38280*/  IMAD R6, R14, 0x8, R3 ;  /* 0x000000080e067824 */ /* 0x000fe200078e0203 */
[----:B------:R-:W-:-:S03]  /*38290*/  PRMT R10, R17, 0x7770, RZ ;  /* 0x00007770110a7816 */ /* 0x000fc600000000ff */
[----:B------:R1:W-:Y:S01]  /*382a0*/  @P6 STG.E.U8 desc[UR8][R4.64], R8 ;  /* 0x0000000804006986 */ /* 0x0003e2000c101108 */
[----:B0-----:R-:W-:-:S04]  /*382b0*/  IADD3 R22, P5, R3, R0, RZ ;  /* 0x0000000003167210 */ /* 0x001fc80007fbe0ff */
[----:B------:R-:W-:Y:S02]  /*382c0*/  LEA.HI.X.SX32 R23, R3, R2, 0x1, P5 ;  /* 0x0000000203177211 */ /* 0x000fe400028f0eff */
[----:B-1----:R-:W-:Y:S01]  /*382d0*/  IADD3 R4, P5, R6, R0, RZ ;  /* 0x0000000006047210 */ /* 0x002fe20007fbe0ff */
[----:B------:R-:W-:Y:S01]  /*382e0*/  IMAD R8, R14, 0x8, R6 ;  /* 0x000000080e087824 */ /* 0x000fe200078e0206 */
[----:B------:R-:W-:Y:S01]  /*382f0*/  PRMT R3, R21, 0x7770, RZ ;  /* 0x0000777015037816 */ /* 0x000fe200000000ff */
[----:B------:R0:W-:Y:S01]  /*38300*/  @P2 STG.E.U8 desc[UR8][R22.64], R10 ;  /* 0x0000000a16002986 */ /* 0x0001e2000c101108 */
[----:B------:R-:W-:Y:S02]  /*38310*/  LEA.HI.X.SX32 R5, R6, R2, 0x1, P5 ;  /* 0x0000000206057211 */ /* 0x000fe400028f0eff */
[----:B0-----:R-:W-:-:S04]  /*38320*/  IADD3 R22, P5, R8, R0, RZ ;  /* 0x0000000008167210 */ /* 0x001fc80007fbe0ff */
[----:B------:R-:W-:Y:S02]  /*38330*/  LEA.HI.X.SX32 R23, R8, R2, 0x1, P5 ;  /* 0x0000000208177211 */ /* 0x000fe400028f0eff */
[----:B--2---:R-:W-:Y:S02]  /*38340*/  ISETP.LT.AND P3, PT, R25, UR13, !P0 ;  /* 0x0000000d19007c0c */ /* 0x004fe4000c761270 */
[----:B------:R-:W2:Y:S01]  /*38350*/  LDL.LU R25, [R1+0x80] ;  /* 0x0000800001197983 */ /* 0x000ea20000300800 */
[----:B-----5:R-:W-:-:S03]  /*38360*/  ISETP.LT.AND P6, PT, R29, UR13, !P0 ;  /* 0x0000000d1d007c0c */ /* 0x020fc6000c7c1270 */
[----:B------:R-:W5:Y:S07]  /*38370*/  LDL.LU R29, [R1+0x84] ;  /* 0x00008400011d7983 */ /* 0x000f6e0000300800 */
[----:B------:R0:W-:Y:S02]  /*38380*/  @P3 STG.E.U8 desc[UR8][R4.64], R3 ;  /* 0x0000000304003986 */ /* 0x0001e4000c101108 */
[----:B0-----:R-:W-:-:S05]  /*38390*/  PRMT R5, R11, 0x7770, RZ ;  /* 0x000077700b057816 */ /* 0x001fca00000000ff */
[----:B------:R0:W-:Y:S01]  /*383a0*/  @P6 STG.E.U8 desc[UR8][R22.64], R5 ;  /* 0x0000000516006986 */ /* 0x0001e2000c101108 */
[----:B---3--:R-:W-:-:S03]  /*383b0*/  ISETP.LT.AND P2, PT, R27, UR13, !P0 ;  /* 0x0000000d1b007c0c */ /* 0x008fc6000c741270 */
[----:B------:R-:W3:Y:S01]  /*383c0*/  LDL.LU R27, [R1+0x88] ;  /* 0x00008800011b7983 */ /* 0x000ee20000300800 */
[----:B------:R-:W-:-:S03]  /*383d0*/  ISETP.LT.AND P3, PT, R26, UR13, !P0 ;  /* 0x0000000d1a007c0c */ /* 0x000fc6000c761270 */
[----:B------:R-:W3:Y:S01]  /*383e0*/  LDL.LU R26, [R1+0x8c] ;  /* 0x00008c00011a7983 */ /* 0x000ee20000300800 */
[----:B----4-:R-:W-:-:S03]  /*383f0*/  ISETP.LT.AND P6, PT, R28, UR13, !P0 ;  /* 0x0000000d1c007c0c */ /* 0x010fc6000c7c1270 */
[----:B------:R-:W4:Y:S01]  /*38400*/  LDL.LU R28, [R1+0x90] ;  /* 0x00009000011c7983 */ /* 0x000f220000300800 */
[----:B------:R-:W-:-:S04]  /*38410*/  IMAD R3, R14, 0x8, R8 ;  /* 0x000000080e037824 */ /* 0x000fc800078e0208 */
[----:B------:R-:W-:Y:S01]  /*38420*/  IMAD R6, R14, 0x8, R3 ;  /* 0x000000080e067824 */ /* 0x000fe200078e0203 */
[----:B------:R-:W-:-:S04]  /*38430*/  IADD3 R4, P5, R3, R0, RZ ;  /* 0x0000000003047210 */ /* 0x000fc80007fbe0ff */
[----:B0-----:R-:W-:Y:S02]  /*38440*/  LEA.HI.X.SX32 R5, R3, R2, 0x1, P5 ;  /* 0x0000000203057211 */ /* 0x001fe400028f0eff */
[----:B------:R-:W-:Y:S01]  /*38450*/  IADD3 R22, P5, R6, R0, RZ ;  /* 0x0000000006167210 */ /* 0x000fe20007fbe0ff */
[----:B------:R-:W-:Y:S01]  /*38460*/  IMAD R8, R14, 0x8, R6 ;  /* 0x000000080e087824 */ /* 0x000fe200078e0206 */
[----:B------:R-:W-:Y:S02]  /*38470*/  PRMT R10, R19, 0x7770, RZ ;  /* 0x00007770130a7816 */ /* 0x000fe400000000ff */
[----:B------:R-:W-:Y:S02]  /*38480*/  PRMT R3, R15, 0x7770, RZ ;  /* 0x000077700f037816 */ /* 0x000fe400000000ff */
[----:B------:R-:W-:Y:S01]  /*38490*/  LEA.HI.X.SX32 R23, R6, R2, 0x1, P5 ;  /* 0x0000000206177211 */ /* 0x000fe200028f0eff */
[----:B------:R0:W-:Y:S04]  /*384a0*/  @P2 STG.E.U8 desc[UR8][R4.64], R10 ;  /* 0x0000000a04002986 */ /* 0x0001e8000c101108 */
[----:B------:R1:W-:Y:S01]  /*384b0*/  @P3 STG.E.U8 desc[UR8][R22.64], R3 ;  /* 0x0000000316003986 */ /* 0x0003e2000c101108 */
[----:B0-----:R-:W-:Y:S01]  /*384c0*/  IADD3 R4, P5, R8, R0, RZ ;  /* 0x0000000008047210 */ /* 0x001fe20007fbe0ff */
[----:B-1----:R-:W-:-:S03]  /*384d0*/  IMAD R3, R14, 0x8, R8 ;  /* 0x000000080e037824 */ /* 0x002fc600078e0208 */
[----:B------:R-:W-:Y:S02]  /*384e0*/  LEA.HI.X.SX32 R5, R8, R2, 0x1, P5 ;  /* 0x0000000208057211 */ /* 0x000fe400028f0eff */
[----:B------:R-:W-:Y:S01]  /*384f0*/  PRMT R8, R7, 0x7770, RZ ;  /* 0x0000777007087816 */ /* 0x000fe200000000ff */
[----:B------:R-:W-:Y:S01]  /*38500*/  IMAD R6, R14, 0x8, R3 ;  /* 0x000000080e067824 */ /* 0x000fe200078e0203 */
[----:B------:R-:W-:-:S03]  /*38510*/  IADD3 R22, P5, R3, R0, RZ ;  /* 0x0000000003167210 */ /* 0x000fc60007fbe0ff */
[----:B------:R0:W-:Y:S01]  /*38520*/  @P6 STG.E.U8 desc[UR8][R4.64], R8 ;  /* 0x0000000804006986 */ /* 0x0001e2000c101108 */
[----:B------:R-:W-:Y:S02]  /*38530*/  LEA.HI.X.SX32 R23, R3, R2, 0x1, P5 ;  /* 0x0000000203177211 */ /* 0x000fe400028f0eff */
[----:B------:R-:W-:Y:S02]  /*38540*/  PRMT R10, R13, 0x7770, RZ ;  /* 0x000077700d0a7816 */ /* 0x000fe400000000ff */
[----:B------:R-:W-:Y:S02]  /*38550*/  PRMT R3, R9, 0x7770, RZ ;  /* 0x0000777009037816 */ /* 0x000fe400000000ff */
[----:B0-----:R-:W-:-:S04]  /*38560*/  IADD3 R4, P5, R6, R0, RZ ;  /* 0x0000000006047210 */ /* 0x001fc80007fbe0ff */
[----:B------:R-:W-:Y:S02]  /*38570*/  LEA.HI.X.SX32 R5, R6, R2, 0x1, P5 ;  /* 0x0000000206057211 */ /* 0x000fe400028f0eff */
[----:B--2---:R-:W-:Y:S02]  /*38580*/  ISETP.LT.AND P2, PT, R25, UR13, !P0 ;  /* 0x0000000d19007c0c */ /* 0x004fe4000c741270 */
[----:B------:R-:W2:Y:S01]  /*38590*/  LDL.LU R25, [R1+0x94] ;  /* 0x0000940001197983 */ /* 0x000ea20000300800 */
[----:B-----5:R-:W-:-:S03]  /*385a0*/  ISETP.LT.AND P3, PT, R29, UR13, !P0 ;  /* 0x0000000d1d007c0c */ /* 0x020fc6000c761270 */
[----:B------:R-:W5:Y:S07]  /*385b0*/  LDL.LU R29, [R1+0x98] ;  /* 0x00009800011d7983 */ /* 0x000f6e0000300800 */
[----:B------:R-:W-:Y:S04]  /*385c0*/  @P2 STG.E.U8 desc[UR8][R22.64], R10 ;  /* 0x0000000a16002986 */ /* 0x000fe8000c101108 */
[----:B------:R0:W-:Y:S01]  /*385d0*/  @P3 STG.E.U8 desc[UR8][R4.64], R3 ;  /* 0x0000000304003986 */ /* 0x0001e2000c101108 */
[----:B---3--:R-:W-:-:S03]  /*385e0*/  ISETP.LT.AND P6, PT, R27, UR13, !P0 ;  /* 0x0000000d1b007c0c */ /* 0x008fc6000c7c1270 */
[----:B------:R-:W3:Y:S01]  /*385f0*/  LDL.LU R27, [R1+0x9c] ;  /* 0x00009c00011b7983 */ /* 0x000ee20000300800 */
[----:B------:R-:W-:-:S03]  /*38600*/  ISETP.LT.AND P2, PT, R26, UR13, !P0 ;  /* 0x0000000d1a007c0c */ /* 0x000fc6000c741270 */
[----:B------:R-:W3:Y:S01]  /*38610*/  LDL.LU R26, [R1+0xa0] ;  /* 0x0000a000011a7983 */ /* 0x000ee20000300800 */
[----:B----4-:R-:W-:-:S03]  /*38620*/  ISETP.LT.AND P3, PT, R28, UR13, !P0 ;  /* 0x0000000d1c007c0c */ /* 0x010fc6000c761270 */
[----:B------:R-:W4:Y:S01]  /*38630*/  LDL.LU R28, [R1+0xa4] ;  /* 0x0000a400011c7983 */ /* 0x000f220000300800 */
[----:B------:R-:W-:Y:S01]  /*38640*/  IMAD R8, R14, 0x8, R6 ;  /* 0x000000080e087824 */ /* 0x000fe200078e0206 */
[----:B0-----:R-:W-:-:S03]  /*38650*/  PRMT R5, R17, 0x7771, RZ ;  /* 0x0000777111057816 */ /* 0x001fc600000000ff */
[----:B------:R-:W-:Y:S01]  /*38660*/  IMAD R3, R14, 0x8, R8 ;  /* 0x000000080e037824 */ /* 0x000fe200078e0208 */
[----:B------:R-:W-:-:S04]  /*38670*/  IADD3 R22, P5, R8, R0, RZ ;  /* 0x0000000008167210 */ /* 0x000fc80007fbe0ff */
[----:B------:R-:W-:Y:S01]  /*38680*/  LEA.HI.X.SX32 R23, R8, R2, 0x1, P5 ;  /* 0x0000000208177211 */ /* 0x000fe200028f0eff */
[----:B------:R-:W-:Y:S01]  /*38690*/  IMAD R6, R14, 0x8, R3 ;  /* 0x000000080e067824 */ /* 0x000fe200078e0203 */
[----:B------:R-:W-:-:S03]  /*386a0*/  IADD3 R4, P5, R3, R0, RZ ;  /* 0x0000000003047210 */ /* 0x000fc60007fbe0ff */
[----:B------:R0:W-:Y:S01]  /*386b0*/  @P6 STG.E.U8 desc[UR8][R22.64], R5 ;  /* 0x0000000516006986 */ /* 0x0001e2000c101108 */
[----:B------:R-:W-:Y:S01]  /*386c0*/  PRMT R10, R21, 0x7771, RZ ;  /* 0x00007771150a7816 */ /* 0x000fe200000000ff */
[----:B------:R-:W-:Y:S01]  /*386d0*/  IMAD R8, R14, 0x8, R6 ;  /* 0x000000080e087824 */ /* 0x000fe200078e0206 */
[----:B0-----:R-:W-:Y:S02]  /*386e0*/  LEA.HI.X.SX32 R5, R3, R2, 0x1, P5 ;  /* 0x0000000203057211 */ /* 0x001fe400028f0eff */
[C---:B------:R-:W-:Y:S02]  /*386f0*/  IADD3 R22, P5, R6.reuse, R0, RZ ;  /* 0x0000000006167210 */ /* 0x040fe40007fbe0ff */
[----:B------:R-:W-:Y:S02]  /*38700*/  PRMT R3, R11, 0x7771, RZ ;  /* 0x000077710b037816 */ /* 0x000fe400000000ff */
[----:B------:R-:W-:Y:S01]  /*38710*/  LEA.HI.X.SX32 R23, R6, R2, 0x1, P5 ;  /* 0x0000000206177211 */ /* 0x000fe200028f0eff */
[----:B------:R0:W-:Y:S04]  /*38720*/  @P2 STG.E.U8 desc[UR8][R4.64], R10 ;  /* 0x0000000a04002986 */ /* 0x0001e8000c101108 */
[----:B------:R1:W-:Y:S01]  /*38730*/  @P3 STG.E.U8 desc[UR8][R22.64], R3 ;  /* 0x0000000316003986 */ /* 0x0003e2000c101108 */
[----:B0-----:R-:W-:Y:S01]  /*38740*/  IADD3 R4, P5, R8, R0, RZ ;  /* 0x0000000008047210 */ /* 0x001fe20007fbe0ff */
[----:B-1----:R-:W-:-:S03]  /*38750*/  IMAD R3, R14, 0x8, R8 ;  /* 0x000000080e037824 */ /* 0x002fc600078e0208 */
[----:B------:R-:W-:Y:S02]  /*38760*/  LEA.HI.X.SX32 R5, R8, R2, 0x1, P5 ;  /* 0x0000000208057211 */ /* 0x000fe400028f0eff */
[----:B------:R-:W-:Y:S02]  /*38770*/  PRMT R8, R19, 0x7771, RZ ;  /* 0x0000777113087816 */ /* 0x000fe400000000ff */
[----:B------:R-:W-:Y:S02]  /*38780*/  IADD3 R22, P5, R3, R0, RZ ;  /* 0x0000000003167210 */ /* 0x000fe40007fbe0ff */
[----:B------:R-:W-:Y:S02]  /*38790*/  PRMT R10, R15, 0x7771, RZ ;  /* 0x000077710f0a7816 */ /* 0x000fe400000000ff */
[----:B------:R-:W-:Y:S02]  /*387a0*/  LEA.HI.X.SX32 R23, R3, R2, 0x1, P5 ;  /* 0x0000000203177211 */ /* 0x000fe400028f0eff */
[----:B--2---:R-:W-:-:S02]  /*387b0*/  ISETP.LT.AND P6, PT, R25, UR13, !P0 ;  /* 0x0000000d19007c0c */ /* 0x004fc4000c7c1270 */
        /* <DEDUP_REMOVED lines=12> */
[----:B------:R-:W-:Y:S02]  /*38880*/  PRMT R3, R7, 0x7771, RZ ;  /* 0x0000777107037816 */ /* 0x000fe400000000ff */
[----:B0-----:R-:W-:Y:S01]  /*38890*/  PRMT R10, R9, 0x7771, RZ ;  /* 0x00007771090a7816 */ /* 0x001fe200000000ff */
[----:B------:R-:W4:Y:S01]  /*388a0*/  LDL.LU R24, [R1+0xbc] ;  /* 0x0000bc0001187983 */ /* 0x000f220000300800 */
[----:B------:R-:W-:Y:S01]  /*388b0*/  IADD3 R4, P5, R6, R0, RZ ;  /* 0x0000000006047210 */ /* 0x000fe20007fbe0ff */
[----:B------:R-:W-:Y:S02]  /*388c0*/  IMAD R8, R14, 0x8, R6 ;  /* 0x000000080e087824 */ /* 0x000fe400078e0206 */
[----:B------:R-:W4:Y:S01]  /*388d0*/  LDL.LU R16, [R1+0xc0] ;  /* 0x0000c00001107983 */ /* 0x000f220000300800 */
[----:B------:R-:W-:-:S02]  /*388e0*/  LEA.HI.X.SX32 R5, R6, R2, 0x1, P5 ;  /* 0x0000000206057211 */ /* 0x000fc400028f0eff */
[C---:B------:R-:W-:Y:S01]  /*388f0*/  IADD3 R22, P5, R8.reuse, R0, RZ ;  /* 0x0000000008167210 */ /* 0x040fe20007fbe0ff */
[----:B------:R-:W4:Y:S04]  /*38900*/  LDL.LU R20, [R1+0xc4] ;  /* 0x0000c40001147983 */ /* 0x000f280000300800 */
[----:B------:R0:W-:Y:S01]  /*38910*/  @P3 STG.E.U8 desc[UR8][R4.64], R3 ;  /* 0x0000000304003986 */ /* 0x0001e2000c101108 */
[----:B------:R-:W-:Y:S01]  /*38920*/  LEA.HI.X.SX32 R23, R8, R2, 0x1, P5 ;  /* 0x0000000208177211 */ /* 0x000fe200028f0eff */
[----:B0-----:R-:W-:Y:S01]  /*38930*/  IMAD R3, R14, 0x8, R8 ;  /* 0x000000080e037824 */ /* 0x001fe200078e0208 */
[----:B------:R-:W-:-:S03]  /*38940*/  PRMT R5, R13, 0x7771, RZ ;  /* 0x000077710d057816 */ /* 0x000fc600000000ff */
[C---:B------:R-:W-:Y:S01]  /*38950*/  IMAD R6, R14.reuse, 0x8, R3 ;  /* 0x000000080e067824 */ /* 0x040fe200078e0203 */
[C---:B------:R-:W-:Y:S01]  /*38960*/  IADD3 R4, P5, R3.reuse, R0, RZ ;  /* 0x0000000003047210 */ /* 0x040fe20007fbe0ff */
[----:B------:R0:W-:Y:S02]  /*38970*/  @P6 STG.E.U8 desc[UR8][R22.64], R5 ;  /* 0x0000000516006986 */ /* 0x0001e4000c101108 */
[----:B------:R-:W-:Y:S01]  /*38980*/  IMAD R8, R14, 0x8, R6 ;  /* 0x000000080e087824 */ /* 0x000fe200078e0206 */
[----:B0-----:R-:W-:Y:S02]  /*38990*/  LEA.HI.X.SX32 R5, R3, R2, 0x1, P5 ;  /* 0x0000000203057211 */ /* 0x001fe400028f0eff */
[----:B------:R-:W-:-:S03]  /*389a0*/  IADD3 R22, P5, R6, R0, RZ ;  /* 0x0000000006167210 */ /* 0x000fc60007fbe0ff */
[----:B------:R0:W-:Y:S01]  /*389b0*/  @P2 STG.E.U8 desc[UR8][R4.64], R10 ;  /* 0x0000000a04002986 */ /* 0x0001e2000c101108 */
[----:B------:R-:W-:Y:S02]  /*389c0*/  LEA.HI.X.SX32 R23, R6, R2, 0x1, P5 ;  /* 0x0000000206177211 */ /* 0x000fe400028f0eff */
[----:B------:R-:W-:Y:S02]  /*389d0*/  PRMT R3, R17, 0x7772, RZ ;  /* 0x0000777211037816 */ /* 0x000fe400000000ff */
[----:B0-----:R-:W-:-:S04]  /*389e0*/  IADD3 R4, P5, R8, R0, RZ ;  /* 0x0000000008047210 */ /* 0x001fc80007fbe0ff */
[----:B------:R-:W-:Y:S02]  /*389f0*/  LEA.HI.X.SX32 R5, R8, R2, 0x1, P5 ;  /* 0x0000000208057211 */ /* 0x000fe400028f0eff */
[----:B--2---:R-:W-:Y:S02]  /*38a00*/  ISETP.LT.AND P3, PT, R25, UR13, !P0 ;  /* 0x0000000d19007c0c */ /* 0x004fe4000c761270 */
[----:B-----5:R-:W-:Y:S02]  /*38a10*/  ISETP.LT.AND P6, PT, R29, UR13, !P0 ;  /* 0x0000000d1d007c0c */ /* 0x020fe4000c7c1270 */
[----:B------:R-:W-:-:S09]  /*38a20*/  PRMT R29, R21, 0x7772, RZ ;  /* 0x00007772151d7816 */ /* 0x000fd200000000ff */
[----:B------:R0:W-:Y:S04]  /*38a30*/  @P3 STG.E.U8 desc[UR8][R22.64], R3 ;  /* 0x0000000316003986 */ /* 0x0001e8000c101108 */
[----:B------:R1:W-:Y:S01]  /*38a40*/  @P6 STG.E.U8 desc[UR8][R4.64], R29 ;  /* 0x0000001d04006986 */ /* 0x0003e2000c101108 */
[----:B---3--:R-:W-:-:S03]  /*38a50*/  ISETP.LT.AND P3, PT, R26, UR13, !P0 ;  /* 0x0000000d1a007c0c */ /* 0x008fc6000c761270 */
[----:B------:R-:W2:Y:S01]  /*38a60*/  LDL.LU R26, [R1+0xcc] ;  /* 0x0000cc00011a7983 */ /* 0x000ea20000300800 */
[----:B----4-:R-:W-:-:S03]  /*38a70*/  ISETP.LT.AND P6, PT, R28, UR13, !P0 ;  /* 0x0000000d1c007c0c */ /* 0x010fc6000c7c1270 */
[----:B------:R-:W3:Y:S01]  /*38a80*/  LDL.LU R28, [R1+0xc8] ;  /* 0x0000c800011c7983 */ /* 0x000ee20000300800 */
[----:B------:R-:W-:Y:S01]  /*38a90*/  ISETP.LT.AND P2, PT, R27, UR13, !P0 ;  /* 0x0000000d1b007c0c */ /* 0x000fe2000c741270 */
[----:B------:R-:W-:-:S04]  /*38aa0*/  IMAD R27, R14, 0x8, R8 ;  /* 0x000000080e1b7824 */ /* 0x000fc800078e0208 */
[C---:B------:R-:W-:Y:S01]  /*38ab0*/  IMAD R25, R14.reuse, 0x8, R27 ;  /* 0x000000080e197824 */ /* 0x040fe200078e021b */
[----:B0-----:R-:W-:Y:S02]  /*38ac0*/  IADD3 R22, P5, R27, R0, RZ ;  /* 0x000000001b167210 */ /* 0x001fe40007fbe0ff */
[----:B------:R-:W-:Y:S01]  /*38ad0*/  PRMT R6, R11, 0x7772, RZ ;  /* 0x000077720b067816 */ /* 0x000fe200000000ff */
[C---:B------:R-:W-:Y:S01]  /*38ae0*/  IMAD R3, R14.reuse, 0x8, R25 ;  /* 0x000000080e037824 */ /* 0x040fe200078e0219 */
[----:B------:R-:W-:Y:S02]  /*38af0*/  LEA.HI.X.SX32 R23, R27, R2, 0x1, P5 ;  /* 0x000000021b177211 */ /* 0x000fe400028f0eff */
[----:B-1----:R-:W-:Y:S02]  /*38b00*/  IADD3 R4, P5, R25, R0, RZ ;  /* 0x0000000019047210 */ /* 0x002fe40007fbe0ff */
[----:B------:R-:W-:Y:S01]  /*38b10*/  PRMT R27, R19, 0x7772, RZ ;  /* 0x00007772131b7816 */ /* 0x000fe200000000ff */
[----:B------:R0:W-:Y:S01]  /*38b20*/  @P2 STG.E.U8 desc[UR8][R22.64], R6 ;  /* 0x0000000616002986 */ /* 0x0001e2000c101108 */
[----:B------:R-:W-:Y:S01]  /*38b30*/  LEA.HI.X.SX32 R5, R25, R2, 0x1, P5 ;  /* 0x0000000219057211 */ /* 0x000fe200028f0eff */
[----:B------:R-:W-:Y:S01]  /*38b40*/  IMAD R25, R14, 0x8, R3 ;  /* 0x000000080e197824 */ /* 0x000fe200078e0203 */
[----:B------:R-:W-:-:S02]  /*38b50*/  ISETP.LT.AND P2, PT, R24, UR13, !P0 ;  /* 0x0000000d18007c0c */ /* 0x000fc4000c741270 */
[----:B------:R-:W-:Y:S01]  /*38b60*/  PRMT R29, R15, 0x7772, RZ ;  /* 0x000077720f1d7816 */ /* 0x000fe200000000ff */
[----:B------:R1:W-:Y:S01]  /*38b70*/  @P3 STG.E.U8 desc[UR8][R4.64], R27 ;  /* 0x0000001b04003986 */ /* 0x0003e2000c101108 */
[----:B0-----:R-:W-:-:S03]  /*38b80*/  IADD3 R22, P5, R3, R0, RZ ;  /* 0x0000000003167210 */ /* 0x001fc60007fbe0ff */
[----:B------:R-:W4:Y:S01]  /*38b90*/  LDL.LU R24, [R1+0xd0] ;  /* 0x0000d00001187983 */ /* 0x000f220000300800 */
[----:B------:R-:W-:Y:S02]  /*38ba0*/  ISETP.LT.AND P3, PT, R16, UR13, !P0 ;  /* 0x0000000d10007c0c */ /* 0x000fe4000c761270 */
[----:B------:R-:W-:Y:S01]  /*38bb0*/  LEA.HI.X.SX32 R23, R3, R2, 0x1, P5 ;  /* 0x0000000203177211 */ /* 0x000fe200028f0eff */
[----:B------:R-:W-:Y:S01]  /*38bc0*/  IMAD R3, R14, 0x8, R25 ;  /* 0x000000080e037824 */ /* 0x000fe200078e0219 */
[C---:B-1----:R-:W-:Y:S01]  /*38bd0*/  IADD3 R4, P5, R25.reuse, R0, RZ ;  /* 0x0000000019047210 */ /* 0x042fe20007fbe0ff */
[----:B------:R-:W5:Y:S03]  /*38be0*/  LDL.LU R18, [R1+0xd4] ;  /* 0x0000d40001127983 */ /* 0x000f660000300800 */
[----:B------:R-:W-:Y:S01]  /*38bf0*/  LEA.HI.X.SX32 R5, R25, R2, 0x1, P5 ;  /* 0x0000000219057211 */ /* 0x000fe200028f0eff */
[----:B------:R0:W-:Y:S01]  /*38c00*/  @P6 STG.E.U8 desc[UR8][R22.64], R29 ;  /* 0x0000001d16006986 */ /* 0x0001e2000c101108 */
[----:B------:R-:W-:-:S02]  /*38c10*/  PRMT R27, R7, 0x7772, RZ ;  /* 0x00007772071b7816 */ /* 0x000fc400000000ff */
[----:B------:R-:W-:Y:S02]  /*38c20*/  PRMT R6, R13, 0x7772, RZ ;  /* 0x000077720d067816 */ /* 0x000fe400000000ff */
[C---:B0-----:R-:W-:Y:S01]  /*38c30*/  IADD3 R22, P5, R3.reuse, R0, RZ ;  /* 0x0000000003167210 */ /* 0x041fe20007fbe0ff */
[----:B------:R0:W-:Y:S03]  /*38c40*/  @P2 STG.E.U8 desc[UR8][R4.64], R27 ;  /* 0x0000001b04002986 */ /* 0x0001e6000c101108 */
[----:B------:R-:W-:-:S05]  /*38c50*/  LEA.HI.X.SX32 R23, R3, R2, 0x1, P5 ;  /* 0x0000000203177211 */ /* 0x000fca00028f0eff */
[----:B------:R1:W-:Y:S01]  /*38c60*/  @P3 STG.E.U8 desc[UR8][R22.64], R6 ;  /* 0x0000000616003986 */ /* 0x0003e2000c101108 */
[----:B--2---:R-:W-:-:S03]  /*38c70*/  ISETP.LT.AND P2, PT, R26, UR13, !P0 ;  /* 0x0000000d1a007c0c */ /* 0x004fc6000c741270 */
[----:B------:R-:W2:Y:S01]  /*38c80*/  LDL.LU R26, [R1+0xd8] ;  /* 0x0000d800011a7983 */ /* 0x000ea20000300800 */
[----:B---3--:R-:W-:-:S03]  /*38c90*/  ISETP.LT.AND P3, PT, R28, UR13, !P0 ;  /* 0x0000000d1c007c0c */ /* 0x008fc6000c761270 */
[----:B------:R-:W3:Y:S01]  /*38ca0*/  LDL.LU R28, [R1+0xdc] ;  /* 0x0000dc00011c7983 */ /* 0x000ee20000300800 */
[----:B------:R-:W-:Y:S01]  /*38cb0*/  IMAD R25, R14, 0x8, R3 ;  /* 0x000000080e197824 */ /* 0x000fe200078e0203 */
[----:B------:R-:W-:-:S03]  /*38cc0*/  ISETP.LT.AND P6, PT, R20, UR13, !P0 ;  /* 0x0000000d14007c0c */ /* 0x000fc6000c7c1270 */
[C---:B------:R-:W-:Y:S01]  /*38cd0*/  IMAD R3, R14.reuse, 0x8, R25 ;  /* 0x000000080e037824 */ /* 0x040fe200078e0219 */
[----:B0-----:R-:W-:Y:S02]  /*38ce0*/  IADD3 R4, P5, R25, R0, RZ ;  /* 0x0000000019047210 */ /* 0x001fe40007fbe0ff */
[----:B------:R-:W-:Y:S02]  /*38cf0*/  PRMT R8, R9, 0x7772, RZ ;  /* 0x0000777209087816 */ /* 0x000fe400000000ff */
[----:B------:R-:W-:Y:S01]  /*38d00*/  LEA.HI.X.SX32 R5, R25, R2, 0x1, P5 ;  /* 0x0000000219057211 */ /* 0x000fe200028f0eff */
[----:B------:R-:W-:Y:S01]  /*38d10*/  IMAD R25, R14, 0x8, R3 ;  /* 0x000000080e197824 */ /* 0x000fe200078e0203 */
[----:B-1----:R-:W-:-:S04]  /*38d20*/  IADD3 R22, P5, R3, R0, RZ ;  /* 0x0000000003167210 */ /* 0x002fc80007fbe0ff */
[----:B------:R-:W-:Y:S01]  /*38d30*/  LEA.HI.X.SX32 R23, R3, R2, 0x1, P5 ;  /* 0x0000000203177211 */ /* 0x000fe200028f0eff */
[C---:B------:R-:W-:Y:S01]  /*38d40*/  IMAD R3, R14.reuse, 0x8, R25 ;  /* 0x000000080e037824 */ /* 0x040fe200078e0219 */
[----:B------:R0:W-:Y:S01]  /*38d50*/  @P6 STG.E.U8 desc[UR8][R4.64], R8 ;  /* 0x0000000804006986 */ /* 0x0001e2000c101108 */
[----:B------:R-:W-:Y:S02]  /*38d60*/  PRMT R27, R17, 0x7773, RZ ;  /* 0x00007773111b7816 */ /* 0x000fe400000000ff */
[C---:B------:R-:W-:Y:S01]  /*38d70*/  IMAD R17, R14.reuse, 0x8, R3 ;  /* 0x000000080e117824 */ /* 0x040fe200078e0203 */
[----:B------:R-:W-:Y:S02]  /*38d80*/  PRMT R29, R21, 0x7773, RZ ;  /* 0x00007773151d7816 */ /* 0x000fe400000000ff */
[----:B0-----:R-:W-:Y:S01]  /*38d90*/  IADD3 R4, P6, R25, R0, RZ ;  /* 0x0000000019047210 */ /* 0x001fe20007fde0ff */
[----:B------:R-:W-:-:S03]  /*38da0*/  IMAD R21, R14, 0x8, R17 ;  /* 0x000000080e157824 */ /* 0x000fc600078e0211 */
[----:B------:R-:W-:Y:S01]  /*38db0*/  LEA.HI.X.SX32 R5, R25, R2, 0x1, P6 ;  /* 0x0000000219057211 */ /* 0x000fe200030f0eff */
[----:B------:R-:W-:Y:S01]  /*38dc0*/  @P3 STG.E.U8 desc[UR8][R22.64], R27 ;  /* 0x0000001b16003986 */ /* 0x000fe2000c101108 */
[----:B------:R-:W-:-:S03]  /*38dd0*/  IMAD R25, R14, 0x8, R21 ;  /* 0x000000080e197824 */ /* 0x000fc600078e0215 */
[----:B------:R0:W-:Y:S01]  /*38de0*/  @P2 STG.E.U8 desc[UR8][R4.64], R29 ;  /* 0x0000001d04002986 */ /* 0x0001e2000c101108 */
[-C--:B------:R-:W-:Y:S02]  /*38df0*/  IADD3 R16, P3, R17, R0.reuse, RZ ;  /* 0x0000000011107210 */ /* 0x080fe40007f7e0ff */
[-C--:B------:R-:W-:Y:S02]  /*38e00*/  IADD3 R20, P6, R21, R0.reuse, RZ ;  /* 0x0000000015147210 */ /* 0x080fe40007fde0ff */
[----:B----4-:R-:W-:Y:S02]  /*38e10*/  ISETP.LT.AND P5, PT, R24, UR13, !P0 ;  /* 0x0000000d18007c0c */ /* 0x010fe4000c7a1270 */
[----:B0-----:R-:W-:-:S04]  /*38e20*/  IADD3 R4, P2, R3, R0, RZ ;  /* 0x0000000003047210 */ /* 0x001fc80007f5e0ff */
[----:B------:R-:W-:Y:S01]  /*38e30*/  LEA.HI.X.SX32 R5, R3, R2, 0x1, P2 ;  /* 0x0000000203057211 */ /* 0x000fe200010f0eff */
[----:B------:R-:W-:Y:S01]  /*38e40*/  IMAD R3, R14, 0x8, R25 ;  /* 0x000000080e037824 */ /* 0x000fe200078e0219 */
[----:B------:R-:W-:Y:S02]  /*38e50*/  IADD3 R22, P2, R25, R0, RZ ;  /* 0x0000000019167210 */ /* 0x000fe40007f5e0ff */
[-C--:B------:R-:W-:Y:S02]  /*38e60*/  LEA.HI.X.SX32 R17, R17, R2.reuse, 0x1, P3 ;  /* 0x0000000211117211 */ /* 0x080fe400018f0eff */
[-C--:B------:R-:W-:Y:S02]  /*38e70*/  LEA.HI.X.SX32 R21, R21, R2.reuse, 0x1, P6 ;  /* 0x0000000215157211 */ /* 0x080fe400030f0eff */
[----:B-----5:R-:W-:Y:S02]  /*38e80*/  ISETP.LT.AND P3, PT, R18, UR13, !P0 ;  /* 0x0000000d12007c0c */ /* 0x020fe4000c761270 */
[----:B------:R-:W-:-:S02]  /*38e90*/  LEA.HI.X.SX32 R23, R25, R2, 0x1, P2 ;  /* 0x0000000219177211 */ /* 0x000fc400010f0eff */
[----:B------:R-:W-:Y:S01]  /*38ea0*/  IADD3 R24, P6, R3, R0, RZ ;  /* 0x0000000003187210 */ /* 0x000fe20007fde0ff */
[----:B------:R-:W-:Y:S01]  /*38eb0*/  IMAD R27, R14, 0x8, R3 ;  /* 0x000000080e1b7824 */ /* 0x000fe200078e0203 */
[----:B------:R-:W-:Y:S02]  /*38ec0*/  PRMT R19, R19, 0x7773, RZ ;  /* 0x0000777313137816 */ /* 0x000fe400000000ff */
[----:B------:R-:W-:Y:S02]  /*38ed0*/  LEA.HI.X.SX32 R25, R3, R2, 0x1, P6 ;  /* 0x0000000203197211 */ /* 0x000fe400030f0eff */
[----:B------:R-:W-:Y:S02]  /*38ee0*/  PRMT R3, R11, 0x7773, RZ ;  /* 0x000077730b037816 */ /* 0x000fe400000000ff */
[----:B------:R-:W-:Y:S02]  /*38ef0*/  PRMT R15, R15, 0x7773, RZ ;  /* 0x000077730f0f7816 */ /* 0x000fe400000000ff */
[----:B------:R-:W-:Y:S01]  /*38f00*/  PRMT R7, R7, 0x7773, RZ ;  /* 0x0000777307077816 */ /* 0x000fe200000000ff */
[----:B------:R0:W-:Y:S01]  /*38f10*/  @P5 STG.E.U8 desc[UR8][R4.64], R3 ;  /* 0x0000000304005986 */ /* 0x0001e2000c101108 */
[----:B------:R-:W-:-:S03]  /*38f20*/  PRMT R13, R13, 0x7773, RZ ;  /* 0x000077730d0d7816 */ /* 0x000fc600000000ff */
[----:B------:R0:W-:Y:S01]  /*38f30*/  @P4 STG.E.U8 desc[UR8][R16.64], R19 ;  /* 0x0000001310004986 */ /* 0x0001e2000c101108 */
[----:B------:R-:W-:-:S03]  /*38f40*/  IADD3 R10, P6, R27, R0, RZ ;  /* 0x000000001b0a7210 */ /* 0x000fc60007fde0ff */
[----:B------:R0:W-:Y:S01]  /*38f50*/  @P3 STG.E.U8 desc[UR8][R20.64], R15 ;  /* 0x0000000f14003986 */ /* 0x0001e2000c101108 */
[----:B------:R-:W-:Y:S02]  /*38f60*/  LEA.HI.X.SX32 R11, R27, R2, 0x1, P6 ;  /* 0x000000021b0b7211 */ /* 0x000fe400030f0eff */
[----:B------:R-:W-:Y:S02]  /*38f70*/  PRMT R9, R9, 0x7773, RZ ;  /* 0x0000777309097816 */ /* 0x000fe400000000ff */
[----:B--2---:R-:W-:Y:S02]  /*38f80*/  ISETP.LT.AND P2, PT, R26, UR13, !P0 ;  /* 0x0000000d1a007c0c */ /* 0x004fe4000c741270 */
[----:B---3--:R-:W-:-:S11]  /*38f90*/  ISETP.LT.AND P0, PT, R28, UR13, !P0 ;  /* 0x0000000d1c007c0c */ /* 0x008fd6000c701270 */
[----:B------:R0:W-:Y:S04]  /*38fa0*/  @P2 STG.E.U8 desc[UR8][R22.64], R7 ;  /* 0x0000000716002986 */ /* 0x0001e8000c101108 */
[----:B------:R0:W-:Y:S01]  /*38fb0*/  @P1 STG.E.U8 desc[UR8][R24.64], R13 ;  /* 0x0000000d18001986 */ /* 0x0001e2000c101108 */
[----:B------:R-:W-:Y:S05]  /*38fc0*/  @!P0 EXIT ;  /* 0x000000000000894d */ /* 0x000fea0003800000 */
[----:B------:R-:W-:Y:S01]  /*38fd0*/  STG.E.U8 desc[UR8][R10.64], R9 ;  /* 0x000000090a007986 */ /* 0x000fe2000c101108 */
[----:B------:R-:W-:Y:S05]  /*38fe0*/  EXIT ;  /* 0x000000000000794d */ /* 0x000fea0003800000 */
.L_x_2:
[----:B------:R-:W-:-:S00]  /*38ff0*/  BRA `(.L_x_2) ;  /* 0xfffffffc00fc7947 */ /* 0x000fc0000383ffff */
[----:B------:R-:W-:-:S00]  /*39000*/  NOP ;  /* 0x0000000000007918 */ /* 0x000fc00000000000 */
[----:B------:R-:W-:-:S00]  /*39010*/  NOP ;  /* 0x0000000000007918 */ /* 0x000fc00000000000 */
[----:B------:R-:W-:-:S00]  /*39020*/  NOP ;  /* 0x0000000000007918 */ /* 0x000fc00000000000 */
[----:B------:R-:W-:-:S00]  /*39030*/  NOP ;  /* 0x0000000000007918 */ /* 0x000fc00000000000 */
[----:B------:R-:W-:-:S00]  /*39040*/  NOP ;  /* 0x0000000000007918 */ /* 0x000fc00000000000 */
[----:B------:R-:W-:-:S00]  /*39050*/  NOP ;  /* 0x0000000000007918 */ /* 0x000fc00000000000 */
[----:B------:R-:W-:-:S00]  /*39060*/  NOP ;  /* 0x0000000000007918 */ /* 0x000fc00000000000 */
[----:B------:R-:W-:-:S00]  /*39070*/  NOP ;  /* 0x0000000000007918 */ /* 0x000fc00000000000 */
.L_x_3:


//--------------------- .nv.shared.matmul_kernel  --------------------------
	.section	.nv.shared.matmul_kernel,"aw",@nobits
	.sectionflags	@""
	.align	16
	.zero		1024


//--------------------- .nv.shared.reserved.0     --------------------------
	.section	.nv.shared.reserved.0,"aw",@nobits
	.weak		__nv_reservedSMEM_offset_0_alias
	.size		__nv_reservedSMEM_offset_0_alias, 0, 0
	.other		__nv_reservedSMEM_offset_0_alias,@"STO_CUDA_RESERVED_SHARED STV_DEFAULT"
__nv_reservedSMEM_offset_0_alias:
	.zero		0


//--------------------- .nv.constant0.matmul_kernel --------------------------
	.section	.nv.constant0.matmul_kernel,"a",@progbits
	.sectionflags	@""
	.align	4
.nv.constant0.matmul_kernel:
	.zero		608


//--------------------- SYMBOLS --------------------------

	.type		.nv.reservedSmem.offset0,@object
	.size		.nv.reservedSmem.offset0,0x4
